	.target	sm_90a

	.elftype	@"ET_EXEC"


//--------------------- .note.nv.tkinfo           --------------------------
	.section	.note.nv.tkinfo,"",@"SHT_NOTE"
	.sectionflags	@"SHF_NOTE_NV_TKINFO"
	.tkinfo
        /*0018*/ 	.word	0x00000002
        /*0030*/ 	.string	""
        /*0030*/ 	.string	"ptxas"
        /*0030*/ 	.string	"Cuda compilation tools, release 13.0, V13.0.88"
        /*0030*/ 	.string	"Build cuda_13.0.r13.0/compiler.36424714_0"
        /*0030*/ 	.string	"-v  -suppress-debug-info  -lineinfo  -arch sm_90a "



//--------------------- .note.nv.cuinfo           --------------------------
	.section	.note.nv.cuinfo,"",@"SHT_NOTE"
	.sectionflags	@"SHF_NOTE_NV_CUINFO"
        /*0018*/ 	.short	0x0002
        /*001a*/ 	.short	0x005a
        /*001c*/ 	.short	0x0082
	.zero		2


//--------------------- .nv.info                  --------------------------
	.section	.nv.info,"",@"SHT_CUDA_INFO"
	.align	4


	//----- nvinfo : EIATTR_REGCOUNT
	.align		4
        /*0000*/ 	.byte	0x04, 0x2f
        /*0002*/ 	.short	(.L_1 - .L_0)
	.align		4
.L_0:
        /*0004*/ 	.word	index@(matmul_kernel)
        /*0008*/ 	.word	0x00000020


	//----- nvinfo : EIATTR_FRAME_SIZE
	.align		4
.L_1:
        /*000c*/ 	.byte	0x04, 0x11
        /*000e*/ 	.short	(.L_3 - .L_2)
	.align		4
.L_2:
        /*0010*/ 	.word	index@(matmul_kernel)
        /*0014*/ 	.word	0x00001668


	//----- nvinfo : EIATTR_MIN_STACK_SIZE
	.align		4
.L_3:
        /*0018*/ 	.byte	0x04, 0x12
        /*001a*/ 	.short	(.L_5 - .L_4)
	.align		4
.L_4:
        /*001c*/ 	.word	index@(matmul_kernel)
        /*0020*/ 	.word	0x00001668
.L_5:


//--------------------- .nv.compat                --------------------------
	.section	.nv.compat,"",@"SHT_CUDA_COMPAT_INFO"
	.align	4
        /*0000*/ 	.byte	0x02, 0x09, 0x01, 0x00, 0x02, 0x02, 0x01, 0x00, 0x02, 0x05, 0x05, 0x00, 0x03, 0x07, 0x01, 0x01
        /*0010*/ 	.byte	0x02, 0x03, 0x00, 0x00, 0x02, 0x06, 0x01, 0x00, 0x04, 0x0b, 0x08, 0x00, 0x00, 0x00, 0x00, 0x00
        /*0020*/ 	.byte	0x00, 0x00, 0x00, 0x00


//--------------------- .nv.info.matmul_kernel    --------------------------
	.section	.nv.info.matmul_kernel,"",@"SHT_CUDA_INFO"
	.sectionflags	@""
	.align	4


	//----- nvinfo : EIATTR_CUDA_API_VERSION
	.align		4
        /*0000*/ 	.byte	0x04, 0x37
        /*0002*/ 	.short	(.L_7 - .L_6)
.L_6:
        /*0004*/ 	.word	0x00000082


	//----- nvinfo : EIATTR_KPARAM_INFO
	.align		4
.L_7:
        /*0008*/ 	.byte	0x04, 0x17
        /*000a*/ 	.short	(.L_9 - .L_8)
.L_8:
        /*000c*/ 	.word	0x00000000
        /*0010*/ 	.short	0x000d
        /*0012*/ 	.short	0x0048
        /*0014*/ 	.byte	0x00, 0xf4, 0x21, 0x00


	//----- nvinfo : EIATTR_KPARAM_INFO
	.align		4
.L_9:
        /*0018*/ 	.byte	0x04, 0x17
        /*001a*/ 	.short	(.L_11 - .L_10)
.L_10:
        /*001c*/ 	.word	0x00000000
        /*0020*/ 	.short	0x000c
        /*0022*/ 	.short	0x0040
        /*0024*/ 	.byte	0x00, 0xf4, 0x21, 0x00


	//----- nvinfo : EIATTR_KPARAM_INFO
	.align		4
.L_11:
        /*0028*/ 	.byte	0x04, 0x17
        /*002a*/ 	.short	(.L_13 - .L_12)
.L_12:
        /*002c*/ 	.word	0x00000000
        /*0030*/ 	.short	0x000b
        /*0032*/ 	.short	0x0038
        /*0034*/ 	.byte	0x00, 0xf0, 0x11, 0x00


	//----- nvinfo : EIATTR_KPARAM_INFO
	.align		4
.L_13:
        /*0038*/ 	.byte	0x04, 0x17
        /*003a*/ 	.short	(.L_15 - .L_14)
.L_14:
        /*003c*/ 	.word	0x00000000
        /*0040*/ 	.short	0x000a
        /*0042*/ 	.short	0x0034
        /*0044*/ 	.byte	0x00, 0xf0, 0x11, 0x00


	//----- nvinfo : EIATTR_KPARAM_INFO
	.align		4
.L_15:
        /*0048*/ 	.byte	0x04, 0x17
        /*004a*/ 	.short	(.L_17 - .L_16)
.L_16:
        /*004c*/ 	.word	0x00000000
        /*0050*/ 	.short	0x0009
        /*0052*/ 	.short	0x0030
        /*0054*/ 	.byte	0x00, 0xf0, 0x11, 0x00


	//----- nvinfo : EIATTR_KPARAM_INFO
	.align		4
.L_17:
        /*0058*/ 	.byte	0x04, 0x17
        /*005a*/ 	.short	(.L_19 - .L_18)
.L_18:
        /*005c*/ 	.word	0x00000000
        /*0060*/ 	.short	0x0008
        /*0062*/ 	.short	0x002c
        /*0064*/ 	.byte	0x00, 0xf0, 0x11, 0x00


	//----- nvinfo : EIATTR_KPARAM_INFO
	.align		4
.L_19:
        /*0068*/ 	.byte	0x04, 0x17
        /*006a*/ 	.short	(.L_21 - .L_20)
.L_20:
        /*006c*/ 	.word	0x00000000
        /*0070*/ 	.short	0x0007
        /*0072*/ 	.short	0x0028
        /*0074*/ 	.byte	0x00, 0xf0, 0x11, 0x00


	//----- nvinfo : EIATTR_KPARAM_INFO
	.align		4
.L_21:
        /*0078*/ 	.byte	0x04, 0x17
        /*007a*/ 	.short	(.L_23 - .L_22)
.L_22:
        /*007c*/ 	.word	0x00000000
        /*0080*/ 	.short	0x0006
        /*0082*/ 	.short	0x0024
        /*0084*/ 	.byte	0x00, 0xf0, 0x11, 0x00


	//----- nvinfo : EIATTR_KPARAM_INFO
	.align		4
.L_23:
        /*0088*/ 	.byte	0x04, 0x17
        /*008a*/ 	.short	(.L_25 - .L_24)
.L_24:
        /*008c*/ 	.word	0x00000000
        /*0090*/ 	.short	0x0005
        /*0092*/ 	.short	0x0020
        /*0094*/ 	.byte	0x00, 0xf0, 0x11, 0x00


	//----- nvinfo : EIATTR_KPARAM_INFO
	.align		4
.L_25:
        /*0098*/ 	.byte	0x04, 0x17
        /*009a*/ 	.short	(.L_27 - .L_26)
.L_26:
        /*009c*/ 	.word	0x00000000
        /*00a0*/ 	.short	0x0004
        /*00a2*/ 	.short	0x001c
        /*00a4*/ 	.byte	0x00, 0xf0, 0x11, 0x00


	//----- nvinfo : EIATTR_KPARAM_INFO
	.align		4
.L_27:
        /*00a8*/ 	.byte	0x04, 0x17
        /*00aa*/ 	.short	(.L_29 - .L_28)
.L_28:
        /*00ac*/ 	.word	0x00000000
        /*00b0*/ 	.short	0x0003
        /*00b2*/ 	.short	0x0018
        /*00b4*/ 	.byte	0x00, 0xf0, 0x11, 0x00


	//----- nvinfo : EIATTR_KPARAM_INFO
	.align		4
.L_29:
        /*00b8*/ 	.byte	0x04, 0x17
        /*00ba*/ 	.short	(.L_31 - .L_30)
.L_30:
        /*00bc*/ 	.word	0x00000000
        /*00c0*/ 	.short	0x0002
        /*00c2*/ 	.short	0x0010
        /*00c4*/ 	.byte	0x00, 0xf4, 0x21, 0x00


	//----- nvinfo : EIATTR_KPARAM_INFO
	.align		4
.L_31:
        /*00c8*/ 	.byte	0x04, 0x17
        /*00ca*/ 	.short	(.L_33 - .L_32)
.L_32:
        /*00cc*/ 	.word	0x00000000
        /*00d0*/ 	.short	0x0001
        /*00d2*/ 	.short	0x0008
        /*00d4*/ 	.byte	0x00, 0xf4, 0x21, 0x00


	//----- nvinfo : EIATTR_KPARAM_INFO
	.align		4
.L_33:
        /*00d8*/ 	.byte	0x04, 0x17
        /*00da*/ 	.short	(.L_35 - .L_34)
.L_34:
        /*00dc*/ 	.word	0x00000000
        /*00e0*/ 	.short	0x0000
        /*00e2*/ 	.short	0x0000
        /*00e4*/ 	.byte	0x00, 0xf4, 0x21, 0x00


	//----- nvinfo : EIATTR_SPARSE_MMA_MASK
	.align		4
.L_35:
        /*00e8*/ 	.byte	0x03, 0x50
        /*00ea*/ 	.short	0x0000


	//----- nvinfo : EIATTR_MAXREG_COUNT
	.align		4
        /*00ec*/ 	.byte	0x03, 0x1b
        /*00ee*/ 	.short	0x00ff


	//----- nvinfo : EIATTR_NUM_BARRIERS
	.align		4
        /*00f0*/ 	.byte	0x02, 0x4c
        /*00f2*/ 	.byte	0x01
	.zero		1


	//----- nvinfo : EIATTR_ANNOTATIONS
	.align		4
        /*00f4*/ 	.byte	0x04, 0x55
        /*00f6*/ 	.short	(.L_37 - .L_36)


	//   ....[0]....
.L_36:
        /*00f8*/ 	.word	0x00000001
        /*00fc*/ 	.byte	0xe0, 0x00, 0x00, 0x00, 0x01, 0x00, 0x00, 0x00, 0x00, 0x01, 0x00, 0x00, 0x01, 0x00, 0x00, 0x00
        /* <DEDUP_REMOVED lines=2352> */
        /*940c*/ 	.byte	0x50, 0x36, 0x02, 0x00, 0x01, 0x00, 0x00, 0x00, 0x50, 0x39, 0x02, 0x00


	//----- nvinfo : EIATTR_MERCURY_ISA_VERSION
	.align		4
.L_37:
        /*9418*/ 	.byte	0x03, 0x5f
        /*941a*/ 	.short	0x0101


	//----- nvinfo : EIATTR_EXIT_INSTR_OFFSETS
	.align		4
        /*941c*/ 	.byte	0x04, 0x1c
        /*941e*/ 	.short	(.L_39 - .L_38)


	//   ....[0]....
.L_38:
        /*9420*/ 	.word	0x00023a90


	//   ....[1]....
        /*9424*/ 	.word	0x00023ac0


	//----- nvinfo : EIATTR_REQNTID
	.align		4
.L_39:
        /*9428*/ 	.byte	0x04, 0x10
        /*942a*/ 	.short	(.L_41 - .L_40)
.L_40:
        /*942c*/ 	.word	0x00000040
        /*9430*/ 	.word	0x00000001
        /*9434*/ 	.word	0x00000001


	//----- nvinfo : EIATTR_CBANK_PARAM_SIZE
	.align		4
.L_41:
        /*9438*/ 	.byte	0x03, 0x19
        /*943a*/ 	.short	0x0050


	//----- nvinfo : EIATTR_PARAM_CBANK
	.align		4
        /*943c*/ 	.byte	0x04, 0x0a
        /*943e*/ 	.short	(.L_43 - .L_42)
	.align		4
.L_42:
        /*9440*/ 	.word	index@(.nv.constant0.matmul_kernel)
        /*9444*/ 	.short	0x0210
        /*9446*/ 	.short	0x0050


	//----- nvinfo : EIATTR_SW_WAR
	.align		4
.L_43:
        /*9448*/ 	.byte	0x04, 0x36
        /*944a*/ 	.short	(.L_45 - .L_44)
.L_44:
        /*944c*/ 	.word	0x00000008
.L_45:


//--------------------- .nv.callgraph             --------------------------
	.section	.nv.callgraph,"",@"SHT_CUDA_CALLGRAPH"
	.align	4
	.sectionentsize	8
	.align		4
        /*0000*/ 	.word	0x00000000
	.align		4
        /*0004*/ 	.word	0xffffffff
	.align		4
        /*0008*/ 	.word	0x00000000
	.align		4
        /*000c*/ 	.word	0xfffffffe
	.align		4
        /*0010*/ 	.word	0x00000000
	.align		4
        /*0014*/ 	.word	0xfffffffd
	.align		4
        /*0018*/ 	.word	0x00000000
	.align		4
        /*001c*/ 	.word	0xfffffffc


//--------------------- .text.matmul_kernel       --------------------------
	.section	.text.matmul_kernel,"ax",@progbits
	.align	128
        .global         matmul_kernel
        .type           matmul_kernel,@function
        .size           matmul_kernel,(.L_x_3 - matmul_kernel)
        .other          matmul_kernel,@"STO_CUDA_ENTRY STV_DEFAULT"
matmul_kernel:
.text.matmul_kernel:
[----:B------:R-:W0:Y:S08]  /*0000*/  LDC R1, c[0x0][0x28] ;  /* 0x00000a00ff017b82 */ /* 0x000e300000000800 */
[----:B------:R-:W1:Y:S01]  /*0010*/  LDC.64 R2, c[0x0][0x228] ;  /* 0x00008a00ff027b82 */ /* 0x000e620000000a00 */
[----:B0-----:R-:W-:Y:S01]  /*0020*/  VIADD R1, R1, 0xffffe998 ;  /* 0xffffe99801017836 */ /* 0x001fe20000000000 */
[----:B------:R-:W-:Y:S01]  /*0030*/  UMOV UR4, 0x400 ;  /* 0x0000040000047882 */ /* 0x000fe20000000000 */
[----:B------:R-:W-:-:S02]  /*0040*/  CS2R R14, SRZ ;  /* 0x00000000000e7805 */ /* 0x000fc4000001ff00 */
[----:B------:R-:W-:Y:S02]  /*0050*/  CS2R R16, SRZ ;  /* 0x0000000000107805 */ /* 0x000fe4000001ff00 */
[----:B------:R-:W-:Y:S02]  /*0060*/  CS2R R18, SRZ ;  /* 0x0000000000127805 */ /* 0x000fe4000001ff00 */
[----:B------:R-:W-:Y:S02]  /*0070*/  CS2R R20, SRZ ;  /* 0x0000000000147805 */ /* 0x000fe4000001ff00 */
[----:B------:R-:W-:Y:S01]  /*0080*/  CS2R R22, SRZ ;  /* 0x0000000000167805 */ /* 0x000fe2000001ff00 */
[----:B------:R-:W0:Y:S01]  /*0090*/  LDC R29, c[0x0][0x230] ;  /* 0x00008c00ff1d7b82 */ /* 0x000e220000000800 */
[----:B------:R-:W-:Y:S02]  /*00a0*/  CS2R R24, SRZ ;  /* 0x0000000000187805 */ /* 0x000fe4000001ff00 */
[----:B------:R-:W-:-:S05]  /*00b0*/  CS2R R26, SRZ ;  /* 0x00000000001a7805 */ /* 0x000fca000001ff00 */
[----:B------:R-:W2:Y:S01]  /*00c0*/  S2UR UR5, SR_CgaCtaId ;  /* 0x00000000000579c3 */ /* 0x000ea20000008800 */
[----:B-1----:R-:W-:Y:S01]  /*00d0*/  VIADD R0, R3, 0x3f ;  /* 0x0000003f03007836 */ /* 0x002fe20000000000 */
[----:B------:R1:W-:Y:S04]  /*00e0*/  STL [R1+0xa58], R3 ;  /* 0x000a580301007387 */ /* 0x0003e80000100800 */
[----:B------:R-:W-:Y:S01]  /*00f0*/  SHF.R.S32.HI R5, RZ, 0x1f, R0 ;  /* 0x0000001fff057819 */ /* 0x000fe20000011400 */
[----:B------:R3:W-:Y:S01]  /*0100*/  STL [R1+0xa5c], R2 ;  /* 0x000a5c0201007387 */ /* 0x0007e20000100800 */
[----:B0-----:R-:W-:Y:S02]  /*0110*/  VIADD R29, R29, 0x3f ;  /* 0x0000003f1d1d7836 */ /* 0x001fe40000000000 */
[----:B------:R-:W-:Y:S01]  /*0120*/  LEA.HI R5, R5, R0, RZ, 0x6 ;  /* 0x0000000005057211 */ /* 0x000fe200078f30ff */
[----:B------:R-:W-:Y:S03]  /*0130*/  STL [R1+0x10], RZ ;  /* 0x000010ff01007387 */ /* 0x000fe60000100800 */
[----:B------:R-:W-:Y:S01]  /*0140*/  SHF.R.S32.HI R0, RZ, 0x6, R5 ;  /* 0x00000006ff007819 */ /* 0x000fe20000011405 */
[----:B------:R-:W-:Y:S01]  /*0150*/  STL [R1+0x14], RZ ;  /* 0x000014ff01007387 */ /* 0x000fe20000100800 */
[----:B------:R-:W-:Y:S01]  /*0160*/  ULDC.64 UR8, c[0x0][0x208] ;  /* 0x0000820000087ab9 */ /* 0x000fe20000000a00 */
[----:B--2---:R-:W-:-:S02]  /*0170*/  ULEA UR4, UR5, UR4, 0x18 ;  /* 0x0000000405047291 */ /* 0x004fc4000f8ec03f */
[----:B------:R-:W-:Y:S01]  /*0180*/  IMAD.SHL.U32 R0, R0, 0x8, RZ ;  /* 0x0000000800007824 */ /* 0x000fe200078e00ff */
[----:B------:R-:W0:Y:S04]  /*0190*/  S2R R5, SR_CTAID.X ;  /* 0x0000000000057919 */ /* 0x000e280000002500 */
[-C--:B------:R-:W-:Y:S01]  /*01a0*/  IABS R9, R0.reuse ;  /* 0x0000000000097213 */ /* 0x080fe20000000000 */
[----:B------:R-:W-:Y:S01]  /*01b0*/  STL [R1+0x18], RZ ;  /* 0x000018ff01007387 */ /* 0x000fe20000100800 */
[----:B------:R-:W-:Y:S02]  /*01c0*/  IABS R12, R0 ;  /* 0x00000000000c7213 */ /* 0x000fe40000000000 */
[----:B------:R-:W2:Y:S01]  /*01d0*/  I2F.RP R4, R9 ;  /* 0x0000000900047306 */ /* 0x000ea20000209400 */
[----:B------:R-:W-:Y:S04]  /*01e0*/  STL [R1+0x1c], RZ ;  /* 0x00001cff01007387 */ /* 0x000fe80000100800 */
[----:B------:R-:W-:Y:S04]  /*01f0*/  STL [R1], RZ ;  /* 0x000000ff01007387 */ /* 0x000fe80000100800 */
[----:B------:R-:W-:Y:S04]  /*0200*/  STL [R1+0x4], RZ ;  /* 0x000004ff01007387 */ /* 0x000fe80000100800 */
[----:B------:R-:W-:Y:S01]  /*0210*/  STL [R1+0x8], RZ ;  /* 0x000008ff01007387 */ /* 0x000fe20000100800 */
[----:B--2---:R-:W2:Y:S03]  /*0220*/  MUFU.RCP R4, R4 ;  /* 0x0000000400047308 */ /* 0x004ea60000001000 */
[----:B------:R-:W-:Y:S04]  /*0230*/  STL [R1+0xc], RZ ;  /* 0x00000cff01007387 */ /* 0x000fe80000100800 */
[----:B------:R-:W-:Y:S01]  /*0240*/  STL [R1+0x40], RZ ;  /* 0x000040ff01007387 */ /* 0x000fe20000100800 */
[----:B0-----:R-:W-:-:S03]  /*0250*/  IABS R10, R5 ;  /* 0x00000005000a7213 */ /* 0x001fc60000000000 */
[----:B------:R-:W-:Y:S04]  /*0260*/  STL [R1+0x44], RZ ;  /* 0x000044ff01007387 */ /* 0x000fe80000100800 */
[----:B------:R-:W-:Y:S01]  /*0270*/  STL [R1+0x48], RZ ;  /* 0x000048ff01007387 */ /* 0x000fe20000100800 */
[----:B--2---:R-:W-:-:S03]  /*0280*/  VIADD R6, R4, 0xffffffe ;  /* 0x0ffffffe04067836 */ /* 0x004fc60000000000 */
[----:B------:R-:W-:Y:S01]  /*0290*/  STL [R1+0x4c], RZ ;  /* 0x00004cff01007387 */ /* 0x000fe20000100800 */
[----:B------:R-:W-:Y:S01]  /*02a0*/  IMAD.MOV R4, RZ, RZ, -R12 ;  /* 0x000000ffff047224 */ /* 0x000fe200078e0a0c */
[----:B------:R-:W-:Y:S01]  /*02b0*/  CS2R R12, SRZ ;  /* 0x00000000000c7805 */ /* 0x000fe2000001ff00 */
[----:B------:R0:W2:Y:S01]  /*02c0*/  F2I.FTZ.U32.TRUNC.NTZ R7, R6 ;  /* 0x0000000600077305 */ /* 0x0000a2000021f000 */
[----:B------:R-:W-:Y:S04]  /*02d0*/  STL [R1+0x30], RZ ;  /* 0x000030ff01007387 */ /* 0x000fe80000100800 */
[----:B------:R-:W-:Y:S01]  /*02e0*/  STL [R1+0x34], RZ ;  /* 0x000034ff01007387 */ /* 0x000fe20000100800 */
[----:B0-----:R-:W-:-:S03]  /*02f0*/  IMAD.MOV.U32 R6, RZ, RZ, RZ ;  /* 0x000000ffff067224 */ /* 0x001fc600078e00ff */
[----:B------:R-:W-:Y:S04]  /*0300*/  STL [R1+0x38], RZ ;  /* 0x000038ff01007387 */ /* 0x000fe80000100800 */
[----:B------:R-:W-:Y:S01]  /*0310*/  STL [R1+0x3c], RZ ;  /* 0x00003cff01007387 */ /* 0x000fe20000100800 */
[----:B--2---:R-:W-:-:S03]  /*0320*/  IMAD.MOV R8, RZ, RZ, -R7 ;  /* 0x000000ffff087224 */ /* 0x004fc600078e0a07 */
[----:B------:R-:W-:Y:S01]  /*0330*/  STL [R1+0x20], RZ ;  /* 0x000020ff01007387 */ /* 0x000fe20000100800 */
[----:B------:R-:W-:Y:S02]  /*0340*/  IMAD R11, R8, R9, RZ ;  /* 0x00000009080b7224 */ /* 0x000fe400078e02ff */
[----:B------:R-:W-:Y:S01]  /*0350*/  IMAD.MOV.U32 R8, RZ, RZ, R10 ;  /* 0x000000ffff087224 */ /* 0x000fe200078e000a */
[----:B------:R-:W-:Y:S01]  /*0360*/  STL [R1+0x24], RZ ;  /* 0x000024ff01007387 */ /* 0x000fe20000100800 */
[----:B------:R-:W-:-:S03]  /*0370*/  IMAD.HI.U32 R7, R7, R11, R6 ;  /* 0x0000000b07077227 */ /* 0x000fc600078e0006 */
[----:B------:R-:W-:Y:S03]  /*0380*/  STL [R1+0x28], RZ ;  /* 0x000028ff01007387 */ /* 0x000fe60000100800 */
[----:B------:R-:W-:Y:S01]  /*0390*/  IMAD.HI.U32 R7, R7, R8, RZ ;  /* 0x0000000807077227 */ /* 0x000fe200078e00ff */
[----:B------:R-:W-:Y:S03]  /*03a0*/  STL [R1+0x2c], RZ ;  /* 0x00002cff01007387 */ /* 0x000fe60000100800 */
[----:B------:R-:W-:Y:S01]  /*03b0*/  IMAD R4, R7, R4, R8 ;  /* 0x0000000407047224 */ /* 0x000fe200078e0208 */
[----:B------:R-:W-:Y:S04]  /*03c0*/  STL [R1+0x50], RZ ;  /* 0x000050ff01007387 */ /* 0x000fe80000100800 */
[----:B------:R-:W-:Y:S01]  /*03d0*/  ISETP.GT.U32.AND P1, PT, R9, R4, PT ;  /* 0x000000040900720c */ /* 0x000fe20003f24070 */
[----:B------:R-:W-:Y:S04]  /*03e0*/  STL [R1+0x54], RZ ;  /* 0x000054ff01007387 */ /* 0x000fe80000100800 */
[----:B------:R-:W-:Y:S04]  /*03f0*/  STL [R1+0x58], RZ ;  /* 0x000058ff01007387 */ /* 0x000fe80000100800 */
[----:B------:R-:W-:Y:S04]  /*0400*/  STL [R1+0x5c], RZ ;  /* 0x00005cff01007387 */ /* 0x000fe80000100800 */
[----:B------:R-:W-:Y:S01]  /*0410*/  @!P1 IMAD.IADD R4, R4, 0x1, -R9 ;  /* 0x0000000104049824 */ /* 0x000fe200078e0a09 */
[----:B------:R-:W-:Y:S01]  /*0420*/  STL [R1+0x60], RZ ;  /* 0x000060ff01007387 */ /* 0x000fe20000100800 */
[----:B------:R-:W-:Y:S01]  /*0430*/  @!P1 VIADD R7, R7, 0x1 ;  /* 0x0000000107079836 */ /* 0x000fe20000000000 */
[----:B------:R-:W-:-:S02]  /*0440*/  ISETP.NE.AND P1, PT, R0, RZ, PT ;  /* 0x000000ff0000720c */ /* 0x000fc40003f25270 */
[----:B------:R-:W-:Y:S01]  /*0450*/  ISETP.GE.U32.AND P0, PT, R4, R9, PT ;  /* 0x000000090400720c */ /* 0x000fe20003f06070 */
[----:B------:R-:W-:Y:S01]  /*0460*/  STL [R1+0x64], RZ ;  /* 0x000064ff01007387 */ /* 0x000fe20000100800 */
[----:B------:R-:W-:-:S03]  /*0470*/  LOP3.LUT R4, R5, R0, RZ, 0x3c, !PT ;  /* 0x0000000005047212 */ /* 0x000fc600078e3cff */
[----:B------:R-:W-:Y:S01]  /*0480*/  STL [R1+0x68], RZ ;  /* 0x000068ff01007387 */ /* 0x000fe20000100800 */
[----:B------:R-:W-:Y:S01]  /*0490*/  ISETP.GE.AND P2, PT, R4, RZ, PT ;  /* 0x000000ff0400720c */ /* 0x000fe20003f46270 */
[----:B------:R-:W-:Y:S02]  /*04a0*/  VIADD R4, R2, 0x7f ;  /* 0x0000007f02047836 */ /* 0x000fe40000000000 */
[----:B------:R-:W-:Y:S04]  /*04b0*/  STL [R1+0x6c], RZ ;  /* 0x00006cff01007387 */ /* 0x000fe80000100800 */
[----:B------:R-:W-:Y:S01]  /*04c0*/  @P0 VIADD R7, R7, 0x1 ;  /* 0x0000000107070836 */ /* 0x000fe20000000000 */
[----:B------:R-:W-:Y:S03]  /*04d0*/  STL [R1+0x70], RZ ;  /* 0x000070ff01007387 */ /* 0x000fe60000100800 */
[----:B------:R-:W-:Y:S01]  /*04e0*/  IMAD.MOV.U32 R6, RZ, RZ, R7 ;  /* 0x000000ffff067224 */ /* 0x000fe200078e0007 */
[----:B------:R-:W-:Y:S01]  /*04f0*/  SHF.R.S32.HI R7, RZ, 0x1f, R4 ;  /* 0x0000001fff077819 */ /* 0x000fe20000011404 */
[----:B------:R-:W-:Y:S02]  /*0500*/  STL [R1+0x74], RZ ;  /* 0x000074ff01007387 */ /* 0x000fe40000100800 */
[----:B------:R-:W-:Y:S01]  /*0510*/  @!P2 IMAD.MOV R6, RZ, RZ, -R6 ;  /* 0x000000ffff06a224 */ /* 0x000fe200078e0a06 */
[----:B------:R-:W-:Y:S01]  /*0520*/  @!P1 LOP3.LUT R6, RZ, R0, RZ, 0x33, !PT ;  /* 0x00000000ff069212 */ /* 0x000fe200078e33ff */
[----:B------:R-:W-:Y:S01]  /*0530*/  STL [R1+0x78], RZ ;  /* 0x000078ff01007387 */ /* 0x000fe20000100800 */
[----:B------:R-:W-:-:S03]  /*0540*/  LEA.HI R7, R7, R4, RZ, 0x7 ;  /* 0x0000000407077211 */ /* 0x000fc600078f38ff */
[----:B------:R-:W-:Y:S01]  /*0550*/  IMAD.SHL.U32 R28, R6, 0x8, RZ ;  /* 0x00000008061c7824 */ /* 0x000fe200078e00ff */
[----:B------:R-:W-:Y:S01]  /*0560*/  STL [R1+0x7c], RZ ;  /* 0x00007cff01007387 */ /* 0x000fe20000100800 */
[----:B------:R-:W-:-:S03]  /*0570*/  IMAD.MOV R6, RZ, RZ, -R6 ;  /* 0x000000ffff067224 */ /* 0x000fc600078e0a06 */
[----:B------:R-:W-:Y:S01]  /*0580*/  LEA.HI.SX32 R4, R7, -R28, 0x19 ;  /* 0x8000001c07047211 */ /* 0x000fe200078fcaff */
[----:B------:R-:W-:Y:S01]  /*0590*/  IMAD R11, R0, R6, R5 ;  /* 0x00000006000b7224 */ /* 0x000fe200078e0205 */
[----:B------:R-:W-:Y:S01]  /*05a0*/  STL [R1+0x80], RZ ;  /* 0x000080ff01007387 */ /* 0x000fe20000100800 */
[----:B------:R-:W-:Y:S01]  /*05b0*/  IMAD.MOV.U32 R6, RZ, RZ, RZ ;  /* 0x000000ffff067224 */ /* 0x000fe200078e00ff */
[----:B------:R-:W-:Y:S02]  /*05c0*/  VIMNMX R4, R4, 0x8, PT ;  /* 0x0000000804047848 */ /* 0x000fe40003fe0100 */
[----:B------:R-:W-:Y:S02]  /*05d0*/  STL [R1+0x84], RZ ;  /* 0x000084ff01007387 */ /* 0x000fe40000100800 */
[-C--:B------:R-:W-:Y:S02]  /*05e0*/  IABS R10, R4.reuse ;  /* 0x00000004000a7213 */ /* 0x080fe40000000000 */
[----:B------:R-:W-:Y:S01]  /*05f0*/  IABS R0, R4 ;  /* 0x0000000400007213 */ /* 0x000fe20000000000 */
[----:B------:R-:W-:Y:S01]  /*0600*/  STL [R1+0x88], RZ ;  /* 0x000088ff01007387 */ /* 0x000fe20000100800 */
[----:B------:R-:W0:Y:S03]  /*0610*/  I2F.RP R8, R10 ;  /* 0x0000000a00087306 */ /* 0x000e260000209400 */
[----:B------:R-:W-:Y:S04]  /*0620*/  STL [R1+0x8c], RZ ;  /* 0x00008cff01007387 */ /* 0x000fe80000100800 */
[----:B------:R-:W-:Y:S04]  /*0630*/  STL [R1+0x90], RZ ;  /* 0x000090ff01007387 */ /* 0x000fe80000100800 */
[----:B------:R-:W-:Y:S01]  /*0640*/  STL [R1+0x94], RZ ;  /* 0x000094ff01007387 */ /* 0x000fe20000100800 */
[----:B0-----:R-:W0:Y:S03]  /*0650*/  MUFU.RCP R8, R8 ;  /* 0x0000000800087308 */ /* 0x001e260000001000 */
[----:B------:R-:W-:Y:S04]  /*0660*/  STL [R1+0x98], RZ ;  /* 0x000098ff01007387 */ /* 0x000fe80000100800 */
[----:B------:R-:W-:Y:S01]  /*0670*/  STL [R1+0x9c], RZ ;  /* 0x00009cff01007387 */ /* 0x000fe20000100800 */
[----:B-1----:R-:W1:Y:S01]  /*0680*/  S2R R3, SR_TID.X ;  /* 0x0000000000037919 */ /* 0x002e620000002100 */
[----:B0-----:R-:W-:-:S06]  /*0690*/  VIADD R7, R8, 0xffffffe ;  /* 0x0ffffffe08077836 */ /* 0x001fcc0000000000 */
[----:B------:R-:W0:Y:S02]  /*06a0*/  F2I.FTZ.U32.TRUNC.NTZ R7, R7 ;  /* 0x0000000700077305 */ /* 0x000e24000021f000 */
[----:B0-----:R-:W-:Y:S01]  /*06b0*/  IMAD.MOV R9, RZ, RZ, -R7 ;  /* 0x000000ffff097224 */ /* 0x001fe200078e0a07 */
[----:B-1----:R-:W-:-:S03]  /*06c0*/  LOP3.LUT R3, R3, 0x3f, RZ, 0xc0, !PT ;  /* 0x0000003f03037812 */ /* 0x002fc600078ec0ff */
[----:B------:R-:W-:Y:S01]  /*06d0*/  IMAD.MOV.U32 R5, RZ, RZ, R9 ;  /* 0x000000ffff057224 */ /* 0x000fe200078e0009 */
[----:B------:R-:W-:-:S03]  /*06e0*/  IABS R9, R11 ;  /* 0x0000000b00097213 */ /* 0x000fc60000000000 */
[----:B------:R-:W-:-:S04]  /*06f0*/  IMAD R5, R5, R10, RZ ;  /* 0x0000000a05057224 */ /* 0x000fc800078e02ff */
[----:B------:R-:W-:-:S04]  /*0700*/  IMAD.HI.U32 R6, R7, R5, R6 ;  /* 0x0000000507067227 */ /* 0x000fc800078e0006 */
[----:B------:R-:W-:Y:S02]  /*0710*/  IMAD.MOV R5, RZ, RZ, -R0 ;  /* 0x000000ffff057224 */ /* 0x000fe400078e0a00 */
[----:B------:R-:W-:Y:S01]  /*0720*/  IMAD.HI.U32 R0, R6, R9, RZ ;  /* 0x0000000906007227 */ /* 0x000fe200078e00ff */
[----:B------:R-:W-:-:S03]  /*0730*/  CS2R R6, SRZ ;  /* 0x0000000000067805 */ /* 0x000fc6000001ff00 */
[----:B------:R-:W-:Y:S01]  /*0740*/  IMAD R5, R0, R5, R9 ;  /* 0x0000000500057224 */ /* 0x000fe200078e0209 */
[----:B------:R-:W-:-:S04]  /*0750*/  CS2R R8, SRZ ;  /* 0x0000000000087805 */ /* 0x000fc8000001ff00 */
[----:B------:R-:W-:-:S13]  /*0760*/  ISETP.GT.U32.AND P1, PT, R10, R5, PT ;  /* 0x000000050a00720c */ /* 0x000fda0003f24070 */
[----:B------:R-:W-:Y:S02]  /*0770*/  @!P1 IMAD.IADD R5, R5, 0x1, -R10 ;  /* 0x0000000105059824 */ /* 0x000fe400078e0a0a */
[----:B------:R-:W-:Y:S01]  /*0780*/  @!P1 VIADD R0, R0, 0x1 ;  /* 0x0000000100009836 */ /* 0x000fe20000000000 */
[----:B------:R-:W-:Y:S02]  /*0790*/  ISETP.NE.AND P1, PT, R4, RZ, PT ;  /* 0x000000ff0400720c */ /* 0x000fe40003f25270 */
[----:B------:R-:W-:Y:S02]  /*07a0*/  ISETP.GE.U32.AND P0, PT, R5, R10, PT ;  /* 0x0000000a0500720c */ /* 0x000fe40003f06070 */
[----:B------:R-:W-:-:S04]  /*07b0*/  LOP3.LUT R5, R11, R4, RZ, 0x3c, !PT ;  /* 0x000000040b057212 */ /* 0x000fc800078e3cff */
[----:B------:R-:W-:-:S07]  /*07c0*/  ISETP.GE.AND P2, PT, R5, RZ, PT ;  /* 0x000000ff0500720c */ /* 0x000fce0003f46270 */
[----:B------:R-:W-:Y:S01]  /*07d0*/  @P0 VIADD R0, R0, 0x1 ;  /* 0x0000000100000836 */ /* 0x000fe20000000000 */
[----:B------:R-:W-:-:S05]  /*07e0*/  ISETP.GE.AND P0, PT, R29, 0x40, PT ;  /* 0x000000401d00780c */ /* 0x000fca0003f06270 */
[----:B------:R-:W-:Y:S01]  /*07f0*/  @!P2 IMAD.MOV R0, RZ, RZ, -R0 ;  /* 0x000000ffff00a224 */ /* 0x000fe200078e0a00 */
[----:B------:R-:W-:-:S05]  /*0800*/  @!P1 LOP3.LUT R0, RZ, R4, RZ, 0x33, !PT ;  /* 0x00000004ff009212 */ /* 0x000fca00078e33ff */
[----:B---3--:R-:W-:Y:S02]  /*0810*/  IMAD.SHL.U32 R2, R0, 0x40, RZ ;  /* 0x0000004000027824 */ /* 0x008fe400078e00ff */
[----:B------:R-:W-:Y:S02]  /*0820*/  IMAD.MOV R5, RZ, RZ, -R0 ;  /* 0x000000ffff057224 */ /* 0x000fe400078e0a00 */
[C---:B------:R-:W-:Y:S01]  /*0830*/  VIADD R0, R2.reuse, 0x1 ;  /* 0x0000000102007836 */ /* 0x040fe20000000000 */
[----:B------:R-:W-:Y:S01]  /*0840*/  STL [R1+0x38c], R2 ;  /* 0x00038c0201007387 */ /* 0x000fe20000100800 */
[----:B------:R-:W-:Y:S02]  /*0850*/  VIADD R29, R2, 0x2 ;  /* 0x00000002021d7836 */ /* 0x000fe40000000000 */
[----:B------:R-:W-:Y:S01]  /*0860*/  IMAD R5, R4, R5, R11 ;  /* 0x0000000504057224 */ /* 0x000fe200078e020b */
[----:B------:R0:W-:Y:S01]  /*0870*/  STL [R1+0x190], R0 ;  /* 0x0001900001007387 */ /* 0x0001e20000100800 */
[----:B------:R-:W-:-:S02]  /*0880*/  CS2R R10, SRZ ;  /* 0x00000000000a7805 */ /* 0x000fc4000001ff00 */
[----:B------:R-:W-:Y:S01]  /*0890*/  IMAD.IADD R28, R28, 0x1, R5 ;  /* 0x000000011c1c7824 */ /* 0x000fe200078e0205 */
[----:B------:R1:W-:Y:S01]  /*08a0*/  STL [R1+0x18c], R29 ;  /* 0x00018c1d01007387 */ /* 0x0003e20000100800 */
[----:B------:R-:W-:Y:S02]  /*08b0*/  CS2R R4, SRZ ;  /* 0x0000000000047805 */ /* 0x000fe4000001ff00 */
[----:B------:R-:W-:Y:S02]  /*08c0*/  IMAD R3, R28, 0x80, R3 ;  /* 0x000000801c037824 */ /* 0x000fe400078e0203 */
[C---:B------:R-:W-:Y:S02]  /*08d0*/  VIADD R28, R2.reuse, 0x3f ;  /* 0x0000003f021c7836 */ /* 0x040fe40000000000 */
[C---:B0-----:R-:W-:Y:S02]  /*08e0*/  VIADD R0, R2.reuse, 0x3 ;  /* 0x0000000302007836 */ /* 0x041fe40000000000 */
[----:B-1----:R-:W-:-:S03]  /*08f0*/  VIADD R29, R2, 0x4 ;  /* 0x00000004021d7836 */ /* 0x002fc60000000000 */
[----:B------:R0:W-:Y:S04]  /*0900*/  STL [R1+0x188], R0 ;  /* 0x0001880001007387 */ /* 0x0001e80000100800 */
[----:B------:R1:W-:Y:S01]  /*0910*/  STL [R1+0x184], R29 ;  /* 0x0001841d01007387 */ /* 0x0003e20000100800 */
        /* <DEDUP_REMOVED lines=113> */
[----:B-1----:R-:W-:Y:S02]  /*1030*/  VIADD R29, R2, 0x3e ;  /* 0x0000003e021d7836 */ /* 0x002fe40000000000 */
[----:B------:R0:W5:Y:S04]  /*1040*/  LDL.LU R2, [R1+0xa5c] ;  /* 0x000a5c0001027983 */ /* 0x0001680000300800 */
[----:B------:R1:W-:Y:S02]  /*1050*/  STL [R1+0x438], R3 ;  /* 0x0004380301007387 */ /* 0x0003e40000100800 */
[----:B-1----:R-:W-:-:S05]  /*1060*/  VIADD R3, R3, 0x40 ;  /* 0x0000004003037836 */ /* 0x002fca0000000000 */
[----:B------:R1:W-:Y:S04]  /*1070*/  STL [R1+0x43c], R3 ;  /* 0x00043c0301007387 */ /* 0x0003e80000100800 */
[----:B-1----:R0:W5:Y:S04]  /*1080*/  LDL.LU R3, [R1+0xa58] ;  /* 0x000a580001037983 */ /* 0x0021680000300800 */
[----:B------:R0:W-:Y:S01]  /*1090*/  STL [R1+0xa0], R0 ;  /* 0x0000a00001007387 */ /* 0x0001e20000100800 */
[----:B------:R-:W-:Y:S05]  /*10a0*/  @!P0 BRA `(.L_x_0) ;  /* 0x000001ec00248947 */ /* 0x000fea0003800000 */
[----:B------:R-:W2:Y:S01]  /*10b0*/  LDL.LU R26, [R1+0x144] ;  /* 0x00014400011a7983 */ /* 0x000ea20000300800 */
[----:B------:R-:W-:Y:S01]  /*10c0*/  IMAD.MOV.U32 R12, RZ, RZ, R0 ;  /* 0x000000ffff0c7224 */ /* 0x000fe200078e0000 */
[----:B-----5:R-:W-:Y:S01]  /*10d0*/  IABS R8, R2 ;  /* 0x0000000200087213 */ /* 0x020fe20000000000 */
[----:B------:R-:W-:Y:S01]  /*10e0*/  ULDC UR5, c[0x0][0x23c] ;  /* 0x00008f0000057ab9 */ /* 0x000fe20000000800 */
[----:B------:R-:W3:Y:S01]  /*10f0*/  LDL.LU R22, [R1+0x138] ;  /* 0x0001380001167983 */ /* 0x000ee20000300800 */
[----:B------:R-:W-:Y:S01]  /*1100*/  ISETP.GE.AND P2, PT, R29, RZ, PT ;  /* 0x000000ff1d00720c */ /* 0x000fe20003f46270 */
[----:B------:R-:W-:Y:S01]  /*1110*/  ULDC.64 UR12, c[0x0][0x218] ;  /* 0x00008600000c7ab9 */ /* 0x000fe20000000a00 */
[----:B------:R-:W-:Y:S01]  /*1120*/  ISETP.GE.AND P0, PT, R28, RZ, PT ;  /* 0x000000ff1c00720c */ /* 0x000fe20003f06270 */
[----:B------:R-:W4:Y:S01]  /*1130*/  LDL.LU R17, [R1+0x108] ;  /* 0x0001080001117983 */ /* 0x000f220000300800 */
[----:B------:R-:W-:Y:S01]  /*1140*/  ULDC UR6, c[0x0][0x234] ;  /* 0x00008d0000067ab9 */ /* 0x000fe20000000800 */
[----:B------:R-:W-:-:S02]  /*1150*/  ULDC.64 UR10, c[0x0][0x210] ;  /* 0x00008400000a7ab9 */ /* 0x000fc40000000a00 */
[----:B------:R-:W2:Y:S04]  /*1160*/  LDL.LU R16, [R1+0xec] ;  /* 0x0000ec0001107983 */ /* 0x000ea80000300800 */
[----:B------:R-:W3:Y:S04]  /*1170*/  LDL.LU R21, [R1+0x14c] ;  /* 0x00014c0001157983 */ /* 0x000ee80000300800 */
[----:B------:R-:W3:Y:S04]  /*1180*/  LDL R19, [R1+0x11c] ;  /* 0x00011c0001137983 */ /* 0x000ee80000100800 */
[----:B------:R-:W4:Y:S04]  /*1190*/  LDL.LU R15, [R1+0xc4] ;  /* 0x0000c400010f7983 */ /* 0x000f280000300800 */
[----:B------:R-:W3:Y:S04]  /*11a0*/  LDL.LU R27, [R1+0x148] ;  /* 0x00014800011b7983 */ /* 0x000ee80000300800 */
[----:B------:R-:W3:Y:S04]  /*11b0*/  LDL.LU R25, [R1+0x140] ;  /* 0x0001400001197983 */ /* 0x000ee80000300800 */
[----:B------:R-:W3:Y:S04]  /*11c0*/  LDL.LU R18, [R1+0x128] ;  /* 0x0001280001127983 */ /* 0x000ee80000300800 */
[----:B------:R-:W3:Y:S04]  /*11d0*/  LDL.LU R20, [R1+0x12c] ;  /* 0x00012c0001147983 */ /* 0x000ee80000300800 */
[----:B------:R-:W3:Y:S04]  /*11e0*/  LDL.LU R24, [R1+0x13c] ;  /* 0x00013c0001187983 */ /* 0x000ee80000300800 */
[----:B------:R-:W2:Y:S04]  /*11f0*/  LDL R13, [R1+0x438] ;  /* 0x00043800010d7983 */ /* 0x000ea80000100800 */
[----:B------:R-:W4:Y:S01]  /*1200*/  LDL R14, [R1+0x43c] ;  /* 0x00043c00010e7983 */ /* 0x000f220000100800 */
[----:B0-----:R-:W-:Y:S01]  /*1210*/  IABS R0, R3 ;  /* 0x0000000300007213 */ /* 0x001fe20000000000 */
[----:B------:R-:W0:Y:S02]  /*1220*/  I2F.RP R4, R8 ;  /* 0x0000000800047306 */ /* 0x000e240000209400 */
[----:B------:R1:W-:Y:S04]  /*1230*/  STL [R1+0xb94], R3 ;  /* 0x000b940301007387 */ /* 0x0003e80000100800 */
[----:B-1----:R-:W3:Y:S02]  /*1240*/  LDL.LU R3, [R1+0xa8] ;  /* 0x0000a80001037983 */ /* 0x002ee40000300800 */
[----:B------:R-:W1:Y:S08]  /*1250*/  I2F.RP R7, R0 ;  /* 0x0000000000077306 */ /* 0x000e700000209400 */
[----:B0-----:R-:W0:Y:S08]  /*1260*/  MUFU.RCP R4, R4 ;  /* 0x0000000400047308 */ /* 0x001e300000001000 */
[----:B-1----:R-:W1:Y:S01]  /*1270*/  MUFU.RCP R7, R7 ;  /* 0x0000000700077308 */ /* 0x002e620000001000 */
[----:B0-----:R-:W-:-:S07]  /*1280*/  VIADD R4, R4, 0xffffffe ;  /* 0x0ffffffe04047836 */ /* 0x001fce0000000000 */
[----:B------:R0:W0:Y:S01]  /*1290*/  F2I.FTZ.U32.TRUNC.NTZ R5, R4 ;  /* 0x0000000400057305 */ /* 0x000022000021f000 */
[----:B-1----:R-:W-:Y:S02]  /*12a0*/  VIADD R7, R7, 0xffffffe ;  /* 0x0ffffffe07077836 */ /* 0x002fe40000000000 */
[----:B0-----:R-:W-:-:S05]  /*12b0*/  IMAD.MOV.U32 R4, RZ, RZ, RZ ;  /* 0x000000ffff047224 */ /* 0x001fca00078e00ff */
[----:B------:R-:W0:Y:S01]  /*12c0*/  F2I.FTZ.U32.TRUNC.NTZ R7, R7 ;  /* 0x0000000700077305 */ /* 0x000e22000021f000 */
[----:B------:R-:W-:-:S04]  /*12d0*/  IMAD.MOV R6, RZ, RZ, -R5 ;  /* 0x000000ffff067224 */ /* 0x000fc800078e0a05 */
[----:B------:R-:W-:-:S04]  /*12e0*/  IMAD R6, R6, R8, RZ ;  /* 0x0000000806067224 */ /* 0x000fc800078e02ff */
[----:B------:R-:W-:Y:S01]  /*12f0*/  IMAD.HI.U32 R6, R5, R6, R4 ;  /* 0x0000000605067227 */ /* 0x000fe200078e0004 */
[----:B--2---:R-:W-:Y:S02]  /*1300*/  IABS R9, R13 ;  /* 0x0000000d00097213 */ /* 0x004fe40000000000 */
[----:B----4-:R-:W-:-:S03]  /*1310*/  IABS R5, R14 ;  /* 0x0000000e00057213 */ /* 0x010fc60000000000 */
[----:B------:R-:W-:Y:S02]  /*1320*/  IMAD.MOV.U32 R4, RZ, RZ, R9 ;  /* 0x000000ffff047224 */ /* 0x000fe400078e0009 */
[----:B0-----:R-:W-:Y:S02]  /*1330*/  IMAD.MOV R9, RZ, RZ, -R7 ;  /* 0x000000ffff097224 */ /* 0x001fe400078e0a07 */
[----:B------:R-:W-:-:S04]  /*1340*/  IMAD.HI.U32 R10, R6, R4, RZ ;  /* 0x00000004060a7227 */ /* 0x000fc800078e00ff */
[----:B------:R-:W-:-:S04]  /*1350*/  IMAD.HI.U32 R6, R6, R5, RZ ;  /* 0x0000000506067227 */ /* 0x000fc800078e00ff */
[----:B------:R-:W-:Y:S02]  /*1360*/  IMAD.MOV R10, RZ, RZ, -R10 ;  /* 0x000000ffff0a7224 */ /* 0x000fe400078e0a0a */
[----:B------:R-:W-:Y:S02]  /*1370*/  IMAD.MOV R6, RZ, RZ, -R6 ;  /* 0x000000ffff067224 */ /* 0x000fe400078e0a06 */
[C---:B------:R-:W-:Y:S02]  /*1380*/  IMAD R4, R8.reuse, R10, R4 ;  /* 0x0000000a08047224 */ /* 0x040fe400078e0204 */
[C---:B------:R-:W-:Y:S02]  /*1390*/  IMAD R5, R8.reuse, R6, R5 ;  /* 0x0000000608057224 */ /* 0x040fe400078e0205 */
[----:B------:R-:W-:Y:S01]  /*13a0*/  IMAD R23, R9, R0, RZ ;  /* 0x0000000009177224 */ /* 0x000fe200078e02ff */
[----:B------:R-:W-:Y:S01]  /*13b0*/  IABS R9, R28 ;  /* 0x0000001c00097213 */ /* 0x000fe20000000000 */
[----:B------:R-:W-:Y:S01]  /*13c0*/  IMAD.MOV.U32 R6, RZ, RZ, RZ ;  /* 0x000000ffff067224 */ /* 0x000fe200078e00ff */
[----:B------:R-:W-:-:S02]  /*13d0*/  ISETP.GT.U32.AND P1, PT, R8, R4, PT ;  /* 0x000000040800720c */ /* 0x000fc40003f24070 */
[----:B------:R-:W-:Y:S01]  /*13e0*/  ISETP.GT.U32.AND P3, PT, R8, R5, PT ;  /* 0x000000050800720c */ /* 0x000fe20003f64070 */
[----:B------:R-:W-:Y:S01]  /*13f0*/  IMAD.HI.U32 R23, R7, R23, R6 ;  /* 0x0000001707177227 */ /* 0x000fe200078e0006 */
[----:B------:R-:W-:Y:S02]  /*1400*/  IABS R7, R29 ;  /* 0x0000001d00077213 */ /* 0x000fe40000000000 */
[----:B------:R-:W2:Y:S01]  /*1410*/  LDL.LU R29, [R1+0xa4] ;  /* 0x0000a400011d7983 */ /* 0x000ea20000300800 */
[----:B------:R-:W-:Y:S01]  /*1420*/  IMAD.MOV.U32 R6, RZ, RZ, R9 ;  /* 0x000000ffff067224 */ /* 0x000fe200078e0009 */
[----:B------:R-:W-:-:S03]  /*1430*/  IABS R9, R12 ;  /* 0x0000000c00097213 */ /* 0x000fc60000000000 */
[----:B------:R-:W-:-:S04]  /*1440*/  IMAD.HI.U32 R12, R23, R6, RZ ;  /* 0x00000006170c7227 */ /* 0x000fc800078e00ff */
[----:B------:R-:W-:Y:S02]  /*1450*/  IMAD.MOV R12, RZ, RZ, -R12 ;  /* 0x000000ffff0c7224 */ /* 0x000fe400078e0a0c */
[----:B------:R-:W-:Y:S02]  /*1460*/  @!P1 IMAD.IADD R4, R4, 0x1, -R8 ;  /* 0x0000000104049824 */ /* 0x000fe400078e0a08 */
[----:B------:R-:W-:Y:S02]  /*1470*/  IMAD R6, R0, R12, R6 ;  /* 0x0000000c00067224 */ /* 0x000fe400078e0206 */
[----:B------:R-:W-:Y:S01]  /*1480*/  @!P3 IMAD.IADD R5, R5, 0x1, -R8 ;  /* 0x000000010505b824 */ /* 0x000fe200078e0a08 */
[----:B------:R-:W-:Y:S02]  /*1490*/  ISETP.GT.U32.AND P3, PT, R8, R4, PT ;  /* 0x000000040800720c */ /* 0x000fe40003f64070 */
[----:B------:R-:W-:Y:S01]  /*14a0*/  ISETP.GT.U32.AND P1, PT, R0, R6, PT ;  /* 0x000000060000720c */ /* 0x000fe20003f24070 */
[----:B------:R-:W-:Y:S01]  /*14b0*/  IMAD.HI.U32 R11, R23, R7, RZ ;  /* 0x00000007170b7227 */ /* 0x000fe200078e00ff */
[----:B------:R-:W-:-:S02]  /*14c0*/  ISETP.GT.U32.AND P4, PT, R8, R5, PT ;  /* 0x000000050800720c */ /* 0x000fc40003f84070 */
[----:B------:R-:W-:Y:S01]  /*14d0*/  ISETP.GE.AND P6, PT, R13, RZ, PT ;  /* 0x000000ff0d00720c */ /* 0x000fe20003fc6270 */
[----:B------:R-:W-:-:S06]  /*14e0*/  IMAD.MOV R11, RZ, RZ, -R11 ;  /* 0x000000ffff0b7224 */ /* 0x000fcc00078e0a0b */
[----:B------:R-:W-:Y:S01]  /*14f0*/  @!P3 IMAD.IADD R4, R4, 0x1, -R8 ;  /* 0x000000010404b824 */ /* 0x000fe200078e0a08 */
[----:B------:R-:W-:Y:S01]  /*1500*/  ISETP.GE.AND P3, PT, R14, RZ, PT ;  /* 0x000000ff0e00720c */ /* 0x000fe20003f66270 */
[----:B------:R-:W-:Y:S02]  /*1510*/  @!P1 IMAD.IADD R6, R6, 0x1, -R0 ;  /* 0x0000000106069824 */ /* 0x000fe400078e0a00 */
[C---:B------:R-:W-:Y:S02]  /*1520*/  IMAD R7, R0.reuse, R11, R7 ;  /* 0x0000000b00077224 */ /* 0x040fe400078e0207 */
[----:B------:R-:W4:Y:S01]  /*1530*/  LDL.LU R11, [R1+0xa0] ;  /* 0x0000a000010b7983 */ /* 0x000f220000300800 */
[----:B------:R-:W-:Y:S01]  /*1540*/  ISETP.GT.U32.AND P1, PT, R0, R6, PT ;  /* 0x000000060000720c */ /* 0x000fe20003f24070 */
[----:B------:R-:W-:Y:S02]  /*1550*/  IMAD.MOV.U32 R14, RZ, RZ, R15 ;  /* 0x000000ffff0e7224 */ /* 0x000fe400078e000f */
[----:B------:R-:W-:Y:S01]  /*1560*/  @!P4 IMAD.IADD R5, R5, 0x1, -R8 ;  /* 0x000000010505c824 */ /* 0x000fe200078e0a08 */
[----:B------:R-:W4:Y:S01]  /*1570*/  LDL.LU R15, [R1+0xac] ;  /* 0x0000ac00010f7983 */ /* 0x000f220000300800 */
[----:B------:R-:W-:Y:S01]  /*1580*/  ISETP.NE.AND P4, PT, R2, RZ, PT ;  /* 0x000000ff0200720c */ /* 0x000fe20003f85270 */
[----:B------:R-:W-:Y:S01]  /*1590*/  @!P6 IMAD.MOV R4, RZ, RZ, -R4 ;  /* 0x000000ffff04e224 */ /* 0x000fe200078e0a04 */
[----:B------:R-:W-:Y:S01]  /*15a0*/  LOP3.LUT R2, RZ, R2, RZ, 0x33, !PT ;  /* 0x00000002ff027212 */ /* 0x000fe200078e33ff */
[----:B------:R-:W-:-:S03]  /*15b0*/  @!P3 IMAD.MOV R5, RZ, RZ, -R5 ;  /* 0x000000ffff05b224 */ /* 0x000fc600078e0a05 */
[C---:B------:R-:W-:Y:S02]  /*15c0*/  SEL R4, R2.reuse, R4, !P4 ;  /* 0x0000000402047207 */ /* 0x040fe40006000000 */
[----:B------:R-:W-:Y:S01]  /*15d0*/  SEL R2, R2, R5, !P4 ;  /* 0x0000000502027207 */ /* 0x000fe20006000000 */
[----:B------:R-:W-:Y:S02]  /*15e0*/  @!P1 IMAD.IADD R6, R6, 0x1, -R0 ;  /* 0x0000000106069824 */ /* 0x000fe400078e0a00 */
[----:B------:R-:W-:Y:S02]  /*15f0*/  STL [R1+0x198], R4 ;  /* 0x0001980401007387 */ /* 0x000fe40000100800 */
[----:B------:R-:W-:Y:S02]  /*1600*/  @!P0 IMAD.MOV R6, RZ, RZ, -R6 ;  /* 0x000000ffff068224 */ /* 0x000fe400078e0a06 */
[----:B------:R0:W-:Y:S01]  /*1610*/  STL [R1+0x194], R2 ;  /* 0x0001940201007387 */ /* 0x0001e20000100800 */
[----:B---3--:R-:W-:-:S03]  /*1620*/  IABS R8, R3 ;  /* 0x0000000300087213 */ /* 0x008fc60000000000 */
[----:B------:R-:W3:Y:S01]  /*1630*/  LDL.LU R28, [R1+0xb0] ;  /* 0x0000b000011c7983 */ /* 0x000ee20000300800 */
[----:B------:R-:W-:Y:S01]  /*1640*/  ISETP.GE.AND P0, PT, R3, RZ, PT ;  /* 0x000000ff0300720c */ /* 0x000fe20003f06270 */
[----:B------:R-:W-:Y:S02]  /*1650*/  IMAD.MOV.U32 R3, RZ, RZ, R14 ;  /* 0x000000ffff037224 */ /* 0x000fe400078e000e */
[----:B------:R-:W3:Y:S04]  /*1660*/  LDL.LU R13, [R1+0xb4] ;  /* 0x0000b400010d7983 */ /* 0x000ee80000300800 */
[----:B------:R-:W-:Y:S04]  /*1670*/  STL [R1+0x58], R6 ;  /* 0x0000580601007387 */ /* 0x000fe80000100800 */
[----:B------:R-:W3:Y:S01]  /*1680*/  LDL.LU R14, [R1+0xb8] ;  /* 0x0000b800010e7983 */ /* 0x000ee20000300800 */
[----:B------:R-:W-:-:S04]  /*1690*/  IMAD.HI.U32 R10, R23, R9, RZ ;  /* 0x00000009170a7227 */ /* 0x000fc800078e00ff */
[----:B------:R-:W-:-:S04]  /*16a0*/  IMAD.MOV R10, RZ, RZ, -R10 ;  /* 0x000000ffff0a7224 */ /* 0x000fc800078e0a0a */
[----:B------:R-:W-:-:S05]  /*16b0*/  IMAD R9, R0, R10, R9 ;  /* 0x0000000a00097224 */ /* 0x000fca00078e0209 */
[C---:B------:R-:W-:Y:S02]  /*16c0*/  ISETP.GT.U32.AND P6, PT, R0.reuse, R9, PT ;  /* 0x000000090000720c */ /* 0x040fe40003fc4070 */
[----:B------:R-:W-:-:S11]  /*16d0*/  ISETP.GT.U32.AND P5, PT, R0, R7, PT ;  /* 0x000000070000720c */ /* 0x000fd60003fa4070 */
[--C-:B------:R-:W-:Y:S02]  /*16e0*/  @!P6 IMAD.IADD R9, R9, 0x1, -R0.reuse ;  /* 0x000000010909e824 */ /* 0x100fe400078e0a00 */
[----:B------:R-:W-:-:S03]  /*16f0*/  @!P5 IMAD.IADD R7, R7, 0x1, -R0 ;  /* 0x000000010707d824 */ /* 0x000fc600078e0a00 */
[C---:B------:R-:W-:Y:S02]  /*1700*/  ISETP.GT.U32.AND P5, PT, R0.reuse, R9, PT ;  /* 0x000000090000720c */ /* 0x040fe40003fa4070 */
[----:B------:R-:W-:Y:S01]  /*1710*/  ISETP.GT.U32.AND P4, PT, R0, R7, PT ;  /* 0x000000070000720c */ /* 0x000fe20003f84070 */
[----:B0-----:R-:W-:-:S04]  /*1720*/  IMAD.HI.U32 R2, R23, R8, RZ ;  /* 0x0000000817027227 */ /* 0x001fc800078e00ff */
[----:B------:R-:W-:-:S06]  /*1730*/  IMAD.MOV R2, RZ, RZ, -R2 ;  /* 0x000000ffff027224 */ /* 0x000fcc00078e0a02 */
[--C-:B------:R-:W-:Y:S02]  /*1740*/  @!P5 IMAD.IADD R9, R9, 0x1, -R0.reuse ;  /* 0x000000010909d824 */ /* 0x100fe400078e0a00 */
[----:B------:R-:W-:Y:S02]  /*1750*/  @!P4 IMAD.IADD R7, R7, 0x1, -R0 ;  /* 0x000000010707c824 */ /* 0x000fe400078e0a00 */
[----:B------:R-:W-:Y:S02]  /*1760*/  IMAD R2, R0, R2, R8 ;  /* 0x0000000200027224 */ /* 0x000fe400078e0208 */
[----:B------:R-:W-:Y:S02]  /*1770*/  IMAD.MOV.U32 R8, RZ, RZ, R9 ;  /* 0x000000ffff087224 */ /* 0x000fe400078e0009 */
[----:B------:R-:W-:Y:S01]  /*1780*/  @!P2 IMAD.MOV R7, RZ, RZ, -R7 ;  /* 0x000000ffff07a224 */ /* 0x000fe200078e0a07 */
[----:B--2---:R-:W-:-:S05]  /*1790*/  IABS R12, R29 ;  /* 0x0000001d000c7213 */ /* 0x004fca0000000000 */
[----:B------:R-:W-:-:S04]  /*17a0*/  IMAD.HI.U32 R10, R23, R12, RZ ;  /* 0x0000000c170a7227 */ /* 0x000fc800078e00ff */
[----:B------:R-:W-:-:S04]  /*17b0*/  IMAD.MOV R10, RZ, RZ, -R10 ;  /* 0x000000ffff0a7224 */ /* 0x000fc800078e0a0a */
[----:B------:R-:W-:-:S05]  /*17c0*/  IMAD R10, R0, R10, R12 ;  /* 0x0000000a000a7224 */ /* 0x000fca00078e020c */
[----:B------:R-:W-:-:S13]  /*17d0*/  ISETP.GT.U32.AND P6, PT, R0, R10, PT ;  /* 0x0000000a0000720c */ /* 0x000fda0003fc4070 */
[----:B------:R-:W-:Y:S01]  /*17e0*/  @!P6 IMAD.IADD R10, R10, 0x1, -R0 ;  /* 0x000000010a0ae824 */ /* 0x000fe200078e0a00 */
[----:B----4-:R-:W-:-:S04]  /*17f0*/  ISETP.GE.AND P3, PT, R11, RZ, PT ;  /* 0x000000ff0b00720c */ /* 0x010fc80003f66270 */
[----:B------:R-:W-:Y:S02]  /*1800*/  ISETP.GT.U32.AND P6, PT, R0, R10, PT ;  /* 0x0000000a0000720c */ /* 0x000fe40003fc4070 */
[----:B------:R-:W-:Y:S02]  /*1810*/  IABS R4, R15 ;  /* 0x0000000f00047213 */ /* 0x000fe40000000000 */
[----:B------:R-:W-:Y:S02]  /*1820*/  ISETP.GE.AND P5, PT, R15, RZ, PT ;  /* 0x000000ff0f00720c */ /* 0x000fe40003fa6270 */
[----:B------:R-:W2:Y:S01]  /*1830*/  LDL.LU R15, [R1+0xbc] ;  /* 0x0000bc00010f7983 */ /* 0x000ea20000300800 */
[----:B------:R-:W-:Y:S01]  /*1840*/  ISETP.GE.AND P1, PT, R29, RZ, PT ;  /* 0x000000ff1d00720c */ /* 0x000fe20003f26270 */
[----:B------:R-:W-:-:S05]  /*1850*/  IMAD.HI.U32 R5, R23, R4, RZ ;  /* 0x0000000417057227 */ /* 0x000fca00078e00ff */
[----:B------:R-:W-:Y:S02]  /*1860*/  @!P6 IMAD.IADD R10, R10, 0x1, -R0 ;  /* 0x000000010a0ae824 */ /* 0x000fe400078e0a00 */
[----:B------:R-:W-:Y:S02]  /*1870*/  IMAD.MOV R5, RZ, RZ, -R5 ;  /* 0x000000ffff057224 */ /* 0x000fe400078e0a05 */
[----:B------:R-:W-:Y:S01]  /*1880*/  @!P3 IMAD.MOV R8, RZ, RZ, -R8 ;  /* 0x000000ffff08b224 */ /* 0x000fe200078e0a08 */
[----:B------:R-:W-:Y:S01]  /*1890*/  STL [R1+0x5c], R7 ;  /* 0x00005c0701007387 */ /* 0x000fe20000100800 */
[----:B------:R-:W-:Y:S02]  /*18a0*/  IMAD.MOV.U32 R12, RZ, RZ, R10 ;  /* 0x000000ffff0c7224 */ /* 0x000fe400078e000a */
[----:B------:R-:W-:Y:S01]  /*18b0*/  IMAD R4, R0, R5, R4 ;  /* 0x0000000500047224 */ /* 0x000fe200078e0204 */
[----:B------:R-:W4:Y:S01]  /*18c0*/  LDL.LU R29, [R1+0xc0] ;  /* 0x0000c000011d7983 */ /* 0x000f220000300800 */
[----:B------:R-:W-:-:S03]  /*18d0*/  @!P1 IMAD.MOV R12, RZ, RZ, -R12 ;  /* 0x000000ffff0c9224 */ /* 0x000fc600078e0a0c */
[----:B------:R0:W-:Y:S01]  /*18e0*/  STL [R1+0x64], R8 ;  /* 0x0000640801007387 */ /* 0x0001e20000100800 */
[----:B---3--:R-:W-:Y:S02]  /*18f0*/  IABS R5, R13 ;  /* 0x0000000d00057213 */ /* 0x008fe40000000000 */
[----:B------:R-:W-:Y:S02]  /*1900*/  ISETP.GE.AND P6, PT, R13, RZ, PT ;  /* 0x000000ff0d00720c */ /* 0x000fe40003fc6270 */
[----:B------:R-:W3:Y:S01]  /*1910*/  LDL R13, [R1+0xc8] ;  /* 0x0000c800010d7983 */ /* 0x000ee20000100800 */
[----:B------:R-:W-:Y:S02]  /*1920*/  ISETP.GE.AND P1, PT, R14, RZ, PT ;  /* 0x000000ff0e00720c */ /* 0x000fe40003f26270 */
[----:B0-----:R-:W-:Y:S02]  /*1930*/  IABS R8, R14 ;  /* 0x0000000e00087213 */ /* 0x001fe40000000000 */
[----:B------:R-:W3:Y:S01]  /*1940*/  LDL R14, [R1+0xcc] ;  /* 0x0000cc00010e7983 */ /* 0x000ee20000100800 */
[----:B------:R-:W-:-:S02]  /*1950*/  ISETP.GT.U32.AND P4, PT, R0, R2, PT ;  /* 0x000000020000720c */ /* 0x000fc40003f84070 */
[----:B------:R-:W-:-:S11]  /*1960*/  ISETP.GT.U32.AND P2, PT, R0, R4, PT ;  /* 0x000000040000720c */ /* 0x000fd60003f44070 */
[----:B------:R-:W-:-:S05]  /*1970*/  @!P4 IMAD.IADD R2, R2, 0x1, -R0 ;  /* 0x000000010202c824 */ /* 0x000fca00078e0a00 */
[----:B------:R-:W-:Y:S01]  /*1980*/  ISETP.GT.U32.AND P3, PT, R0, R2, PT ;  /* 0x000000020000720c */ /* 0x000fe20003f64070 */
[----:B------:R-:W-:Y:S02]  /*1990*/  @!P2 IMAD.IADD R4, R4, 0x1, -R0 ;  /* 0x000000010404a824 */ /* 0x000fe400078e0a00 */
[----:B------:R-:W-:-:S03]  /*19a0*/  IMAD.HI.U32 R9, R23, R5, RZ ;  /* 0x0000000517097227 */ /* 0x000fc600078e00ff */
[----:B------:R-:W-:Y:S01]  /*19b0*/  ISETP.GT.U32.AND P2, PT, R0, R4, PT ;  /* 0x000000040000720c */ /* 0x000fe20003f44070 */
[----:B------:R-:W-:Y:S01]  /*19c0*/  IMAD.MOV R9, RZ, RZ, -R9 ;  /* 0x000000ffff097224 */ /* 0x000fe200078e0a09 */
[----:B------:R-:W-:Y:S02]  /*19d0*/  IABS R6, R28 ;  /* 0x0000001c00067213 */ /* 0x000fe40000000000 */
[----:B------:R-:W-:Y:S01]  /*19e0*/  ISETP.GE.AND P4, PT, R28, RZ, PT ;  /* 0x000000ff1c00720c */ /* 0x000fe20003f86270 */
[----:B------:R-:W-:Y:S02]  /*19f0*/  IMAD R5, R0, R9, R5 ;  /* 0x0000000900057224 */ /* 0x000fe400078e0205 */
[----:B------:R-:W-:Y:S02]  /*1a00*/  @!P3 IMAD.IADD R2, R2, 0x1, -R0 ;  /* 0x000000010202b824 */ /* 0x000fe400078e0a00 */
[----:B------:R-:W-:Y:S02]  /*1a10*/  IMAD.MOV.U32 R28, RZ, RZ, R3 ;  /* 0x000000ffff1c7224 */ /* 0x000fe400078e0003 */
[----:B------:R-:W-:-:S04]  /*1a20*/  IMAD.HI.U32 R9, R23, R8, RZ ;  /* 0x0000000817097227 */ /* 0x000fc800078e00ff */
[----:B------:R-:W-:Y:S02]  /*1a30*/  IMAD.MOV.U32 R3, RZ, RZ, R2 ;  /* 0x000000ffff037224 */ /* 0x000fe400078e0002 */
[----:B------:R-:W-:Y:S02]  /*1a40*/  IMAD.MOV R9, RZ, RZ, -R9 ;  /* 0x000000ffff097224 */ /* 0x000fe400078e0a09 */
[----:B------:R-:W-:Y:S02]  /*1a50*/  @!P0 IMAD.MOV R3, RZ, RZ, -R3 ;  /* 0x000000ffff038224 */ /* 0x000fe400078e0a03 */
[----:B------:R-:W-:Y:S01]  /*1a60*/  @!P2 IMAD.IADD R4, R4, 0x1, -R0 ;  /* 0x000000010404a824 */ /* 0x000fe200078e0a00 */
[----:B------:R-:W-:Y:S01]  /*1a70*/  STL [R1+0x68], R12 ;  /* 0x0000680c01007387 */ /* 0x000fe20000100800 */
[----:B------:R-:W-:-:S03]  /*1a80*/  IMAD R2, R0, R9, R8 ;  /* 0x0000000900027224 */ /* 0x000fc600078e0208 */
[----:B------:R0:W-:Y:S02]  /*1a90*/  STL [R1+0x70], R3 ;  /* 0x0000700301007387 */ /* 0x0001e40000100800 */
[----:B0-----:R-:W-:-:S04]  /*1aa0*/  IMAD.MOV.U32 R3, RZ, RZ, R4 ;  /* 0x000000ffff037224 */ /* 0x001fc800078e0004 */
[----:B------:R-:W-:-:S05]  /*1ab0*/  @!P5 IMAD.MOV R3, RZ, RZ, -R3 ;  /* 0x000000ffff03d224 */ /* 0x000fca00078e0a03 */
[----:B------:R0:W-:Y:S02]  /*1ac0*/  STL [R1+0x74], R3 ;  /* 0x0000740301007387 */ /* 0x0001e40000100800 */
[----:B0-----:R-:W-:Y:S01]  /*1ad0*/  IMAD.MOV.U32 R3, RZ, RZ, R16 ;  /* 0x000000ffff037224 */ /* 0x001fe200078e0010 */
[----:B--2---:R-:W-:-:S05]  /*1ae0*/  IABS R7, R15 ;  /* 0x0000000f00077213 */ /* 0x004fca0000000000 */
[----:B------:R-:W-:-:S04]  /*1af0*/  IMAD.HI.U32 R10, R23, R7, RZ ;  /* 0x00000007170a7227 */ /* 0x000fc800078e00ff */
[----:B------:R-:W-:-:S04]  /*1b00*/  IMAD.MOV R10, RZ, RZ, -R10 ;  /* 0x000000ffff0a7224 */ /* 0x000fc800078e0a0a */
[----:B------:R-:W-:Y:S01]  /*1b10*/  IMAD R7, R0, R10, R7 ;  /* 0x0000000a00077224 */ /* 0x000fe200078e0207 */
[----:B----4-:R-:W-:Y:S02]  /*1b20*/  IABS R10, R29 ;  /* 0x0000001d000a7213 */ /* 0x010fe40000000000 */
[----:B---3--:R-:W-:-:S05]  /*1b30*/  IABS R9, R13 ;  /* 0x0000000d00097213 */ /* 0x008fca0000000000 */
[----:B------:R-:W-:Y:S01]  /*1b40*/  IMAD.HI.U32 R12, R23, R9, RZ ;  /* 0x00000009170c7227 */ /* 0x000fe200078e00ff */
[----:B------:R-:W-:-:S03]  /*1b50*/  IABS R4, R14 ;  /* 0x0000000e00047213 */ /* 0x000fc60000000000 */
[----:B------:R-:W-:Y:S01]  /*1b60*/  IMAD.HI.U32 R14, R23, R10, RZ ;  /* 0x0000000a170e7227 */ /* 0x000fe200078e00ff */
[----:B------:R-:W-:Y:S02]  /*1b70*/  ISETP.GE.AND P2, PT, R15, RZ, PT ;  /* 0x000000ff0f00720c */ /* 0x000fe40003f46270 */
[----:B------:R-:W2:Y:S01]  /*1b80*/  LDL.LU R15, [R1+0xd0] ;  /* 0x0000d000010f7983 */ /* 0x000ea20000300800 */
[----:B------:R-:W-:Y:S02]  /*1b90*/  IMAD.MOV R14, RZ, RZ, -R14 ;  /* 0x000000ffff0e7224 */ /* 0x000fe400078e0a0e */
[----:B------:R-:W-:Y:S01]  /*1ba0*/  IMAD.MOV R12, RZ, RZ, -R12 ;  /* 0x000000ffff0c7224 */ /* 0x000fe200078e0a0c */
[----:B------:R-:W3:Y:S01]  /*1bb0*/  LDL.LU R16, [R1+0xd4] ;  /* 0x0000d40001107983 */ /* 0x000ee20000300800 */
[C---:B------:R-:W-:Y:S02]  /*1bc0*/  IMAD R10, R0.reuse, R14, R10 ;  /* 0x0000000e000a7224 */ /* 0x040fe400078e020a */
[----:B------:R-:W-:Y:S01]  /*1bd0*/  IMAD R9, R0, R12, R9 ;  /* 0x0000000c00097224 */ /* 0x000fe200078e0209 */
[----:B------:R-:W4:Y:S04]  /*1be0*/  LDL.LU R14, [R1+0xd8] ;  /* 0x0000d800010e7983 */ /* 0x000f280000300800 */
[----:B------:R-:W2:Y:S01]  /*1bf0*/  LDL.LU R12, [R1+0xc8] ;  /* 0x0000c800010c7983 */ /* 0x000ea20000300800 */
[----:B------:R-:W-:-:S04]  /*1c00*/  IMAD.HI.U32 R11, R23, R6, RZ ;  /* 0x00000006170b7227 */ /* 0x000fc800078e00ff */
[----:B------:R-:W-:-:S04]  /*1c10*/  IMAD.MOV R11, RZ, RZ, -R11 ;  /* 0x000000ffff0b7224 */ /* 0x000fc800078e0a0b */
[----:B------:R-:W-:-:S05]  /*1c20*/  IMAD R6, R0, R11, R6 ;  /* 0x0000000b00067224 */ /* 0x000fca00078e0206 */
[C---:B------:R-:W-:Y:S02]  /*1c30*/  ISETP.GT.U32.AND P3, PT, R0.reuse, R6, PT ;  /* 0x000000060000720c */ /* 0x040fe40003f64070 */
[----:B------:R-:W-:-:S11]  /*1c40*/  ISETP.GT.U32.AND P5, PT, R0, R2, PT ;  /* 0x000000020000720c */ /* 0x000fd60003fa4070 */
[----:B------:R-:W-:-:S05]  /*1c50*/  @!P3 IMAD.IADD R6, R6, 0x1, -R0 ;  /* 0x000000010606b824 */ /* 0x000fca00078e0a00 */
[C---:B------:R-:W-:Y:S02]  /*1c60*/  ISETP.GT.U32.AND P3, PT, R0.reuse, R6, PT ;  /* 0x000000060000720c */ /* 0x040fe40003f64070 */
[----:B------:R-:W-:Y:S01]  /*1c70*/  ISETP.GT.U32.AND P0, PT, R0, R5, PT ;  /* 0x000000050000720c */ /* 0x000fe20003f04070 */
[----:B------:R-:W-:-:S10]  /*1c80*/  @!P5 IMAD.IADD R2, R2, 0x1, -R0 ;  /* 0x000000010202d824 */ /* 0x000fd400078e0a00 */
[--C-:B------:R-:W-:Y:S01]  /*1c90*/  @!P3 IMAD.IADD R6, R6, 0x1, -R0.reuse ;  /* 0x000000010606b824 */ /* 0x100fe200078e0a00 */
[C---:B------:R-:W-:Y:S01]  /*1ca0*/  ISETP.GT.U32.AND P3, PT, R0.reuse, R7, PT ;  /* 0x000000070000720c */ /* 0x040fe20003f64070 */
[----:B------:R-:W-:Y:S01]  /*1cb0*/  @!P0 IMAD.IADD R5, R5, 0x1, -R0 ;  /* 0x0000000105058824 */ /* 0x000fe200078e0a00 */
[----:B------:R-:W-:-:S04]  /*1cc0*/  ISETP.GT.U32.AND P5, PT, R0, R2, PT ;  /* 0x000000020000720c */ /* 0x000fc80003fa4070 */
[----:B------:R-:W-:Y:S01]  /*1cd0*/  ISETP.GT.U32.AND P0, PT, R0, R5, PT ;  /* 0x000000050000720c */ /* 0x000fe20003f04070 */
[----:B------:R-:W-:-:S06]  /*1ce0*/  IMAD.HI.U32 R13, R23, R4, RZ ;  /* 0x00000004170d7227 */ /* 0x000fcc00078e00ff */
[----:B------:R-:W-:Y:S02]  /*1cf0*/  @!P3 IMAD.IADD R7, R7, 0x1, -R0 ;  /* 0x000000010707b824 */ /* 0x000fe400078e0a00 */
[----:B------:R-:W-:-:S03]  /*1d00*/  IMAD.MOV R13, RZ, RZ, -R13 ;  /* 0x000000ffff0d7224 */ /* 0x000fc600078e0a0d */
[----:B------:R-:W-:Y:S01]  /*1d10*/  ISETP.GT.U32.AND P3, PT, R0, R7, PT ;  /* 0x000000070000720c */ /* 0x000fe20003f64070 */
[----:B------:R-:W-:Y:S01]  /*1d20*/  @!P5 IMAD.IADD R2, R2, 0x1, -R0 ;  /* 0x000000010202d824 */ /* 0x000fe200078e0a00 */
[C---:B------:R-:W-:Y:S01]  /*1d30*/  ISETP.GT.U32.AND P5, PT, R0.reuse, R10, PT ;  /* 0x0000000a0000720c */ /* 0x040fe20003fa4070 */
[----:B------:R-:W-:Y:S01]  /*1d40*/  IMAD R4, R0, R13, R4 ;  /* 0x0000000d00047224 */ /* 0x000fe200078e0204 */
[----:B------:R-:W-:Y:S01]  /*1d50*/  IABS R8, R28 ;  /* 0x0000001c00087213 */ /* 0x000fe20000000000 */
[----:B------:R-:W-:Y:S02]  /*1d60*/  @!P0 IMAD.IADD R5, R5, 0x1, -R0 ;  /* 0x0000000105058824 */ /* 0x000fe400078e0a00 */
[----:B------:R-:W-:Y:S02]  /*1d70*/  IMAD.MOV.U32 R13, RZ, RZ, R28 ;  /* 0x000000ffff0d7224 */ /* 0x000fe400078e001c */
[----:B------:R-:W-:Y:S02]  /*1d80*/  IMAD.MOV.U32 R28, RZ, RZ, R2 ;  /* 0x000000ffff1c7224 */ /* 0x000fe400078e0002 */
[----:B------:R-:W-:-:S02]  /*1d90*/  @!P4 IMAD.MOV R6, RZ, RZ, -R6 ;  /* 0x000000ffff06c224 */ /* 0x000fc400078e0a06 */
[----:B------:R-:W-:Y:S02]  /*1da0*/  @!P6 IMAD.MOV R5, RZ, RZ, -R5 ;  /* 0x000000ffff05e224 */ /* 0x000fe400078e0a05 */
[----:B------:R-:W-:Y:S01]  /*1db0*/  @!P1 IMAD.MOV R28, RZ, RZ, -R28 ;  /* 0x000000ffff1c9224 */ /* 0x000fe200078e0a1c */
[----:B------:R-:W-:Y:S01]  /*1dc0*/  STL [R1+0x80], R6 ;  /* 0x0000800601007387 */ /* 0x000fe20000100800 */
[--C-:B------:R-:W-:Y:S01]  /*1dd0*/  @!P3 IMAD.IADD R7, R7, 0x1, -R0.reuse ;  /* 0x000000010707b824 */ /* 0x100fe200078e0a00 */
[----:B------:R-:W-:Y:S02]  /*1de0*/  ISETP.GT.U32.AND P3, PT, R0, R4, PT ;  /* 0x000000040000720c */ /* 0x000fe40003f64070 */
[----:B------:R-:W-:Y:S01]  /*1df0*/  STL [R1+0x98], R5 ;  /* 0x0000980501007387 */ /* 0x000fe20000100800 */
[----:B------:R-:W-:Y:S01]  /*1e00*/  ISETP.GE.AND P0, PT, R29, RZ, PT ;  /* 0x000000ff1d00720c */ /* 0x000fe20003f06270 */
[----:B------:R-:W-:Y:S02]  /*1e10*/  IMAD.MOV.U32 R29, RZ, RZ, R3 ;  /* 0x000000ffff1d7224 */ /* 0x000fe400078e0003 */
[----:B------:R0:W-:Y:S01]  /*1e20*/  STL [R1+0x9c], R28 ;  /* 0x00009c1c01007387 */ /* 0x0001e20000100800 */
[----:B------:R-:W-:-:S03]  /*1e30*/  @!P5 IMAD.IADD R10, R10, 0x1, -R0 ;  /* 0x000000010a0ad824 */ /* 0x000fc600078e0a00 */
[----:B0-----:R-:W4:Y:S04]  /*1e40*/  LDL.LU R28, [R1+0xdc] ;  /* 0x0000dc00011c7983 */ /* 0x001f280000300800 */
[----:B------:R-:W4:Y:S01]  /*1e50*/  LDL.LU R3, [R1+0xe0] ;  /* 0x0000e00001037983 */ /* 0x000f220000300800 */
[----:B------:R-:W-:Y:S01]  /*1e60*/  @!P3 IMAD.IADD R4, R4, 0x1, -R0 ;  /* 0x000000010404b824 */ /* 0x000fe200078e0a00 */
[----:B------:R-:W-:-:S04]  /*1e70*/  ISETP.GE.AND P1, PT, R13, RZ, PT ;  /* 0x000000ff0d00720c */ /* 0x000fc80003f26270 */
[----:B------:R-:W-:Y:S01]  /*1e80*/  ISETP.GT.U32.AND P3, PT, R0, R4, PT ;  /* 0x000000040000720c */ /* 0x000fe20003f64070 */
[----:B------:R-:W-:-:S04]  /*1e90*/  IMAD.HI.U32 R11, R23, R8, RZ ;  /* 0x00000008170b7227 */ /* 0x000fc800078e00ff */
[----:B------:R-:W-:Y:S02]  /*1ea0*/  IMAD.MOV.U32 R13, RZ, RZ, R7 ;  /* 0x000000ffff0d7224 */ /* 0x000fe400078e0007 */
[----:B------:R-:W-:Y:S02]  /*1eb0*/  IMAD.MOV R11, RZ, RZ, -R11 ;  /* 0x000000ffff0b7224 */ /* 0x000fe400078e0a0b */
[----:B------:R-:W-:Y:S02]  /*1ec0*/  @!P2 IMAD.MOV R13, RZ, RZ, -R13 ;  /* 0x000000ffff0da224 */ /* 0x000fe400078e0a0d */
[----:B------:R-:W-:Y:S02]  /*1ed0*/  IMAD R8, R0, R11, R8 ;  /* 0x0000000b00087224 */ /* 0x000fe400078e0208 */
[----:B------:R-:W-:Y:S01]  /*1ee0*/  @!P3 IMAD.IADD R4, R4, 0x1, -R0 ;  /* 0x000000010404b824 */ /* 0x000fe200078e0a00 */
[----:B--2---:R-:W-:Y:S02]  /*1ef0*/  ISETP.GE.AND P5, PT, R12, RZ, PT ;  /* 0x000000ff0c00720c */ /* 0x004fe40003fa6270 */
[----:B------:R-:W2:Y:S01]  /*1f00*/  LDL.LU R12, [R1+0xcc] ;  /* 0x0000cc00010c7983 */ /* 0x000ea20000300800 */
[----:B------:R-:W-:-:S02]  /*1f10*/  IABS R11, R15 ;  /* 0x0000000f000b7213 */ /* 0x000fc40000000000 */
[----:B------:R-:W-:Y:S01]  /*1f20*/  ISETP.GE.AND P3, PT, R15, RZ, PT ;  /* 0x000000ff0f00720c */ /* 0x000fe20003f66270 */
[----:B------:R0:W-:Y:S04]  /*1f30*/  STL [R1+0x94], R13 ;  /* 0x0000940d01007387 */ /* 0x0001e80000100800 */
[----:B------:R-:W2:Y:S01]  /*1f40*/  LDL.LU R15, [R1+0xe4] ;  /* 0x0000e400010f7983 */ /* 0x000ea20000300800 */
[C---:B------:R-:W-:Y:S02]  /*1f50*/  ISETP.GT.U32.AND P6, PT, R0.reuse, R9, PT ;  /* 0x000000090000720c */ /* 0x040fe40003fc4070 */
[----:B------:R-:W-:Y:S02]  /*1f60*/  ISETP.GT.U32.AND P4, PT, R0, R8, PT ;  /* 0x000000080000720c */ /* 0x000fe40003f84070 */
[----:B---3--:R-:W-:Y:S01]  /*1f70*/  IABS R2, R16 ;  /* 0x0000001000027213 */ /* 0x008fe20000000000 */
[----:B------:R-:W-:-:S08]  /*1f80*/  IMAD.HI.U32 R5, R23, R11, RZ ;  /* 0x0000000b17057227 */ /* 0x000fd000078e00ff */
[--C-:B------:R-:W-:Y:S02]  /*1f90*/  @!P6 IMAD.IADD R9, R9, 0x1, -R0.reuse ;  /* 0x000000010909e824 */ /* 0x100fe400078e0a00 */
[----:B------:R-:W-:Y:S01]  /*1fa0*/  @!P4 IMAD.IADD R8, R8, 0x1, -R0 ;  /* 0x000000010808c824 */ /* 0x000fe200078e0a00 */
[C---:B------:R-:W-:Y:S01]  /*1fb0*/  ISETP.GT.U32.AND P4, PT, R0.reuse, R10, PT ;  /* 0x0000000a0000720c */ /* 0x040fe20003f84070 */
[----:B------:R-:W-:Y:S01]  /*1fc0*/  IMAD.HI.U32 R7, R23, R2, RZ ;  /* 0x0000000217077227 */ /* 0x000fe200078e00ff */
[----:B------:R-:W-:-:S03]  /*1fd0*/  ISETP.GT.U32.AND P2, PT, R0, R9, PT ;  /* 0x000000090000720c */ /* 0x000fc60003f44070 */
[----:B------:R-:W-:Y:S02]  /*1fe0*/  IMAD.MOV R5, RZ, RZ, -R5 ;  /* 0x000000ffff057224 */ /* 0x000fe400078e0a05 */
[----:B------:R-:W-:Y:S02]  /*1ff0*/  IMAD.MOV R7, RZ, RZ, -R7 ;  /* 0x000000ffff077224 */ /* 0x000fe400078e0a07 */
[C---:B------:R-:W-:Y:S02]  /*2000*/  IMAD R5, R0.reuse, R5, R11 ;  /* 0x0000000500057224 */ /* 0x040fe400078e020b */
[----:B------:R-:W-:Y:S02]  /*2010*/  IMAD R2, R0, R7, R2 ;  /* 0x0000000700027224 */ /* 0x000fe400078e0202 */
[--C-:B------:R-:W-:Y:S01]  /*2020*/  @!P4 IMAD.IADD R10, R10, 0x1, -R0.reuse ;  /* 0x000000010a0ac824 */ /* 0x100fe200078e0a00 */
[C---:B------:R-:W-:Y:S01]  /*2030*/  ISETP.GT.U32.AND P4, PT, R0.reuse, R5, PT ;  /* 0x000000050000720c */ /* 0x040fe20003f84070 */
[----:B------:R-:W-:Y:S01]  /*2040*/  @!P2 IMAD.IADD R9, R9, 0x1, -R0 ;  /* 0x000000010909a824 */ /* 0x000fe200078e0a00 */
[----:B------:R-:W-:-:S02]  /*2050*/  ISETP.GT.U32.AND P2, PT, R0, R2, PT ;  /* 0x000000020000720c */ /* 0x000fc40003f44070 */
[----:B------:R-:W-:Y:S01]  /*2060*/  ISETP.GT.U32.AND P6, PT, R0, R8, PT ;  /* 0x000000080000720c */ /* 0x000fe20003fc4070 */
[----:B0-----:R-:W-:Y:S01]  /*2070*/  IMAD.MOV.U32 R13, RZ, RZ, R10 ;  /* 0x000000ffff0d7224 */ /* 0x001fe200078e000a */
[----:B----4-:R-:W-:-:S03]  /*2080*/  IABS R6, R14 ;  /* 0x0000000e00067213 */ /* 0x010fc60000000000 */
[----:B------:R-:W-:-:S04]  /*2090*/  @!P0 IMAD.MOV R13, RZ, RZ, -R13 ;  /* 0x000000ffff0d8224 */ /* 0x000fc800078e0a0d */
[--C-:B------:R-:W-:Y:S02]  /*20a0*/  @!P4 IMAD.IADD R5, R5, 0x1, -R0.reuse ;  /* 0x000000010505c824 */ /* 0x100fe400078e0a00 */
[--C-:B------:R-:W-:Y:S02]  /*20b0*/  @!P2 IMAD.IADD R2, R2, 0x1, -R0.reuse ;  /* 0x000000010202a824 */ /* 0x100fe400078e0a00 */
[----:B------:R-:W-:Y:S01]  /*20c0*/  @!P6 IMAD.IADD R8, R8, 0x1, -R0 ;  /* 0x000000010808e824 */ /* 0x000fe200078e0a00 */
[C---:B------:R-:W-:Y:S02]  /*20d0*/  ISETP.GT.U32.AND P0, PT, R0.reuse, R5, PT ;  /* 0x000000050000720c */ /* 0x040fe40003f04070 */
[----:B------:R-:W-:Y:S01]  /*20e0*/  ISETP.GT.U32.AND P2, PT, R0, R2, PT ;  /* 0x000000020000720c */ /* 0x000fe20003f44070 */
[----:B------:R-:W-:Y:S01]  /*20f0*/  @!P1 IMAD.MOV R8, RZ, RZ, -R8 ;  /* 0x000000ffff089224 */ /* 0x000fe200078e0a08 */
[----:B------:R-:W-:Y:S02]  /*2100*/  ISETP.GE.AND P4, PT, R16, RZ, PT ;  /* 0x000000ff1000720c */ /* 0x000fe40003f86270 */
[----:B------:R-:W3:Y:S04]  /*2110*/  LDL.LU R16, [R1+0xe8] ;  /* 0x0000e80001107983 */ /* 0x000ee80000300800 */
[----:B------:R0:W-:Y:S03]  /*2120*/  STL [R1+0x90], R13 ;  /* 0x0000900d01007387 */ /* 0x0001e60000100800 */
[--C-:B------:R-:W-:Y:S01]  /*2130*/  @!P0 IMAD.IADD R5, R5, 0x1, -R0.reuse ;  /* 0x0000000105058824 */ /* 0x100fe200078e0a00 */
[----:B------:R1:W-:Y:S01]  /*2140*/  STL [R1+0x8c], R8 ;  /* 0x00008c0801007387 */ /* 0x0003e20000100800 */
[----:B------:R-:W-:-:S02]  /*2150*/  @!P2 IMAD.IADD R2, R2, 0x1, -R0 ;  /* 0x000000010202a824 */ /* 0x000fc400078e0a00 */
[----:B0-----:R-:W-:Y:S02]  /*2160*/  IMAD.MOV.U32 R13, RZ, RZ, R5 ;  /* 0x000000ffff0d7224 */ /* 0x001fe400078e0005 */
[----:B-1----:R-:W-:Y:S01]  /*2170*/  IMAD.MOV.U32 R8, RZ, RZ, R9 ;  /* 0x000000ffff087224 */ /* 0x002fe200078e0009 */
[----:B------:R-:W-:-:S03]  /*2180*/  IABS R11, R28 ;  /* 0x0000001c000b7213 */ /* 0x000fc60000000000 */
[----:B------:R-:W-:Y:S02]  /*2190*/  @!P5 IMAD.MOV R8, RZ, RZ, -R8 ;  /* 0x000000ffff08d224 */ /* 0x000fe400078e0a08 */
[----:B------:R-:W-:Y:S01]  /*21a0*/  @!P3 IMAD.MOV R13, RZ, RZ, -R13 ;  /* 0x000000ffff0db224 */ /* 0x000fe200078e0a0d */
[----:B------:R-:W-:Y:S02]  /*21b0*/  IABS R7, R3 ;  /* 0x0000000300077213 */ /* 0x000fe40000000000 */
[----:B------:R-:W-:Y:S01]  /*21c0*/  STL [R1+0x88], R8 ;  /* 0x0000880801007387 */ /* 0x000fe20000100800 */
[----:B------:R-:W-:Y:S02]  /*21d0*/  ISETP.GE.AND P0, PT, R3, RZ, PT ;  /* 0x000000ff0300720c */ /* 0x000fe40003f06270 */
[----:B--2---:R-:W-:Y:S01]  /*21e0*/  ISETP.GE.AND P6, PT, R12, RZ, PT ;  /* 0x000000ff0c00720c */ /* 0x004fe20003fc6270 */
[----:B------:R-:W-:-:S04]  /*21f0*/  IMAD.HI.U32 R12, R23, R6, RZ ;  /* 0x00000006170c7227 */ /* 0x000fc800078e00ff */
[----:B------:R-:W-:-:S04]  /*2200*/  IMAD.MOV R12, RZ, RZ, -R12 ;  /* 0x000000ffff0c7224 */ /* 0x000fc800078e0a0c */
[----:B------:R-:W-:Y:S02]  /*2210*/  IMAD R6, R0, R12, R6 ;  /* 0x0000000c00067224 */ /* 0x000fe400078e0206 */
[----:B------:R-:W-:-:S04]  /*2220*/  IMAD.HI.U32 R12, R23, R11, RZ ;  /* 0x0000000b170c7227 */ /* 0x000fc800078e00ff */
[----:B------:R-:W-:Y:S02]  /*2230*/  IMAD.MOV R12, RZ, RZ, -R12 ;  /* 0x000000ffff0c7224 */ /* 0x000fe400078e0a0c */
[----:B------:R-:W-:Y:S02]  /*2240*/  @!P6 IMAD.MOV R4, RZ, RZ, -R4 ;  /* 0x000000ffff04e224 */ /* 0x000fe400078e0a04 */
[----:B------:R-:W-:Y:S02]  /*2250*/  IMAD R11, R0, R12, R11 ;  /* 0x0000000c000b7224 */ /* 0x000fe400078e020b */
[----:B------:R-:W-:Y:S01]  /*2260*/  IMAD.MOV.U32 R12, RZ, RZ, R2 ;  /* 0x000000ffff0c7224 */ /* 0x000fe200078e0002 */
[----:B------:R3:W-:Y:S03]  /*2270*/  STL [R1+0x84], R4 ;  /* 0x0000840401007387 */ /* 0x0007e60000100800 */
[----:B------:R-:W-:Y:S01]  /*2280*/  @!P4 IMAD.MOV R12, RZ, RZ, -R12 ;  /* 0x000000ffff0cc224 */ /* 0x000fe200078e0a0c */
[----:B------:R-:W2:Y:S01]  /*2290*/  LDL.LU R3, [R1+0xf4] ;  /* 0x0000f40001037983 */ /* 0x000ea20000300800 */
[----:B------:R-:W-:-:S03]  /*22a0*/  ISETP.GE.AND P6, PT, R28, RZ, PT ;  /* 0x000000ff1c00720c */ /* 0x000fc60003fc6270 */
[----:B------:R0:W-:Y:S01]  /*22b0*/  STL [R1+0x7c], R13 ;  /* 0x00007c0d01007387 */ /* 0x0001e20000100800 */
[----:B------:R-:W-:Y:S02]  /*22c0*/  IABS R9, R15 ;  /* 0x0000000f00097213 */ /* 0x000fe40000000000 */
[----:B------:R-:W-:Y:S01]  /*22d0*/  ISETP.GE.AND P4, PT, R15, RZ, PT ;  /* 0x000000ff0f00720c */ /* 0x000fe20003f86270 */
[----:B------:R-:W-:Y:S04]  /*22e0*/  STL [R1+0x78], R12 ;  /* 0x0000780c01007387 */ /* 0x000fe80000100800 */
[----:B------:R-:W4:Y:S04]  /*22f0*/  LDL.LU R28, [R1+0xf0] ;  /* 0x0000f000011c7983 */ /* 0x000f280000300800 */
[----:B------:R-:W2:Y:S01]  /*2300*/  LDL R15, [R1+0xf8] ;  /* 0x0000f800010f7983 */ /* 0x000ea20000100800 */
[----:B------:R-:W-:-:S02]  /*2310*/  ISETP.GT.U32.AND P1, PT, R0, R6, PT ;  /* 0x000000060000720c */ /* 0x000fc40003f24070 */
[----:B------:R-:W-:-:S11]  /*2320*/  ISETP.GT.U32.AND P2, PT, R0, R11, PT ;  /* 0x0000000b0000720c */ /* 0x000fd60003f44070 */
[--C-:B------:R-:W-:Y:S02]  /*2330*/  @!P1 IMAD.IADD R6, R6, 0x1, -R0.reuse ;  /* 0x0000000106069824 */ /* 0x100fe400078e0a00 */
[----:B------:R-:W-:-:S03]  /*2340*/  @!P2 IMAD.IADD R11, R11, 0x1, -R0 ;  /* 0x000000010b0ba824 */ /* 0x000fc600078e0a00 */
[C---:B------:R-:W-:Y:S02]  /*2350*/  ISETP.GT.U32.AND P1, PT, R0.reuse, R6, PT ;  /* 0x000000060000720c */ /* 0x040fe40003f24070 */
[----:B------:R-:W-:Y:S02]  /*2360*/  ISETP.GT.U32.AND P2, PT, R0, R11, PT ;  /* 0x0000000b0000720c */ /* 0x000fe40003f44070 */
[----:B------:R-:W-:Y:S01]  /*2370*/  ISETP.GE.AND P5, PT, R14, RZ, PT ;  /* 0x000000ff0e00720c */ /* 0x000fe20003fa6270 */
[----:B------:R-:W-:Y:S01]  /*2380*/  IMAD.HI.U32 R10, R23, R7, RZ ;  /* 0x00000007170a7227 */ /* 0x000fe200078e00ff */
[----:B---3--:R-:W-:-:S07]  /*2390*/  IABS R4, R16 ;  /* 0x0000001000047213 */ /* 0x008fce0000000000 */
[----:B------:R-:W-:Y:S01]  /*23a0*/  @!P1 IMAD.IADD R6, R6, 0x1, -R0 ;  /* 0x0000000106069824 */ /* 0x000fe200078e0a00 */
[----:B------:R-:W-:Y:S01]  /*23b0*/  ISETP.GE.AND P1, PT, R16, RZ, PT ;  /* 0x000000ff1000720c */ /* 0x000fe20003f26270 */
[----:B------:R-:W-:Y:S02]  /*23c0*/  IMAD.MOV.U32 R16, RZ, RZ, R17 ;  /* 0x000000ffff107224 */ /* 0x000fe400078e0011 */
[----:B------:R-:W3:Y:S01]  /*23d0*/  LDL R17, [R1+0xfc] ;  /* 0x0000fc0001117983 */ /* 0x000ee20000100800 */
[----:B------:R-:W-:Y:S02]  /*23e0*/  IMAD.MOV R10, RZ, RZ, -R10 ;  /* 0x000000ffff0a7224 */ /* 0x000fe400078e0a0a */
[----:B------:R-:W-:Y:S02]  /*23f0*/  @!P2 IMAD.IADD R11, R11, 0x1, -R0 ;  /* 0x000000010b0ba824 */ /* 0x000fe400078e0a00 */
[----:B------:R-:W-:Y:S02]  /*2400*/  IMAD R7, R0, R10, R7 ;  /* 0x0000000a00077224 */ /* 0x000fe400078e0207 */
[----:B------:R-:W-:-:S04]  /*2410*/  IMAD.HI.U32 R10, R23, R4, RZ ;  /* 0x00000004170a7227 */ /* 0x000fc800078e00ff */
[----:B0-----:R-:W-:Y:S02]  /*2420*/  IMAD.MOV.U32 R13, RZ, RZ, R11 ;  /* 0x000000ffff0d7224 */ /* 0x001fe400078e000b */
[----:B------:R-:W-:Y:S02]  /*2430*/  @!P5 IMAD.MOV R6, RZ, RZ, -R6 ;  /* 0x000000ffff06d224 */ /* 0x000fe400078e0a06 */
[----:B------:R-:W-:Y:S02]  /*2440*/  IMAD.MOV R10, RZ, RZ, -R10 ;  /* 0x000000ffff0a7224 */ /* 0x000fe400078e0a0a */
[----:B------:R-:W-:Y:S01]  /*2450*/  @!P6 IMAD.MOV R13, RZ, RZ, -R13 ;  /* 0x000000ffff0de224 */ /* 0x000fe200078e0a0d */
[----:B------:R-:W-:Y:S01]  /*2460*/  IABS R8, R29 ;  /* 0x0000001d00087213 */ /* 0x000fe20000000000 */
[----:B------:R0:W-:Y:S01]  /*2470*/  STL [R1+0x6c], R6 ;  /* 0x00006c0601007387 */ /* 0x0001e20000100800 */
[----:B------:R-:W-:Y:S01]  /*2480*/  ISETP.GE.AND P5, PT, R29, RZ, PT ;  /* 0x000000ff1d00720c */ /* 0x000fe20003fa6270 */
[----:B------:R-:W-:-:S02]  /*2490*/  IMAD R4, R0, R10, R4 ;  /* 0x0000000a00047224 */ /* 0x000fc400078e0204 */
[----:B------:R-:W4:Y:S04]  /*24a0*/  LDL.LU R29, [R1+0x104] ;  /* 0x00010400011d7983 */ /* 0x000f280000300800 */
[----:B------:R1:W-:Y:S01]  /*24b0*/  STL [R1+0x60], R13 ;  /* 0x0000600d01007387 */ /* 0x0003e20000100800 */
[----:B--2---:R-:W-:-:S03]  /*24c0*/  IABS R10, R15 ;  /* 0x0000000f000a7213 */ /* 0x004fc60000000000 */
[----:B------:R-:W2:Y:S01]  /*24d0*/  LDL R15, [R1+0x100] ;  /* 0x00010000010f7983 */ /* 0x000ea20000100800 */
[----:B------:R-:W-:Y:S01]  /*24e0*/  ISETP.GT.U32.AND P3, PT, R0, R7, PT ;  /* 0x000000070000720c */ /* 0x000fe20003f64070 */
[----:B------:R-:W-:-:S12]  /*24f0*/  IMAD.MOV.U32 R2, RZ, RZ, R8 ;  /* 0x000000ffff027224 */ /* 0x000fd800078e0008 */
[----:B------:R-:W-:-:S05]  /*2500*/  @!P3 IMAD.IADD R7, R7, 0x1, -R0 ;  /* 0x000000010707b824 */ /* 0x000fca00078e0a00 */
[----:B------:R-:W-:Y:S01]  /*2510*/  ISETP.GT.U32.AND P3, PT, R0, R7, PT ;  /* 0x000000070000720c */ /* 0x000fe20003f64070 */
[----:B------:R-:W-:Y:S02]  /*2520*/  IMAD.MOV.U32 R5, RZ, RZ, R9 ;  /* 0x000000ffff057224 */ /* 0x000fe400078e0009 */
[----:B------:R-:W-:-:S04]  /*2530*/  IMAD.HI.U32 R8, R23, R2, RZ ;  /* 0x0000000217087227 */ /* 0x000fc800078e00ff */
[----:B------:R-:W-:-:S04]  /*2540*/  IMAD.HI.U32 R9, R23, R5, RZ ;  /* 0x0000000517097227 */ /* 0x000fc800078e00ff */
[----:B------:R-:W-:Y:S02]  /*2550*/  IMAD.MOV R8, RZ, RZ, -R8 ;  /* 0x000000ffff087224 */ /* 0x000fe400078e0a08 */
[----:B------:R-:W-:Y:S01]  /*2560*/  @!P3 IMAD.IADD R7, R7, 0x1, -R0 ;  /* 0x000000010707b824 */ /* 0x000fe200078e0a00 */
[C---:B------:R-:W-:Y:S01]  /*2570*/  ISETP.GT.U32.AND P3, PT, R0.reuse, R4, PT ;  /* 0x000000040000720c */ /* 0x040fe20003f64070 */
[----:B------:R-:W-:Y:S02]  /*2580*/  IMAD.MOV R9, RZ, RZ, -R9 ;  /* 0x000000ffff097224 */ /* 0x000fe400078e0a09 */
[C---:B------:R-:W-:Y:S02]  /*2590*/  IMAD R2, R0.reuse, R8, R2 ;  /* 0x0000000800027224 */ /* 0x040fe400078e0202 */
[----:B------:R-:W-:Y:S02]  /*25a0*/  IMAD.MOV.U32 R8, RZ, RZ, R7 ;  /* 0x000000ffff087224 */ /* 0x000fe400078e0007 */
[----:B0-----:R-:W-:Y:S01]  /*25b0*/  IMAD R6, R0, R9, R5 ;  /* 0x0000000900067224 */ /* 0x001fe200078e0205 */
[----:B---3--:R-:W-:Y:S01]  /*25c0*/  IABS R5, R17 ;  /* 0x0000001100057213 */ /* 0x008fe20000000000 */
[----:B------:R-:W-:Y:S01]  /*25d0*/  @!P0 IMAD.MOV R8, RZ, RZ, -R8 ;  /* 0x000000ffff088224 */ /* 0x000fe200078e0a08 */
[----:B----4-:R-:W-:-:S03]  /*25e0*/  IABS R12, R28 ;  /* 0x0000001c000c7213 */ /* 0x010fc60000000000 */
[----:B------:R-:W-:Y:S01]  /*25f0*/  IMAD.MOV.U32 R7, RZ, RZ, R5 ;  /* 0x000000ffff077224 */ /* 0x000fe200078e0005 */
[----:B------:R0:W-:Y:S01]  /*2600*/  STL [R1+0x54], R8 ;  /* 0x0000540801007387 */ /* 0x0001e20000100800 */
[----:B-1----:R-:W-:Y:S01]  /*2610*/  IMAD.HI.U32 R13, R23, R12, RZ ;  /* 0x0000000c170d7227 */ /* 0x002fe200078e00ff */
[----:B------:R-:W-:-:S03]  /*2620*/  IABS R11, R3 ;  /* 0x00000003000b7213 */ /* 0x000fc60000000000 */
[----:B------:R-:W-:Y:S01]  /*2630*/  @!P3 IMAD.IADD R4, R4, 0x1, -R0 ;  /* 0x000000010404b824 */ /* 0x000fe200078e0a00 */
[----:B------:R-:W-:Y:S01]  /*2640*/  ISETP.GT.U32.AND P6, PT, R0, R6, PT ;  /* 0x000000060000720c */ /* 0x000fe20003fc4070 */
[----:B------:R-:W-:Y:S01]  /*2650*/  IMAD.HI.U32 R5, R23, R7, RZ ;  /* 0x0000000717057227 */ /* 0x000fe200078e00ff */
[----:B------:R-:W-:-:S03]  /*2660*/  ISETP.GE.AND P2, PT, R28, RZ, PT ;  /* 0x000000ff1c00720c */ /* 0x000fc60003f46270 */
[----:B0-----:R-:W-:Y:S01]  /*2670*/  IMAD.HI.U32 R8, R23, R10, RZ ;  /* 0x0000000a17087227 */ /* 0x001fe200078e00ff */
[----:B------:R-:W-:-:S03]  /*2680*/  ISETP.GT.U32.AND P3, PT, R0, R4, PT ;  /* 0x000000040000720c */ /* 0x000fc60003f64070 */
[----:B------:R-:W-:Y:S02]  /*2690*/  IMAD.MOV R13, RZ, RZ, -R13 ;  /* 0x000000ffff0d7224 */ /* 0x000fe400078e0a0d */
[----:B------:R-:W-:Y:S02]  /*26a0*/  IMAD.MOV.U32 R28, RZ, RZ, R16 ;  /* 0x000000ffff1c7224 */ /* 0x000fe400078e0010 */
[----:B------:R-:W-:Y:S01]  /*26b0*/  IMAD.MOV R8, RZ, RZ, -R8 ;  /* 0x000000ffff087224 */ /* 0x000fe200078e0a08 */
[----:B------:R-:W-:Y:S01]  /*26c0*/  ISETP.GT.U32.AND P0, PT, R0, R2, PT ;  /* 0x000000020000720c */ /* 0x000fe20003f04070 */
[----:B------:R-:W-:Y:S01]  /*26d0*/  IMAD.HI.U32 R9, R23, R11, RZ ;  /* 0x0000000b17097227 */ /* 0x000fe200078e00ff */
[----:B------:R-:W3:Y:S03]  /*26e0*/  LDL.LU R16, [R1+0x10c] ;  /* 0x00010c0001107983 */ /* 0x000ee60000300800 */
[----:B------:R-:W-:-:S02]  /*26f0*/  IMAD.MOV R5, RZ, RZ, -R5 ;  /* 0x000000ffff057224 */ /* 0x000fc400078e0a05 */
[C---:B------:R-:W-:Y:S01]  /*2700*/  IMAD R12, R0.reuse, R13, R12 ;  /* 0x0000000d000c7224 */ /* 0x040fe200078e020c */
[----:B------:R-:W-:Y:S01]  /*2710*/  IABS R13, R29 ;  /* 0x0000001d000d7213 */ /* 0x000fe20000000000 */
[C---:B------:R-:W-:Y:S01]  /*2720*/  IMAD R10, R0.reuse, R8, R10 ;  /* 0x00000008000a7224 */ /* 0x040fe200078e020a */
[----:B------:R-:W-:Y:S01]  /*2730*/  IABS R8, R28 ;  /* 0x0000001c00087213 */ /* 0x000fe20000000000 */
[----:B------:R-:W-:Y:S02]  /*2740*/  IMAD.MOV R9, RZ, RZ, -R9 ;  /* 0x000000ffff097224 */ /* 0x000fe400078e0a09 */
[C---:B------:R-:W-:Y:S02]  /*2750*/  IMAD R7, R0.reuse, R5, R7 ;  /* 0x0000000500077224 */ /* 0x040fe400078e0207 */
[----:B------:R-:W-:Y:S02]  /*2760*/  IMAD R11, R0, R9, R11 ;  /* 0x00000009000b7224 */ /* 0x000fe400078e020b */
[----:B------:R-:W-:-:S04]  /*2770*/  IMAD.HI.U32 R14, R23, R13, RZ ;  /* 0x0000000d170e7227 */ /* 0x000fc800078e00ff */
[----:B------:R-:W-:Y:S02]  /*2780*/  @!P6 IMAD.IADD R6, R6, 0x1, -R0 ;  /* 0x000000010606e824 */ /* 0x000fe400078e0a00 */
[----:B------:R-:W-:-:S04]  /*2790*/  IMAD.HI.U32 R9, R23, R8, RZ ;  /* 0x0000000817097227 */ /* 0x000fc800078e00ff */
[----:B------:R-:W-:Y:S01]  /*27a0*/  @!P3 IMAD.IADD R4, R4, 0x1, -R0 ;  /* 0x000000010404b824 */ /* 0x000fe200078e0a00 */
[C---:B------:R-:W-:Y:S01]  /*27b0*/  ISETP.GT.U32.AND P3, PT, R0.reuse, R11, PT ;  /* 0x0000000b0000720c */ /* 0x040fe20003f64070 */
[----:B------:R-:W-:Y:S01]  /*27c0*/  IMAD.MOV R14, RZ, RZ, -R14 ;  /* 0x000000ffff0e7224 */ /* 0x000fe200078e0a0e */
[----:B------:R-:W-:Y:S01]  /*27d0*/  ISETP.GT.U32.AND P6, PT, R0, R6, PT ;  /* 0x000000060000720c */ /* 0x000fe20003fc4070 */
[----:B------:R-:W-:Y:S02]  /*27e0*/  IMAD.MOV R9, RZ, RZ, -R9 ;  /* 0x000000ffff097224 */ /* 0x000fe400078e0a09 */
[----:B------:R-:W-:Y:S02]  /*27f0*/  IMAD.MOV.U32 R17, RZ, RZ, R19 ;  /* 0x000000ffff117224 */ /* 0x000fe400078e0013 */
[----:B------:R-:W-:Y:S01]  /*2800*/  @!P0 IMAD.IADD R2, R2, 0x1, -R0 ;  /* 0x0000000102028824 */ /* 0x000fe200078e0a00 */
[----:B------:R-:W4:Y:S01]  /*2810*/  LDL.LU R19, [R1+0x110] ;  /* 0x0001100001137983 */ /* 0x000f220000300800 */
[----:B------:R-:W-:-:S02]  /*2820*/  IMAD R13, R0, R14, R13 ;  /* 0x0000000e000d7224 */ /* 0x000fc400078e020d */
[C---:B------:R-:W-:Y:S01]  /*2830*/  IMAD R8, R0.reuse, R9, R8 ;  /* 0x0000000900087224 */ /* 0x040fe200078e0208 */
[----:B------:R-:W3:Y:S01]  /*2840*/  LDL.LU R14, [R1+0xfc] ;  /* 0x0000fc00010e7983 */ /* 0x000ee20000300800 */
[----:B------:R-:W-:-:S03]  /*2850*/  ISETP.GT.U32.AND P0, PT, R0, R2, PT ;  /* 0x000000020000720c */ /* 0x000fc60003f04070 */
[----:B------:R-:W4:Y:S01]  /*2860*/  LDL.LU R9, [R1+0xf8] ;  /* 0x0000f80001097983 */ /* 0x000f220000300800 */
[--C-:B------:R-:W-:Y:S01]  /*2870*/  @!P3 IMAD.IADD R11, R11, 0x1, -R0.reuse ;  /* 0x000000010b0bb824 */ /* 0x100fe200078e0a00 */
[----:B------:R-:W-:Y:S01]  /*2880*/  ISETP.GE.AND P3, PT, R3, RZ, PT ;  /* 0x000000ff0300720c */ /* 0x000fe20003f66270 */
[----:B------:R-:W-:Y:S02]  /*2890*/  @!P6 IMAD.IADD R6, R6, 0x1, -R0 ;  /* 0x000000010606e824 */ /* 0x000fe400078e0a00 */
[----:B------:R-:W-:Y:S02]  /*28a0*/  IMAD.MOV.U32 R3, RZ, RZ, R4 ;  /* 0x000000ffff037224 */ /* 0x000fe400078e0004 */
[----:B------:R-:W-:Y:S02]  /*28b0*/  @!P4 IMAD.MOV R6, RZ, RZ, -R6 ;  /* 0x000000ffff06c224 */ /* 0x000fe400078e0a06 */
[----:B------:R-:W-:Y:S02]  /*28c0*/  @!P1 IMAD.MOV R3, RZ, RZ, -R3 ;  /* 0x000000ffff039224 */ /* 0x000fe400078e0a03 */
[----:B------:R-:W-:Y:S01]  /*28d0*/  @!P0 IMAD.IADD R2, R2, 0x1, -R0 ;  /* 0x0000000102028824 */ /* 0x000fe200078e0a00 */
[----:B--2---:R-:W-:-:S05]  /*28e0*/  IABS R5, R15 ;  /* 0x0000000f00057213 */ /* 0x004fca0000000000 */
[----:B------:R-:W-:-:S04]  /*28f0*/  IMAD.HI.U32 R15, R23, R5, RZ ;  /* 0x00000005170f7227 */ /* 0x000fc800078e00ff */
[----:B------:R-:W-:-:S04]  /*2900*/  IMAD.MOV R15, RZ, RZ, -R15 ;  /* 0x000000ffff0f7224 */ /* 0x000fc800078e0a0f */
[----:B------:R-:W-:Y:S02]  /*2910*/  IMAD R5, R0, R15, R5 ;  /* 0x0000000f00057224 */ /* 0x000fe400078e0205 */
[----:B------:R-:W2:Y:S04]  /*2920*/  LDL.LU R15, [R1+0x100] ;  /* 0x00010000010f7983 */ /* 0x000ea80000300800 */
[----:B------:R-:W-:Y:S04]  /*2930*/  STL [R1+0x48], R6 ;  /* 0x0000480601007387 */ /* 0x000fe80000100800 */
[----:B------:R0:W-:Y:S02]  /*2940*/  STL [R1+0x34], R3 ;  /* 0x0000340301007387 */ /* 0x0001e40000100800 */
[----:B0-----:R-:W-:-:S04]  /*2950*/  IMAD.MOV.U32 R3, RZ, RZ, R2 ;  /* 0x000000ffff037224 */ /* 0x001fc800078e0002 */
[----:B------:R-:W-:-:S05]  /*2960*/  @!P5 IMAD.MOV R3, RZ, RZ, -R3 ;  /* 0x000000ffff03d224 */ /* 0x000fca00078e0a03 */
[----:B------:R0:W-:Y:S02]  /*2970*/  STL [R1+0x30], R3 ;  /* 0x0000300301007387 */ /* 0x0001e40000100800 */
[----:B0-----:R-:W-:Y:S02]  /*2980*/  IMAD.MOV.U32 R3, RZ, RZ, R18 ;  /* 0x000000ffff037224 */ /* 0x001fe400078e0012 */
[----:B------:R-:W-:Y:S02]  /*2990*/  IMAD.MOV.U32 R18, RZ, RZ, R20 ;  /* 0x000000ffff127224 */ /* 0x000fe400078e0014 */
[----:B------:R-:W2:Y:S01]  /*29a0*/  LDL.LU R20, [R1+0x114] ;  /* 0x0001140001147983 */ /* 0x000ea20000300800 */
[C---:B------:R-:W-:Y:S02]  /*29b0*/  ISETP.GT.U32.AND P6, PT, R0.reuse, R12, PT ;  /* 0x0000000c0000720c */ /* 0x040fe40003fc4070 */
[----:B------:R-:W-:-:S11]  /*29c0*/  ISETP.GT.U32.AND P0, PT, R0, R10, PT ;  /* 0x0000000a0000720c */ /* 0x000fd60003f04070 */
[--C-:B------:R-:W-:Y:S01]  /*29d0*/  @!P6 IMAD.IADD R12, R12, 0x1, -R0.reuse ;  /* 0x000000010c0ce824 */ /* 0x100fe200078e0a00 */
[----:B------:R-:W-:Y:S01]  /*29e0*/  ISETP.GT.U32.AND P6, PT, R0, R7, PT ;  /* 0x000000070000720c */ /* 0x000fe20003fc4070 */
[----:B------:R-:W-:-:S03]  /*29f0*/  @!P0 IMAD.IADD R10, R10, 0x1, -R0 ;  /* 0x000000010a0a8824 */ /* 0x000fc600078e0a00 */
[C---:B------:R-:W-:Y:S02]  /*2a00*/  ISETP.GT.U32.AND P0, PT, R0.reuse, R12, PT ;  /* 0x0000000c0000720c */ /* 0x040fe40003f04070 */
[C---:B------:R-:W-:Y:S02]  /*2a10*/  ISETP.GT.U32.AND P4, PT, R0.reuse, R11, PT ;  /* 0x0000000b0000720c */ /* 0x040fe40003f84070 */
[C---:B------:R-:W-:Y:S02]  /*2a20*/  ISETP.GT.U32.AND P5, PT, R0.reuse, R5, PT ;  /* 0x000000050000720c */ /* 0x040fe40003fa4070 */
[----:B------:R-:W-:-:S03]  /*2a30*/  ISETP.GT.U32.AND P1, PT, R0, R10, PT ;  /* 0x0000000a0000720c */ /* 0x000fc60003f24070 */
[----:B------:R-:W-:-:S05]  /*2a40*/  @!P6 IMAD.IADD R7, R7, 0x1, -R0 ;  /* 0x000000010707e824 */ /* 0x000fca00078e0a00 */
[----:B------:R-:W-:Y:S01]  /*2a50*/  ISETP.GT.U32.AND P6, PT, R0, R7, PT ;  /* 0x000000070000720c */ /* 0x000fe20003fc4070 */
[--C-:B------:R-:W-:Y:S01]  /*2a60*/  @!P0 IMAD.IADD R12, R12, 0x1, -R0.reuse ;  /* 0x000000010c0c8824 */ /* 0x100fe200078e0a00 */
[C---:B------:R-:W-:Y:S01]  /*2a70*/  ISETP.GT.U32.AND P0, PT, R0.reuse, R13, PT ;  /* 0x0000000d0000720c */ /* 0x040fe20003f04070 */
[--C-:B------:R-:W-:Y:S01]  /*2a80*/  @!P4 IMAD.IADD R11, R11, 0x1, -R0.reuse ;  /* 0x000000010b0bc824 */ /* 0x100fe200078e0a00 */
[----:B------:R-:W-:Y:S01]  /*2a90*/  ISETP.GT.U32.AND P4, PT, R0, R8, PT ;  /* 0x000000080000720c */ /* 0x000fe20003f84070 */
[--C-:B------:R-:W-:Y:S02]  /*2aa0*/  @!P5 IMAD.IADD R5, R5, 0x1, -R0.reuse ;  /* 0x000000010505d824 */ /* 0x100fe400078e0a00 */
[----:B------:R-:W-:Y:S02]  /*2ab0*/  @!P1 IMAD.IADD R10, R10, 0x1, -R0 ;  /* 0x000000010a0a9824 */ /* 0x000fe400078e0a00 */
[----:B------:R-:W-:Y:S01]  /*2ac0*/  @!P2 IMAD.MOV R12, RZ, RZ, -R12 ;  /* 0x000000ffff0ca224 */ /* 0x000fe200078e0a0c */
[----:B------:R-:W-:-:S03]  /*2ad0*/  ISETP.GT.U32.AND P2, PT, R0, R5, PT ;  /* 0x000000050000720c */ /* 0x000fc60003f44070 */
[--C-:B------:R-:W-:Y:S02]  /*2ae0*/  @!P6 IMAD.IADD R7, R7, 0x1, -R0.reuse ;  /* 0x000000010707e824 */ /* 0x100fe400078e0a00 */
[--C-:B------:R-:W-:Y:S01]  /*2af0*/  @!P0 IMAD.IADD R13, R13, 0x1, -R0.reuse ;  /* 0x000000010d0d8824 */ /* 0x100fe200078e0a00 */
[----:B---3--:R-:W-:Y:S02]  /*2b00*/  ISETP.GE.AND P6, PT, R14, RZ, PT ;  /* 0x000000ff0e00720c */ /* 0x008fe40003fc6270 */
[----:B----4-:R-:W-:Y:S01]  /*2b10*/  ISETP.GE.AND P1, PT, R9, RZ, PT ;  /* 0x000000ff0900720c */ /* 0x010fe20003f26270 */
[--C-:B------:R-:W-:Y:S02]  /*2b20*/  @!P4 IMAD.IADD R8, R8, 0x1, -R0.reuse ;  /* 0x000000010808c824 */ /* 0x100fe400078e0a00 */
[----:B------:R-:W-:Y:S01]  /*2b30*/  @!P3 IMAD.MOV R11, RZ, RZ, -R11 ;  /* 0x000000ffff0bb224 */ /* 0x000fe200078e0a0b */
[C---:B------:R-:W-:Y:S02]  /*2b40*/  ISETP.GT.U32.AND P3, PT, R0.reuse, R13, PT ;  /* 0x0000000d0000720c */ /* 0x040fe40003f64070 */
[----:B------:R-:W-:Y:S01]  /*2b50*/  ISETP.GT.U32.AND P4, PT, R0, R8, PT ;  /* 0x000000080000720c */ /* 0x000fe20003f84070 */
[----:B------:R-:W-:-:S04]  /*2b60*/  @!P2 IMAD.IADD R5, R5, 0x1, -R0 ;  /* 0x000000010505a824 */ /* 0x000fc800078e0a00 */
[----:B------:R-:W-:Y:S02]  /*2b70*/  @!P6 IMAD.MOV R7, RZ, RZ, -R7 ;  /* 0x000000ffff07e224 */ /* 0x000fe400078e0a07 */
[----:B------:R-:W-:Y:S01]  /*2b80*/  @!P1 IMAD.MOV R10, RZ, RZ, -R10 ;  /* 0x000000ffff0a9224 */ /* 0x000fe200078e0a0a */
[----:B------:R-:W-:Y:S01]  /*2b90*/  ISETP.GE.AND P1, PT, R28, RZ, PT ;  /* 0x000000ff1c00720c */ /* 0x000fe20003f26270 */
[----:B------:R-:W-:Y:S01]  /*2ba0*/  IMAD.MOV.U32 R28, RZ, RZ, R3 ;  /* 0x000000ffff1c7224 */ /* 0x000fe200078e0003 */
[----:B------:R-:W-:Y:S01]  /*2bb0*/  ISETP.GE.AND P0, PT, R29, RZ, PT ;  /* 0x000000ff1d00720c */ /* 0x000fe20003f06270 */
[--C-:B------:R-:W-:Y:S01]  /*2bc0*/  @!P3 IMAD.IADD R13, R13, 0x1, -R0.reuse ;  /* 0x000000010d0db824 */ /* 0x100fe200078e0a00 */
[----:B------:R-:W-:Y:S01]  /*2bd0*/  IABS R2, R19 ;  /* 0x0000001300027213 */ /* 0x000fe20000000000 */
[----:B------:R-:W-:Y:S01]  /*2be0*/  @!P4 IMAD.IADD R8, R8, 0x1, -R0 ;  /* 0x000000010808c824 */ /* 0x000fe200078e0a00 */
[----:B------:R-:W-:Y:S02]  /*2bf0*/  ISETP.GE.AND P4, PT, R19, RZ, PT ;  /* 0x000000ff1300720c */ /* 0x000fe40003f86270 */
[----:B--2---:R-:W-:-:S02]  /*2c00*/  ISETP.GE.AND P5, PT, R15, RZ, PT ;  /* 0x000000ff0f00720c */ /* 0x004fc40003fa6270 */
[----:B------:R-:W2:Y:S04]  /*2c10*/  LDL R15, [R1+0x118] ;  /* 0x00011800010f7983 */ /* 0x000ea80000100800 */
[----:B------:R-:W-:Y:S04]  /*2c20*/  STL [R1+0x2c], R12 ;  /* 0x00002c0c01007387 */ /* 0x000fe80000100800 */
[----:B------:R-:W-:Y:S04]  /*2c30*/  STL [R1+0x28], R11 ;  /* 0x0000280b01007387 */ /* 0x000fe80000100800 */
[----:B------:R-:W-:Y:S04]  /*2c40*/  STL [R1+0x24], R10 ;  /* 0x0000240a01007387 */ /* 0x000fe80000100800 */
[----:B------:R-:W3:Y:S04]  /*2c50*/  LDL.LU R3, [R1+0x120] ;  /* 0x0001200001037983 */ /* 0x000ee80000300800 */
[----:B------:R-:W4:Y:S04]  /*2c60*/  LDL.LU R29, [R1+0x124] ;  /* 0x00012400011d7983 */ /* 0x000f280000300800 */
[----:B------:R0:W-:Y:S04]  /*2c70*/  STL [R1+0x20], R7 ;  /* 0x0000200701007387 */ /* 0x0001e80000100800 */
[----:B------:R1:W-:Y:S04]  /*2c80*/  STL [R1+0xb98], R13 ;  /* 0x000b980d01007387 */ /* 0x0003e80000100800 */
[----:B------:R-:W4:Y:S01]  /*2c90*/  LDL.LU R19, [R1+0x130] ;  /* 0x0001300001137983 */ /* 0x000f220000300800 */
[----:B0-----:R-:W-:-:S04]  /*2ca0*/  IMAD.MOV.U32 R7, RZ, RZ, R5 ;  /* 0x000000ffff077224 */ /* 0x001fc800078e0005 */
[----:B------:R-:W-:Y:S01]  /*2cb0*/  @!P5 IMAD.MOV R7, RZ, RZ, -R7 ;  /* 0x000000ffff07d224 */ /* 0x000fe200078e0a07 */
[----:B------:R-:W-:Y:S02]  /*2cc0*/  IABS R12, R20 ;  /* 0x00000014000c7213 */ /* 0x000fe40000000000 */
[----:B------:R-:W-:Y:S02]  /*2cd0*/  ISETP.GE.AND P5, PT, R20, RZ, PT ;  /* 0x000000ff1400720c */ /* 0x000fe40003fa6270 */
[----:B------:R-:W4:Y:S04]  /*2ce0*/  LDL.LU R20, [R1+0x134] ;  /* 0x0001340001147983 */ /* 0x000f280000300800 */
[----:B------:R3:W-:Y:S04]  /*2cf0*/  STL [R1+0x1c], R7 ;  /* 0x00001c0701007387 */ /* 0x0007e80000100800 */
[----:B-1----:R-:W3:Y:S01]  /*2d00*/  LDL.LU R13, [R1+0x118] ;  /* 0x00011800010d7983 */ /* 0x002ee20000300800 */
[----:B------:R-:W-:-:S04]  /*2d10*/  IMAD.HI.U32 R6, R23, R2, RZ ;  /* 0x0000000217067227 */ /* 0x000fc800078e00ff */
[----:B------:R-:W-:-:S04]  /*2d20*/  IMAD.MOV R6, RZ, RZ, -R6 ;  /* 0x000000ffff067224 */ /* 0x000fc800078e0a06 */
[----:B------:R-:W-:Y:S01]  /*2d30*/  IMAD R2, R0, R6, R2 ;  /* 0x0000000600027224 */ /* 0x000fe200078e0202 */
[----:B------:R-:W-:-:S04]  /*2d40*/  IABS R4, R16 ;  /* 0x0000001000047213 */ /* 0x000fc80000000000 */
[----:B------:R-:W-:Y:S01]  /*2d50*/  ISETP.GT.U32.AND P3, PT, R0, R2, PT ;  /* 0x000000020000720c */ /* 0x000fe20003f64070 */
[----:B------:R-:W-:-:S04]  /*2d60*/  IMAD.HI.U32 R9, R23, R4, RZ ;  /* 0x0000000417097227 */ /* 0x000fc800078e00ff */
[----:B------:R-:W-:-:S04]  /*2d70*/  IMAD.MOV R9, RZ, RZ, -R9 ;  /* 0x000000ffff097224 */ /* 0x000fc800078e0a09 */
[----:B------:R-:W-:-:S04]  /*2d80*/  IMAD R4, R0, R9, R4 ;  /* 0x0000000900047224 */ /* 0x000fc800078e0204 */
[----:B------:R-:W-:-:S05]  /*2d90*/  @!P3 IMAD.IADD R2, R2, 0x1, -R0 ;  /* 0x000000010202b824 */ /* 0x000fca00078e0a00 */
[----:B------:R-:W-:-:S13]  /*2da0*/  ISETP.GT.U32.AND P3, PT, R0, R2, PT ;  /* 0x000000020000720c */ /* 0x000fda0003f64070 */
[----:B------:R-:W-:Y:S02]  /*2db0*/  @!P3 IMAD.IADD R2, R2, 0x1, -R0 ;  /* 0x000000010202b824 */ /* 0x000fe400078e0a00 */
[----:B------:R-:W-:-:S04]  /*2dc0*/  IMAD.HI.U32 R6, R23, R12, RZ ;  /* 0x0000000c17067227 */ /* 0x000fc800078e00ff */
[----:B------:R-:W-:-:S04]  /*2dd0*/  IMAD.MOV R6, RZ, RZ, -R6 ;  /* 0x000000ffff067224 */ /* 0x000fc800078e0a06 */
[----:B------:R-:W-:Y:S01]  /*2de0*/  IMAD R12, R0, R6, R12 ;  /* 0x00000006000c7224 */ /* 0x000fe200078e020c */
[----:B------:R-:W-:Y:S02]  /*2df0*/  IABS R6, R17 ;  /* 0x0000001100067213 */ /* 0x000fe40000000000 */
[----:B--2---:R-:W-:-:S05]  /*2e00*/  IABS R9, R15 ;  /* 0x0000000f00097213 */ /* 0x004fca0000000000 */
[----:B------:R-:W-:-:S04]  /*2e10*/  IMAD.HI.U32 R5, R23, R9, RZ ;  /* 0x0000000917057227 */ /* 0x000fc800078e00ff */
[----:B------:R-:W-:-:S04]  /*2e20*/  IMAD.MOV R5, RZ, RZ, -R5 ;  /* 0x000000ffff057224 */ /* 0x000fc800078e0a05 */
[----:B------:R-:W-:-:S05]  /*2e30*/  IMAD R9, R0, R5, R9 ;  /* 0x0000000500097224 */ /* 0x000fca00078e0209 */
[----:B------:R-:W-:-:S13]  /*2e40*/  ISETP.GT.U32.AND P3, PT, R0, R9, PT ;  /* 0x000000090000720c */ /* 0x000fda0003f64070 */
[----:B------:R-:W-:Y:S01]  /*2e50*/  @!P3 IMAD.IADD R9, R9, 0x1, -R0 ;  /* 0x000000010909b824 */ /* 0x000fe200078e0a00 */
[----:B---3--:R-:W-:Y:S02]  /*2e60*/  ISETP.GE.AND P3, PT, R13, RZ, PT ;  /* 0x000000ff0d00720c */ /* 0x008fe40003f66270 */
[----:B------:R-:W2:Y:S01]  /*2e70*/  LDL.LU R13, [R1+0xb98] ;  /* 0x000b9800010d7983 */ /* 0x000ea20000300800 */
[----:B------:R-:W-:-:S05]  /*2e80*/  IABS R7, R3 ;  /* 0x0000000300077213 */ /* 0x000fca0000000000 */
[----:B------:R-:W-:-:S04]  /*2e90*/  IMAD.HI.U32 R17, R23, R7, RZ ;  /* 0x0000000717117227 */ /* 0x000fc800078e00ff */
[----:B------:R-:W-:-:S04]  /*2ea0*/  IMAD.MOV R17, RZ, RZ, -R17 ;  /* 0x000000ffff117224 */ /* 0x000fc800078e0a11 */
[C---:B------:R-:W-:Y:S02]  /*2eb0*/  IMAD R7, R0.reuse, R17, R7 ;  /* 0x0000001100077224 */ /* 0x040fe400078e0207 */
[----:B------:R-:W3:Y:S01]  /*2ec0*/  LDL.LU R17, [R1+0x11c] ;  /* 0x00011c0001117983 */ /* 0x000ee20000300800 */
[----:B------:R-:W-:-:S13]  /*2ed0*/  ISETP.GT.U32.AND P6, PT, R0, R4, PT ;  /* 0x000000040000720c */ /* 0x000fda0003fc4070 */
[----:B------:R-:W-:-:S05]  /*2ee0*/  @!P6 IMAD.IADD R4, R4, 0x1, -R0 ;  /* 0x000000010404e824 */ /* 0x000fca00078e0a00 */
[----:B------:R-:W-:Y:S02]  /*2ef0*/  ISETP.GT.U32.AND P6, PT, R0, R4, PT ;  /* 0x000000040000720c */ /* 0x000fe40003fc4070 */
[----:B----4-:R-:W-:Y:S01]  /*2f00*/  IABS R5, R29 ;  /* 0x0000001d00057213 */ /* 0x010fe20000000000 */
[----:B------:R-:W-:Y:S01]  /*2f10*/  IMAD.HI.U32 R14, R23, R6, RZ ;  /* 0x00000006170e7227 */ /* 0x000fe200078e00ff */
[----:B------:R-:W-:-:S03]  /*2f20*/  ISETP.GE.AND P2, PT, R16, RZ, PT ;  /* 0x000000ff1000720c */ /* 0x000fc60003f46270 */
[----:B------:R-:W-:-:S06]  /*2f30*/  IMAD.HI.U32 R16, R23, R5, RZ ;  /* 0x0000000517107227 */ /* 0x000fcc00078e00ff */
[----:B------:R-:W-:Y:S01]  /*2f40*/  @!P6 IMAD.IADD R4, R4, 0x1, -R0 ;  /* 0x000000010404e824 */ /* 0x000fe200078e0a00 */
[C---:B------:R-:W-:Y:S01]  /*2f50*/  ISETP.GT.U32.AND P6, PT, R0.reuse, R12, PT ;  /* 0x0000000c0000720c */ /* 0x040fe20003fc4070 */
[----:B------:R-:W-:Y:S02]  /*2f60*/  IMAD.MOV R14, RZ, RZ, -R14 ;  /* 0x000000ffff0e7224 */ /* 0x000fe400078e0a0e */
[----:B------:R-:W-:Y:S02]  /*2f70*/  IMAD.MOV R16, RZ, RZ, -R16 ;  /* 0x000000ffff107224 */ /* 0x000fe400078e0a10 */
[C---:B------:R-:W-:Y:S02]  /*2f80*/  IMAD R6, R0.reuse, R14, R6 ;  /* 0x0000000e00067224 */ /* 0x040fe400078e0206 */
[----:B------:R-:W-:Y:S01]  /*2f90*/  IMAD R5, R0, R16, R5 ;  /* 0x0000001000057224 */ /* 0x000fe200078e0205 */
[----:B------:R-:W-:-:S05]  /*2fa0*/  IABS R11, R28 ;  /* 0x0000001c000b7213 */ /* 0x000fca0000000000 */
[----:B------:R-:W-:Y:S01]  /*2fb0*/  @!P6 IMAD.IADD R12, R12, 0x1, -R0 ;  /* 0x000000010c0ce824 */ /* 0x000fe200078e0a00 */
[----:B------:R-:W-:Y:S01]  /*2fc0*/  ISETP.GT.U32.AND P6, PT, R0, R6, PT ;  /* 0x000000060000720c */ /* 0x000fe20003fc4070 */
[----:B------:R-:W-:-:S04]  /*2fd0*/  IMAD.HI.U32 R15, R23, R11, RZ ;  /* 0x0000000b170f7227 */ /* 0x000fc800078e00ff */
[----:B------:R-:W-:Y:S02]  /*2fe0*/  IMAD.MOV R15, RZ, RZ, -R15 ;  /* 0x000000ffff0f7224 */ /* 0x000fe400078e0a0f */
[----:B------:R-:W-:Y:S01]  /*2ff0*/  @!P2 IMAD.MOV R4, RZ, RZ, -R4 ;  /* 0x000000ffff04a224 */ /* 0x000fe200078e0a04 */
[C---:B------:R-:W-:Y:S01]  /*3000*/  ISETP.GT.U32.AND P2, PT, R0.reuse, R7, PT ;  /* 0x000000070000720c */ /* 0x040fe20003f44070 */
[----:B------:R-:W-:Y:S01]  /*3010*/  IMAD R11, R0, R15, R11 ;  /* 0x0000000f000b7224 */ /* 0x000fe200078e020b */
[----:B------:R-:W-:-:S03]  /*3020*/  IABS R10, R18 ;  /* 0x00000012000a7213 */ /* 0x000fc60000000000 */
[----:B------:R-:W-:Y:S02]  /*3030*/  @!P6 IMAD.IADD R6, R6, 0x1, -R0 ;  /* 0x000000010606e824 */ /* 0x000fe400078e0a00 */
[----:B------:R-:W-:-:S03]  /*3040*/  IMAD.HI.U32 R14, R23, R10, RZ ;  /* 0x0000000a170e7227 */ /* 0x000fc600078e00ff */
[C---:B------:R-:W-:Y:S01]  /*3050*/  ISETP.GT.U32.AND P6, PT, R0.reuse, R6, PT ;  /* 0x000000060000720c */ /* 0x040fe20003fc4070 */
[----:B------:R-:W-:Y:S02]  /*3060*/  IMAD.MOV R14, RZ, RZ, -R14 ;  /* 0x000000ffff0e7224 */ /* 0x000fe400078e0a0e */
[----:B------:R-:W-:Y:S02]  /*3070*/  @!P1 IMAD.MOV R8, RZ, RZ, -R8 ;  /* 0x000000ffff089224 */ /* 0x000fe400078e0a08 */
[----:B------:R-:W-:Y:S02]  /*3080*/  @!P2 IMAD.IADD R7, R7, 0x1, -R0 ;  /* 0x000000010707a824 */ /* 0x000fe400078e0a00 */
[C---:B------:R-:W-:Y:S01]  /*3090*/  IMAD R10, R0.reuse, R14, R10 ;  /* 0x0000000e000a7224 */ /* 0x040fe200078e020a */
[C---:B------:R-:W-:Y:S01]  /*30a0*/  ISETP.GT.U32.AND P1, PT, R0.reuse, R9, PT ;  /* 0x000000090000720c */ /* 0x040fe20003f24070 */
[----:B------:R-:W-:Y:S01]  /*30b0*/  @!P4 IMAD.MOV R2, RZ, RZ, -R2 ;  /* 0x000000ffff02c224 */ /* 0x000fe200078e0a02 */
[----:B------:R-:W-:-:S03]  /*30c0*/  ISETP.GT.U32.AND P4, PT, R0, R5, PT ;  /* 0x000000050000720c */ /* 0x000fc60003f84070 */
[----:B------:R-:W-:Y:S01]  /*30d0*/  @!P6 IMAD.IADD R6, R6, 0x1, -R0 ;  /* 0x000000010606e824 */ /* 0x000fe200078e0a00 */
[----:B------:R-:W-:Y:S02]  /*30e0*/  ISETP.GT.U32.AND P6, PT, R0, R10, PT ;  /* 0x0000000a0000720c */ /* 0x000fe40003fc4070 */
[----:B------:R-:W-:-:S05]  /*30f0*/  ISETP.GE.AND P2, PT, R3, RZ, PT ;  /* 0x000000ff0300720c */ /* 0x000fca0003f46270 */
[--C-:B------:R-:W-:Y:S02]  /*3100*/  @!P1 IMAD.IADD R9, R9, 0x1, -R0.reuse ;  /* 0x0000000109099824 */ /* 0x100fe400078e0a00 */
[----:B------:R-:W-:-:S04]  /*3110*/  @!P4 IMAD.IADD R5, R5, 0x1, -R0 ;  /* 0x000000010505c824 */ /* 0x000fc800078e0a00 */
[----:B------:R-:W-:Y:S02]  /*3120*/  @!P6 IMAD.IADD R10, R10, 0x1, -R0 ;  /* 0x000000010a0ae824 */ /* 0x000fe400078e0a00 */
[----:B------:R-:W-:-:S03]  /*3130*/  @!P3 IMAD.MOV R9, RZ, RZ, -R9 ;  /* 0x000000ffff09b224 */ /* 0x000fc600078e0a09 */
[----:B------:R-:W-:Y:S02]  /*3140*/  ISETP.GT.U32.AND P3, PT, R0, R10, PT ;  /* 0x0000000a0000720c */ /* 0x000fe40003f64070 */
[----:B------:R-:W-:-:S11]  /*3150*/  ISETP.GE.AND P4, PT, R29, RZ, PT ;  /* 0x000000ff1d00720c */ /* 0x000fd60003f86270 */
[----:B------:R-:W-:Y:S01]  /*3160*/  @!P3 IMAD.IADD R10, R10, 0x1, -R0 ;  /* 0x000000010a0ab824 */ /* 0x000fe200078e0a00 */
[----:B------:R-:W-:Y:S01]  /*3170*/  ISETP.GE.AND P3, PT, R19, RZ, PT ;  /* 0x000000ff1300720c */ /* 0x000fe20003f66270 */
[----:B--2---:R-:W-:-:S04]  /*3180*/  IMAD.MOV.U32 R16, RZ, RZ, R13 ;  /* 0x000000ffff107224 */ /* 0x004fc800078e000d */
[----:B------:R-:W-:Y:S01]  /*3190*/  @!P0 IMAD.MOV R16, RZ, RZ, -R16 ;  /* 0x000000ffff108224 */ /* 0x000fe200078e0a10 */
[----:B------:R-:W-:Y:S02]  /*31a0*/  ISETP.GT.U32.AND P0, PT, R0, R12, PT ;  /* 0x0000000c0000720c */ /* 0x000fe40003f04070 */
[----:B------:R-:W-:-:S11]  /*31b0*/  IABS R13, R19 ;  /* 0x00000013000d7213 */ /* 0x000fd60000000000 */
[--C-:B------:R-:W-:Y:S01]  /*31c0*/  @!P0 IMAD.IADD R12, R12, 0x1, -R0.reuse ;  /* 0x000000010c0c8824 */ /* 0x100fe200078e0a00 */
[C---:B------:R-:W-:Y:S01]  /*31d0*/  ISETP.GT.U32.AND P0, PT, R0.reuse, R11, PT ;  /* 0x0000000b0000720c */ /* 0x040fe20003f04070 */
[----:B------:R-:W-:Y:S04]  /*31e0*/  STL [R1+0x18], R16 ;  /* 0x0000181001007387 */ /* 0x000fe80000100800 */
[----:B------:R-:W-:Y:S04]  /*31f0*/  STL [R1+0x14], R8 ;  /* 0x0000140801007387 */ /* 0x000fe80000100800 */
[----:B------:R0:W-:Y:S04]  /*3200*/  STL [R1+0x10], R4 ;  /* 0x0000100401007387 */ /* 0x0001e80000100800 */
[----:B------:R-:W-:Y:S01]  /*3210*/  @!P0 IMAD.IADD R11, R11, 0x1, -R0 ;  /* 0x000000010b0b8824 */ /* 0x000fe200078e0a00 */
[----:B------:R-:W-:Y:S01]  /*3220*/  ISETP.GT.U32.AND P0, PT, R0, R7, PT ;  /* 0x000000070000720c */ /* 0x000fe20003f04070 */
[----:B0-----:R-:W-:-:S04]  /*3230*/  IMAD.HI.U32 R4, R23, R13, RZ ;  /* 0x0000000d17047227 */ /* 0x001fc800078e00ff */
[----:B------:R-:W-:-:S04]  /*3240*/  IMAD.MOV R4, RZ, RZ, -R4 ;  /* 0x000000ffff047224 */ /* 0x000fc800078e0a04 */
[----:B------:R-:W-:-:S04]  /*3250*/  IMAD R4, R0, R4, R13 ;  /* 0x0000000400047224 */ /* 0x000fc800078e020d */
[----:B------:R-:W-:Y:S01]  /*3260*/  @!P0 IMAD.IADD R7, R7, 0x1, -R0 ;  /* 0x0000000107078824 */ /* 0x000fe200078e0a00 */
[----:B---3--:R-:W-:Y:S02]  /*3270*/  ISETP.GE.AND P1, PT, R17, RZ, PT ;  /* 0x000000ff1100720c */ /* 0x008fe40003f26270 */
[C---:B------:R-:W-:Y:S01]  /*3280*/  ISETP.GT.U32.AND P0, PT, R0.reuse, R4, PT ;  /* 0x000000040000720c */ /* 0x040fe20003f04070 */
[----:B------:R-:W-:Y:S01]  /*3290*/  @!P5 IMAD.MOV R12, RZ, RZ, -R12 ;  /* 0x000000ffff0cd224 */ /* 0x000fe200078e0a0c */
[----:B------:R-:W-:Y:S01]  /*32a0*/  STL [R1+0xc], R2 ;  /* 0x00000c0201007387 */ /* 0x000fe20000100800 */
[----:B------:R-:W-:-:S03]  /*32b0*/  ISETP.GT.U32.AND P5, PT, R0, R5, PT ;  /* 0x000000050000720c */ /* 0x000fc60003fa4070 */
[----:B------:R-:W2:Y:S04]  /*32c0*/  LDL.LU R3, [R1+0xb94] ;  /* 0x000b940001037983 */ /* 0x000ea80000300800 */
[----:B------:R-:W-:Y:S04]  /*32d0*/  STL [R1+0x8], R12 ;  /* 0x0000080c01007387 */ /* 0x000fe80000100800 */
[----:B------:R0:W-:Y:S01]  /*32e0*/  STL [R1+0x4], R9 ;  /* 0x0000040901007387 */ /* 0x0001e20000100800 */
[----:B------:R-:W-:Y:S02]  /*32f0*/  @!P0 IMAD.IADD R4, R4, 0x1, -R0 ;  /* 0x0000000104048824 */ /* 0x000fe400078e0a00 */
[----:B------:R-:W-:Y:S01]  /*3300*/  IMAD.MOV.U32 R14, RZ, RZ, R7 ;  /* 0x000000ffff0e7224 */ /* 0x000fe200078e0007 */
[----:B------:R-:W-:Y:S01]  /*3310*/  ISETP.GT.U32.AND P6, PT, R0, R11, PT ;  /* 0x0000000b0000720c */ /* 0x000fe20003fc4070 */
[----:B0-----:R-:W-:-:S04]  /*3320*/  IMAD.MOV.U32 R9, RZ, RZ, R6 ;  /* 0x000000ffff097224 */ /* 0x001fc800078e0006 */
[----:B------:R-:W-:Y:S02]  /*3330*/  @!P1 IMAD.MOV R9, RZ, RZ, -R9 ;  /* 0x000000ffff099224 */ /* 0x000fe400078e0a09 */
[----:B------:R-:W-:Y:S01]  /*3340*/  @!P2 IMAD.MOV R14, RZ, RZ, -R14 ;  /* 0x000000ffff0ea224 */ /* 0x000fe200078e0a0e */
[----:B------:R-:W-:Y:S01]  /*3350*/  ISETP.GT.U32.AND P2, PT, R0, R4, PT ;  /* 0x000000040000720c */ /* 0x000fe20003f44070 */
[----:B------:R-:W-:Y:S01]  /*3360*/  @!P5 IMAD.IADD R5, R5, 0x1, -R0 ;  /* 0x000000010505d824 */ /* 0x000fe200078e0a00 */
[----:B------:R-:W-:Y:S01]  /*3370*/  IABS R2, R20 ;  /* 0x0000001400027213 */ /* 0x000fe20000000000 */
[----:B------:R0:W-:Y:S01]  /*3380*/  STL [R1+0x4c], R9 ;  /* 0x00004c0901007387 */ /* 0x0001e20000100800 */
[----:B------:R-:W-:Y:S01]  /*3390*/  ISETP.GE.AND P0, PT, R20, RZ, PT ;  /* 0x000000ff1400720c */ /* 0x000fe20003f06270 */
[----:B------:R-:W-:Y:S01]  /*33a0*/  IMAD.MOV.U32 R19, RZ, RZ, R21 ;  /* 0x000000ffff137224 */ /* 0x000fe200078e0015 */
[----:B------:R-:W-:Y:S01]  /*33b0*/  ISETP.GE.AND P1, PT, R28, RZ, PT ;  /* 0x000000ff1c00720c */ /* 0x000fe20003f26270 */
[----:B------:R-:W3:Y:S01]  /*33c0*/  LDL.LU R20, [R1+0x150] ;  /* 0x0001500001147983 */ /* 0x000ee20000300800 */
[----:B------:R-:W-:-:S03]  /*33d0*/  ISETP.GE.AND P5, PT, R18, RZ, PT ;  /* 0x000000ff1200720c */ /* 0x000fc60003fa6270 */
[----:B------:R-:W4:Y:S01]  /*33e0*/  LDL.LU R21, [R1+0x154] ;  /* 0x0001540001157983 */ /* 0x000f220000300800 */
[----:B------:R-:W-:Y:S01]  /*33f0*/  IABS R6, R22 ;  /* 0x0000001600067213 */ /* 0x000fe20000000000 */
[----:B------:R-:W-:Y:S02]  /*3400*/  IMAD.MOV.U32 R13, RZ, RZ, R5 ;  /* 0x000000ffff0d7224 */ /* 0x000fe400078e0005 */
[--C-:B------:R-:W-:Y:S02]  /*3410*/  @!P6 IMAD.IADD R11, R11, 0x1, -R0.reuse ;  /* 0x000000010b0be824 */ /* 0x100fe400078e0a00 */
[----:B------:R-:W-:Y:S02]  /*3420*/  @!P2 IMAD.IADD R4, R4, 0x1, -R0 ;  /* 0x000000010404a824 */ /* 0x000fe400078e0a00 */
[----:B------:R-:W-:-:S04]  /*3430*/  IMAD.HI.U32 R12, R23, R6, RZ ;  /* 0x00000006170c7227 */ /* 0x000fc800078e00ff */
[----:B------:R-:W-:Y:S02]  /*3440*/  @!P4 IMAD.MOV R13, RZ, RZ, -R13 ;  /* 0x000000ffff0dc224 */ /* 0x000fe400078e0a0d */
[----:B------:R-:W-:Y:S02]  /*3450*/  @!P1 IMAD.MOV R11, RZ, RZ, -R11 ;  /* 0x000000ffff0b9224 */ /* 0x000fe400078e0a0b */
[----:B------:R-:W-:Y:S01]  /*3460*/  @!P5 IMAD.MOV R10, RZ, RZ, -R10 ;  /* 0x000000ffff0ad224 */ /* 0x000fe200078e0a0a */
[----:B------:R-:W-:Y:S01]  /*3470*/  STL [R1], R14 ;  /* 0x0000000e01007387 */ /* 0x000fe20000100800 */
[----:B------:R-:W-:Y:S02]  /*3480*/  @!P3 IMAD.MOV R4, RZ, RZ, -R4 ;  /* 0x000000ffff04b224 */ /* 0x000fe400078e0a04 */
[----:B------:R-:W-:Y:S01]  /*3490*/  IMAD.MOV R12, RZ, RZ, -R12 ;  /* 0x000000ffff0c7224 */ /* 0x000fe200078e0a0c */
[----:B------:R-:W-:Y:S01]  /*34a0*/  STL [R1+0x50], R13 ;  /* 0x0000500d01007387 */ /* 0x000fe20000100800 */
[----:B------:R-:W-:-:S03]  /*34b0*/  ISETP.GE.AND P1, PT, R22, RZ, PT ;  /* 0x000000ff1600720c */ /* 0x000fc60003f26270 */
[----:B------:R1:W-:Y:S01]  /*34c0*/  STL [R1+0x38], R11 ;  /* 0x0000380b01007387 */ /* 0x0003e20000100800 */
[----:B------:R-:W-:Y:S01]  /*34d0*/  IMAD R6, R0, R12, R6 ;  /* 0x0000000c00067224 */ /* 0x000fe200078e0206 */
[----:B------:R-:W-:Y:S02]  /*34e0*/  ISETP.GE.AND P3, PT, R27, RZ, PT ;  /* 0x000000ff1b00720c */ /* 0x000fe40003f66270 */
[----:B------:R-:W-:Y:S01]  /*34f0*/  STL [R1+0x3c], R10 ;  /* 0x00003c0a01007387 */ /* 0x000fe20000100800 */
[----:B------:R-:W-:-:S03]  /*3500*/  IABS R12, R27 ;  /* 0x0000001b000c7213 */ /* 0x000fc60000000000 */
[----:B------:R1:W-:Y:S04]  /*3510*/  STL [R1+0x44], R4 ;  /* 0x0000440401007387 */ /* 0x0003e80000100800 */
[----:B------:R-:W2:Y:S04]  /*3520*/  LDL.LU R22, [R1+0x158] ;  /* 0x0001580001167983 */ /* 0x000ea80000300800 */
[----:B------:R-:W2:Y:S01]  /*3530*/  LDL.LU R27, [R1+0x15c] ;  /* 0x00015c00011b7983 */ /* 0x000ea20000300800 */
[----:B------:R-:W-:-:S04]  /*3540*/  IMAD.HI.U32 R8, R23, R2, RZ ;  /* 0x0000000217087227 */ /* 0x000fc800078e00ff */
[----:B------:R-:W-:Y:S01]  /*3550*/  IMAD.MOV R8, RZ, RZ, -R8 ;  /* 0x000000ffff087224 */ /* 0x000fe200078e0a08 */
[----:B------:R-:W-:-:S03]  /*3560*/  ISETP.GE.AND P5, PT, R24, RZ, PT ;  /* 0x000000ff1800720c */ /* 0x000fc60003fa6270 */
[C---:B------:R-:W-:Y:S01]  /*3570*/  IMAD R2, R0.reuse, R8, R2 ;  /* 0x0000000800027224 */ /* 0x040fe200078e0202 */
[----:B------:R-:W-:Y:S02]  /*3580*/  IABS R8, R24 ;  /* 0x0000001800087213 */ /* 0x000fe40000000000 */
[----:B------:R-:W2:Y:S02]  /*3590*/  LDL.LU R24, [R1+0x160] ;  /* 0x0001600001187983 */ /* 0x000ea40000300800 */
[----:B------:R-:W-:-:S13]  /*35a0*/  ISETP.GT.U32.AND P6, PT, R0, R2, PT ;  /* 0x000000020000720c */ /* 0x000fda0003fc4070 */
[----:B------:R-:W-:Y:S01]  /*35b0*/  @!P6 IMAD.IADD R2, R2, 0x1, -R0 ;  /* 0x000000010202e824 */ /* 0x000fe200078e0a00 */
[----:B------:R-:W-:-:S04]  /*35c0*/  ISETP.GT.U32.AND P6, PT, R0, R6, PT ;  /* 0x000000060000720c */ /* 0x000fc80003fc4070 */
[----:B------:R-:W-:Y:S01]  /*35d0*/  ISETP.GT.U32.AND P4, PT, R0, R2, PT ;  /* 0x000000020000720c */ /* 0x000fe20003f84070 */
[----:B------:R-:W-:Y:S01]  /*35e0*/  IMAD.HI.U32 R7, R23, R8, RZ ;  /* 0x0000000817077227 */ /* 0x000fe200078e00ff */
[----:B0-----:R-:W-:-:S03]  /*35f0*/  IABS R9, R25 ;  /* 0x0000001900097213 */ /* 0x001fc60000000000 */
[----:B------:R-:W-:-:S04]  /*3600*/  IMAD.MOV R7, RZ, RZ, -R7 ;  /* 0x000000ffff077224 */ /* 0x000fc800078e0a07 */
[----:B------:R-:W-:-:S04]  /*3610*/  @!P6 IMAD.IADD R6, R6, 0x1, -R0 ;  /* 0x000000010606e824 */ /* 0x000fc800078e0a00 */
[----:B------:R-:W-:Y:S01]  /*3620*/  @!P4 IMAD.IADD R2, R2, 0x1, -R0 ;  /* 0x000000010202c824 */ /* 0x000fe200078e0a00 */
[----:B------:R-:W-:Y:S01]  /*3630*/  ISETP.GT.U32.AND P6, PT, R0, R6, PT ;  /* 0x000000060000720c */ /* 0x000fe20003fc4070 */
[----:B------:R-:W-:Y:S01]  /*3640*/  IMAD.HI.U32 R5, R23, R9, RZ ;  /* 0x0000000917057227 */ /* 0x000fe200078e00ff */
[----:B-1----:R-:W-:-:S03]  /*3650*/  IABS R11, R26 ;  /* 0x0000001a000b7213 */ /* 0x002fc60000000000 */
[C---:B------:R-:W-:Y:S02]  /*3660*/  IMAD R8, R0.reuse, R7, R8 ;  /* 0x0000000700087224 */ /* 0x040fe400078e0208 */
[----:B------:R-:W-:Y:S02]  /*3670*/  IMAD.MOV.U32 R4, RZ, RZ, R2 ;  /* 0x000000ffff047224 */ /* 0x000fe400078e0002 */
[----:B------:R-:W-:Y:S02]  /*3680*/  IMAD.MOV R5, RZ, RZ, -R5 ;  /* 0x000000ffff057224 */ /* 0x000fe400078e0a05 */
[----:B------:R-:W-:Y:S01]  /*3690*/  @!P0 IMAD.MOV R4, RZ, RZ, -R4 ;  /* 0x000000ffff048224 */ /* 0x000fe200078e0a04 */
[----:B------:R-:W-:Y:S01]  /*36a0*/  ISETP.GT.U32.AND P0, PT, R0, R8, PT ;  /* 0x000000080000720c */ /* 0x000fe20003f04070 */
[----:B------:R-:W-:-:S04]  /*36b0*/  IMAD.HI.U32 R2, R23, R11, RZ ;  /* 0x0000000b17027227 */ /* 0x000fc800078e00ff */
[----:B------:R-:W-:Y:S02]  /*36c0*/  IMAD R9, R0, R5, R9 ;  /* 0x0000000500097224 */ /* 0x000fe400078e0209 */
[----:B------:R-:W-:Y:S02]  /*36d0*/  IMAD.MOV R2, RZ, RZ, -R2 ;  /* 0x000000ffff027224 */ /* 0x000fe400078e0a02 */
[--C-:B------:R-:W-:Y:S01]  /*36e0*/  @!P6 IMAD.IADD R6, R6, 0x1, -R0.reuse ;  /* 0x000000010606e824 */ /* 0x100fe200078e0a00 */
[C---:B------:R-:W-:Y:S01]  /*36f0*/  ISETP.GT.U32.AND P6, PT, R0.reuse, R9, PT ;  /* 0x000000090000720c */ /* 0x040fe20003fc4070 */
[----:B------:R-:W-:Y:S02]  /*3700*/  IMAD R11, R0, R2, R11 ;  /* 0x00000002000b7224 */ /* 0x000fe400078e020b */
[----:B------:R-:W-:-:S03]  /*3710*/  @!P0 IMAD.IADD R8, R8, 0x1, -R0 ;  /* 0x0000000108088824 */ /* 0x000fc600078e0a00 */
[----:B------:R-:W-:Y:S01]  /*3720*/  ISETP.GT.U32.AND P0, PT, R0, R11, PT ;  /* 0x0000000b0000720c */ /* 0x000fe20003f04070 */
[----:B------:R-:W-:Y:S01]  /*3730*/  IMAD.HI.U32 R7, R23, R12, RZ ;  /* 0x0000000c17077227 */ /* 0x000fe200078e00ff */
[----:B------:R-:W-:-:S05]  /*3740*/  IABS R13, R19 ;  /* 0x00000013000d7213 */ /* 0x000fca0000000000 */
[----:B------:R-:W-:Y:S01]  /*3750*/  @!P6 IMAD.IADD R9, R9, 0x1, -R0 ;  /* 0x000000010909e824 */ /* 0x000fe200078e0a00 */
[----:B------:R-:W-:Y:S01]  /*3760*/  ISETP.GT.U32.AND P6, PT, R0, R8, PT ;  /* 0x000000080000720c */ /* 0x000fe20003fc4070 */
[----:B------:R-:W-:-:S04]  /*3770*/  IMAD.HI.U32 R5, R23, R13, RZ ;  /* 0x0000000d17057227 */ /* 0x000fc800078e00ff */
[----:B------:R-:W-:Y:S02]  /*3780*/  IMAD.MOV R7, RZ, RZ, -R7 ;  /* 0x000000ffff077224 */ /* 0x000fe400078e0a07 */
[----:B------:R-:W-:Y:S02]  /*3790*/  @!P0 IMAD.IADD R11, R11, 0x1, -R0 ;  /* 0x000000010b0b8824 */ /* 0x000fe400078e0a00 */
[----:B------:R-:W-:Y:S02]  /*37a0*/  IMAD.MOV R5, RZ, RZ, -R5 ;  /* 0x000000ffff057224 */ /* 0x000fe400078e0a05 */
[C---:B------:R-:W-:Y:S01]  /*37b0*/  IMAD R12, R0.reuse, R7, R12 ;  /* 0x00000007000c7224 */ /* 0x040fe200078e020c */
[----:B------:R-:W-:Y:S01]  /*37c0*/  ISETP.GE.AND P2, PT, R25, RZ, PT ;  /* 0x000000ff1900720c */ /* 0x000fe20003f46270 */
[----:B------:R-:W-:Y:S01]  /*37d0*/  @!P1 IMAD.MOV R6, RZ, RZ, -R6 ;  /* 0x000000ffff069224 */ /* 0x000fe200078e0a06 */
[C---:B------:R-:W-:Y:S01]  /*37e0*/  ISETP.GT.U32.AND P1, PT, R0.reuse, R11, PT ;  /* 0x0000000b0000720c */ /* 0x040fe20003f24070 */
[----:B------:R-:W2:Y:S01]  /*37f0*/  LDL.LU R25, [R1+0x164] ;  /* 0x0001640001197983 */ /* 0x000ea20000300800 */
[C---:B------:R-:W-:Y:S01]  /*3800*/  IMAD R13, R0.reuse, R5, R13 ;  /* 0x00000005000d7224 */ /* 0x040fe200078e020d */
[----:B------:R-:W-:Y:S01]  /*3810*/  ISETP.GT.U32.AND P0, PT, R0, R9, PT ;  /* 0x000000090000720c */ /* 0x000fe20003f04070 */
[----:B------:R-:W-:Y:S01]  /*3820*/  @!P6 IMAD.IADD R8, R8, 0x1, -R0 ;  /* 0x000000010808e824 */ /* 0x000fe200078e0a00 */
[----:B------:R0:W-:Y:S01]  /*3830*/  STL [R1+0x40], R4 ;  /* 0x0000400401007387 */ /* 0x0001e20000100800 */
[----:B------:R-:W-:-:S02]  /*3840*/  ISETP.GT.U32.AND P6, PT, R0, R12, PT ;  /* 0x0000000c0000720c */ /* 0x000fc40003fc4070 */
[----:B------:R-:W-:Y:S01]  /*3850*/  @!P5 IMAD.MOV R8, RZ, RZ, -R8 ;  /* 0x000000ffff08d224 */ /* 0x000fe200078e0a08 */
[----:B------:R-:W-:-:S04]  /*3860*/  ISETP.GT.U32.AND P5, PT, R0, R13, PT ;  /* 0x0000000d0000720c */ /* 0x000fc80003fa4070 */
[----:B------:R-:W-:-:S03]  /*3870*/  @!P1 IMAD.IADD R11, R11, 0x1, -R0 ;  /* 0x000000010b0b9824 */ /* 0x000fc600078e0a00 */
[--C-:B------:R-:W-:Y:S01]  /*3880*/  @!P0 IMAD.IADD R9, R9, 0x1, -R0.reuse ;  /* 0x0000000109098824 */ /* 0x100fe200078e0a00 */
[----:B------:R-:W-:Y:S02]  /*3890*/  ISETP.GE.AND P4, PT, R26, RZ, PT ;  /* 0x000000ff1a00720c */ /* 0x000fe40003f86270 */
[--C-:B------:R-:W-:Y:S01]  /*38a0*/  @!P6 IMAD.IADD R12, R12, 0x1, -R0.reuse ;  /* 0x000000010c0ce824 */ /* 0x100fe200078e0a00 */
[----:B------:R-:W2:Y:S02]  /*38b0*/  LDL.LU R26, [R1+0x168] ;  /* 0x00016800011a7983 */ /* 0x000ea40000300800 */
[----:B------:R-:W-:Y:S02]  /*38c0*/  @!P5 IMAD.IADD R13, R13, 0x1, -R0 ;  /* 0x000000010d0dd824 */ /* 0x000fe400078e0a00 */
[----:B------:R-:W-:Y:S01]  /*38d0*/  ISETP.GT.U32.AND P5, PT, R0, R12, PT ;  /* 0x0000000c0000720c */ /* 0x000fe20003fa4070 */
[----:B------:R-:W-:Y:S01]  /*38e0*/  @!P2 IMAD.MOV R9, RZ, RZ, -R9 ;  /* 0x000000ffff09a224 */ /* 0x000fe200078e0a09 */
[----:B------:R-:W-:-:S11]  /*38f0*/  ISETP.GE.AND P6, PT, R19, RZ, PT ;  /* 0x000000ff1300720c */ /* 0x000fd60003fc6270 */
[----:B------:R-:W-:Y:S02]  /*3900*/  @!P5 IMAD.IADD R12, R12, 0x1, -R0 ;  /* 0x000000010c0cd824 */ /* 0x000fe400078e0a00 */
[----:B------:R-:W-:Y:S01]  /*3910*/  @!P4 IMAD.MOV R11, RZ, RZ, -R11 ;  /* 0x000000ffff0bc224 */ /* 0x000fe200078e0a0b */
[----:B------:R-:W-:Y:S04]  /*3920*/  STL [R1+0xb28], R6 ;  /* 0x000b280601007387 */ /* 0x000fe80000100800 */
[----:B------:R-:W-:Y:S04]  /*3930*/  STL [R1+0xb2c], R8 ;  /* 0x000b2c0801007387 */ /* 0x000fe80000100800 */
[----:B------:R-:W-:Y:S04]  /*3940*/  STL [R1+0xb30], R9 ;  /* 0x000b300901007387 */ /* 0x000fe80000100800 */
[----:B------:R-:W-:Y:S01]  /*3950*/  STL [R1+0xb34], R11 ;  /* 0x000b340b01007387 */ /* 0x000fe20000100800 */
[----:B------:R-:W-:Y:S01]  /*3960*/  @!P3 IMAD.MOV R12, RZ, RZ, -R12 ;  /* 0x000000ffff0cb224 */ /* 0x000fe200078e0a0c */
[----:B---3--:R-:W-:-:S02]  /*3970*/  IABS R14, R20 ;  /* 0x00000014000e7213 */ /* 0x008fc40000000000 */
[----:B----4-:R-:W-:-:S03]  /*3980*/  IABS R15, R21 ;  /* 0x00000015000f7213 */ /* 0x010fc60000000000 */
[----:B0-----:R-:W-:-:S04]  /*3990*/  IMAD.HI.U32 R4, R23, R14, RZ ;  /* 0x0000000e17047227 */ /* 0x001fc800078e00ff */
[----:B------:R-:W-:-:S04]  /*39a0*/  IMAD.HI.U32 R2, R23, R15, RZ ;  /* 0x0000000f17027227 */ /* 0x000fc800078e00ff */
[----:B------:R-:W-:Y:S02]  /*39b0*/  IMAD.MOV R2, RZ, RZ, -R2 ;  /* 0x000000ffff027224 */ /* 0x000fe400078e0a02 */
[----:B------:R-:W-:Y:S02]  /*39c0*/  IMAD.MOV R4, RZ, RZ, -R4 ;  /* 0x000000ffff047224 */ /* 0x000fe400078e0a04 */
[C---:B------:R-:W-:Y:S02]  /*39d0*/  IMAD R15, R0.reuse, R2, R15 ;  /* 0x00000002000f7224 */ /* 0x040fe400078e020f */
[----:B------:R-:W-:-:S03]  /*39e0*/  IMAD R14, R0, R4, R14 ;  /* 0x00000004000e7224 */ /* 0x000fc600078e020e */
[C---:B------:R-:W-:Y:S02]  /*39f0*/  ISETP.GT.U32.AND P1, PT, R0.reuse, R15, PT ;  /* 0x0000000f0000720c */ /* 0x040fe40003f24070 */
[----:B------:R-:W-:-:S11]  /*3a00*/  ISETP.GT.U32.AND P0, PT, R0, R14, PT ;  /* 0x0000000e0000720c */ /* 0x000fd60003f04070 */
[----:B------:R-:W-:Y:S01]  /*3a10*/  @!P1 IMAD.IADD R15, R15, 0x1, -R0 ;  /* 0x000000010f0f9824 */ /* 0x000fe200078e0a00 */
[----:B--2---:R-:W-:-:S05]  /*3a20*/  IABS R17, R27 ;  /* 0x0000001b00117213 */ /* 0x004fca0000000000 */
[----:B------:R-:W-:-:S04]  /*3a30*/  IMAD.HI.U32 R4, R23, R17, RZ ;  /* 0x0000001117047227 */ /* 0x000fc800078e00ff */
[----:B------:R-:W-:Y:S02]  /*3a40*/  IMAD.MOV R4, RZ, RZ, -R4 ;  /* 0x000000ffff047224 */ /* 0x000fe400078e0a04 */
[----:B------:R-:W-:Y:S01]  /*3a50*/  @!P0 IMAD.IADD R14, R14, 0x1, -R0 ;  /* 0x000000010e0e8824 */ /* 0x000fe200078e0a00 */
[C---:B------:R-:W-:Y:S01]  /*3a60*/  ISETP.GT.U32.AND P0, PT, R0.reuse, R13, PT ;  /* 0x0000000d0000720c */ /* 0x040fe20003f04070 */
[C---:B------:R-:W-:Y:S01]  /*3a70*/  IMAD R17, R0.reuse, R4, R17 ;  /* 0x0000000400117224 */ /* 0x040fe200078e0211 */
[----:B------:R-:W-:-:S04]  /*3a80*/  ISETP.GT.U32.AND P2, PT, R0, R15, PT ;  /* 0x0000000f0000720c */ /* 0x000fc80003f44070 */
[C---:B------:R-:W-:Y:S02]  /*3a90*/  ISETP.GT.U32.AND P5, PT, R0.reuse, R17, PT ;  /* 0x000000110000720c */ /* 0x040fe40003fa4070 */
[----:B------:R-:W-:-:S05]  /*3aa0*/  ISETP.GT.U32.AND P1, PT, R0, R14, PT ;  /* 0x0000000e0000720c */ /* 0x000fca0003f24070 */
[--C-:B------:R-:W-:Y:S01]  /*3ab0*/  @!P0 IMAD.IADD R13, R13, 0x1, -R0.reuse ;  /* 0x000000010d0d8824 */ /* 0x100fe200078e0a00 */
[----:B------:R-:W-:Y:S01]  /*3ac0*/  ISETP.GE.AND P0, PT, R20, RZ, PT ;  /* 0x000000ff1400720c */ /* 0x000fe20003f06270 */
[----:B------:R-:W-:Y:S01]  /*3ad0*/  @!P2 IMAD.IADD R15, R15, 0x1, -R0 ;  /* 0x000000010f0fa824 */ /* 0x000fe200078e0a00 */
[----:B------:R-:W-:-:S03]  /*3ae0*/  ISETP.GE.AND P2, PT, R21, RZ, PT ;  /* 0x000000ff1500720c */ /* 0x000fc60003f46270 */
[--C-:B------:R-:W-:Y:S01]  /*3af0*/  @!P5 IMAD.IADD R17, R17, 0x1, -R0.reuse ;  /* 0x000000011111d824 */ /* 0x100fe200078e0a00 */
[----:B------:R-:W-:Y:S02]  /*3b00*/  ISETP.GE.AND P5, PT, R27, RZ, PT ;  /* 0x000000ff1b00720c */ /* 0x000fe40003fa6270 */
[----:B------:R-:W2:Y:S01]  /*3b10*/  LDL.LU R27, [R1+0x16c] ;  /* 0x00016c00011b7983 */ /* 0x000ea20000300800 */
[----:B------:R-:W-:-:S03]  /*3b20*/  @!P1 IMAD.IADD R14, R14, 0x1, -R0 ;  /* 0x000000010e0e9824 */ /* 0x000fc600078e0a00 */
[----:B------:R-:W3:Y:S01]  /*3b30*/  LDL.LU R29, [R1+0x170] ;  /* 0x00017000011d7983 */ /* 0x000ee20000300800 */
[----:B------:R-:W-:Y:S02]  /*3b40*/  @!P6 IMAD.MOV R13, RZ, RZ, -R13 ;  /* 0x000000ffff0de224 */ /* 0x000fe400078e0a0d */
[----:B------:R-:W-:Y:S01]  /*3b50*/  @!P0 IMAD.MOV R14, RZ, RZ, -R14 ;  /* 0x000000ffff0e8224 */ /* 0x000fe200078e0a0e */
[----:B------:R-:W-:Y:S01]  /*3b60*/  STL [R1+0xb38], R12 ;  /* 0x000b380c01007387 */ /* 0x000fe20000100800 */
[----:B------:R-:W-:-:S03]  /*3b70*/  @!P2 IMAD.MOV R15, RZ, RZ, -R15 ;  /* 0x000000ffff0fa224 */ /* 0x000fc600078e0a0f */
[----:B------:R-:W-:Y:S04]  /*3b80*/  STL [R1+0xb3c], R13 ;  /* 0x000b3c0d01007387 */ /* 0x000fe80000100800 */
[----:B------:R0:W-:Y:S04]  /*3b90*/  STL [R1+0xb40], R14 ;  /* 0x000b400e01007387 */ /* 0x0001e80000100800 */
[----:B0-----:R-:W4:Y:S04]  /*3ba0*/  LDL.LU R14, [R1+0x178] ;  /* 0x00017800010e7983 */ /* 0x001f280000300800 */
[----:B------:R0:W-:Y:S04]  /*3bb0*/  STL [R1+0xb44], R15 ;  /* 0x000b440f01007387 */ /* 0x0001e80000100800 */
[----:B0-----:R-:W4:Y:S04]  /*3bc0*/  LDL.LU R15, [R1+0x174] ;  /* 0x00017400010f7983 */ /* 0x001f280000300800 */
[----:B------:R-:W4:Y:S04]  /*3bd0*/  LDL.LU R13, [R1+0x17c] ;  /* 0x00017c00010d7983 */ /* 0x000f280000300800 */
[----:B------:R-:W4:Y:S04]  /*3be0*/  LDL.LU R12, [R1+0x180] ;  /* 0x00018000010c7983 */ /* 0x000f280000300800 */
[----:B------:R-:W4:Y:S01]  /*3bf0*/  LDL.LU R6, [R1+0x184] ;  /* 0x0001840001067983 */ /* 0x000f220000300800 */
[----:B------:R-:W-:-:S02]  /*3c00*/  IABS R16, R22 ;  /* 0x0000001600107213 */ /* 0x000fc40000000000 */
[----:B------:R-:W-:Y:S01]  /*3c10*/  IABS R18, R24 ;  /* 0x0000001800127213 */ /* 0x000fe20000000000 */
[----:B------:R-:W4:Y:S02]  /*3c20*/  LDL.LU R11, [R1+0x188] ;  /* 0x00018800010b7983 */ /* 0x000f240000300800 */
[C---:B------:R-:W-:Y:S01]  /*3c30*/  IMAD.HI.U32 R5, R23.reuse, R16, RZ ;  /* 0x0000001017057227 */ /* 0x040fe200078e00ff */
[C---:B------:R-:W-:Y:S01]  /*3c40*/  ISETP.GT.U32.AND P3, PT, R0.reuse, R17, PT ;  /* 0x000000110000720c */ /* 0x040fe20003f64070 */
[----:B------:R-:W4:Y:S02]  /*3c50*/  LDL.LU R8, [R1+0x18c] ;  /* 0x00018c0001087983 */ /* 0x000f240000300800 */
[----:B------:R-:W-:Y:S02]  /*3c60*/  IMAD.MOV R5, RZ, RZ, -R5 ;  /* 0x000000ffff057224 */ /* 0x000fe400078e0a05 */
[----:B------:R-:W-:Y:S01]  /*3c70*/  IMAD.HI.U32 R2, R23, R18, RZ ;  /* 0x0000001217027227 */ /* 0x000fe200078e00ff */
[----:B------:R-:W4:Y:S03]  /*3c80*/  LDL.LU R9, [R1+0x190] ;  /* 0x0001900001097983 */ /* 0x000f260000300800 */
[----:B------:R-:W-:-:S02]  /*3c90*/  IMAD R16, R0, R5, R16 ;  /* 0x0000000500107224 */ /* 0x000fc400078e0210 */
[----:B------:R-:W-:-:S03]  /*3ca0*/  IMAD.MOV R2, RZ, RZ, -R2 ;  /* 0x000000ffff027224 */ /* 0x000fc600078e0a02 */
[C---:B------:R-:W-:Y:S01]  /*3cb0*/  ISETP.GT.U32.AND P4, PT, R0.reuse, R16, PT ;  /* 0x000000100000720c */ /* 0x040fe20003f84070 */
[----:B------:R-:W-:-:S05]  /*3cc0*/  IMAD R18, R0, R2, R18 ;  /* 0x0000000200127224 */ /* 0x000fca00078e0212 */
[----:B------:R-:W-:-:S07]  /*3cd0*/  ISETP.GT.U32.AND P1, PT, R0, R18, PT ;  /* 0x000000120000720c */ /* 0x000fce0003f24070 */
[----:B------:R-:W-:Y:S01]  /*3ce0*/  @!P4 IMAD.IADD R16, R16, 0x1, -R0 ;  /* 0x000000011010c824 */ /* 0x000fe200078e0a00 */
[----:B------:R-:W-:-:S05]  /*3cf0*/  ISETP.GE.AND P4, PT, R22, RZ, PT ;  /* 0x000000ff1600720c */ /* 0x000fca0003f86270 */
[--C-:B------:R-:W-:Y:S01]  /*3d00*/  @!P1 IMAD.IADD R18, R18, 0x1, -R0.reuse ;  /* 0x0000000112129824 */ /* 0x100fe200078e0a00 */
[----:B------:R-:W-:Y:S01]  /*3d10*/  ISETP.GT.U32.AND P1, PT, R0, R16, PT ;  /* 0x000000100000720c */ /* 0x000fe20003f24070 */
[----:B------:R-:W-:-:S04]  /*3d20*/  @!P3 IMAD.IADD R17, R17, 0x1, -R0 ;  /* 0x000000011111b824 */ /* 0x000fc800078e0a00 */
[----:B------:R-:W-:-:S08]  /*3d30*/  @!P5 IMAD.MOV R17, RZ, RZ, -R17 ;  /* 0x000000ffff11d224 */ /* 0x000fd000078e0a11 */
[----:B------:R-:W-:-:S04]  /*3d40*/  @!P1 IMAD.IADD R16, R16, 0x1, -R0 ;  /* 0x0000000110109824 */ /* 0x000fc800078e0a00 */
[----:B------:R-:W-:-:S05]  /*3d50*/  @!P4 IMAD.MOV R16, RZ, RZ, -R16 ;  /* 0x000000ffff10c224 */ /* 0x000fca00078e0a10 */
[----:B------:R-:W-:Y:S04]  /*3d60*/  STL [R1+0xb48], R16 ;  /* 0x000b481001007387 */ /* 0x000fe80000100800 */
[----:B------:R0:W-:Y:S04]  /*3d70*/  STL [R1+0xb4c], R17 ;  /* 0x000b4c1101007387 */ /* 0x0001e80000100800 */
[----:B0-----:R-:W4:Y:S01]  /*3d80*/  LDL R17, [R1+0x38c] ;  /* 0x00038c0001117983 */ /* 0x001f220000100800 */
[----:B------:R-:W-:Y:S02]  /*3d90*/  IABS R19, R25 ;  /* 0x0000001900137213 */ /* 0x000fe40000000000 */
[----:B------:R-:W-:-:S03]  /*3da0*/  IABS R20, R26 ;  /* 0x0000001a00147213 */ /* 0x000fc60000000000 */
[----:B------:R-:W-:-:S04]  /*3db0*/  IMAD.HI.U32 R4, R23, R19, RZ ;  /* 0x0000001317047227 */ /* 0x000fc800078e00ff */
[----:B------:R-:W-:-:S04]  /*3dc0*/  IMAD.HI.U32 R2, R23, R20, RZ ;  /* 0x0000001417027227 */ /* 0x000fc800078e00ff */
[----:B------:R-:W-:Y:S02]  /*3dd0*/  IMAD.MOV R4, RZ, RZ, -R4 ;  /* 0x000000ffff047224 */ /* 0x000fe400078e0a04 */
[----:B------:R-:W-:Y:S02]  /*3de0*/  IMAD.MOV R2, RZ, RZ, -R2 ;  /* 0x000000ffff027224 */ /* 0x000fe400078e0a02 */
[C---:B------:R-:W-:Y:S02]  /*3df0*/  IMAD R19, R0.reuse, R4, R19 ;  /* 0x0000000400137224 */ /* 0x040fe400078e0213 */
[----:B------:R-:W-:-:S03]  /*3e00*/  IMAD R20, R0, R2, R20 ;  /* 0x0000000200147224 */ /* 0x000fc600078e0214 */
[C---:B------:R-:W-:Y:S02]  /*3e10*/  ISETP.GT.U32.AND P0, PT, R0.reuse, R19, PT ;  /* 0x000000130000720c */ /* 0x040fe40003f04070 */
[----:B------:R-:W-:-:S11]  /*3e20*/  ISETP.GT.U32.AND P3, PT, R0, R20, PT ;  /* 0x000000140000720c */ /* 0x000fd60003f64070 */
[--C-:B------:R-:W-:Y:S02]  /*3e30*/  @!P0 IMAD.IADD R19, R19, 0x1, -R0.reuse ;  /* 0x0000000113138824 */ /* 0x100fe400078e0a00 */
[----:B------:R-:W-:-:S03]  /*3e40*/  @!P3 IMAD.IADD R20, R20, 0x1, -R0 ;  /* 0x000000011414b824 */ /* 0x000fc600078e0a00 */
[C---:B------:R-:W-:Y:S02]  /*3e50*/  ISETP.GT.U32.AND P3, PT, R0.reuse, R19, PT ;  /* 0x000000130000720c */ /* 0x040fe40003f64070 */
[----:B------:R-:W-:-:S11]  /*3e60*/  ISETP.GT.U32.AND P4, PT, R0, R20, PT ;  /* 0x000000140000720c */ /* 0x000fd60003f84070 */
[--C-:B------:R-:W-:Y:S02]  /*3e70*/  @!P3 IMAD.IADD R19, R19, 0x1, -R0.reuse ;  /* 0x000000011313b824 */ /* 0x100fe400078e0a00 */
[----:B------:R-:W-:Y:S01]  /*3e80*/  @!P4 IMAD.IADD R20, R20, 0x1, -R0 ;  /* 0x000000011414c824 */ /* 0x000fe200078e0a00 */
[----:B------:R-:W-:Y:S02]  /*3e90*/  ISETP.GT.U32.AND P6, PT, R0, R18, PT ;  /* 0x000000120000720c */ /* 0x000fe40003fc4070 */
[----:B------:R-:W-:Y:S02]  /*3ea0*/  ISETP.GE.AND P2, PT, R24, RZ, PT ;  /* 0x000000ff1800720c */ /* 0x000fe40003f46270 */
[----:B------:R-:W-:-:S09]  /*3eb0*/  ISETP.GE.AND P1, PT, R25, RZ, PT ;  /* 0x000000ff1900720c */ /* 0x000fd20003f26270 */
[----:B------:R-:W-:Y:S01]  /*3ec0*/  @!P6 IMAD.IADD R18, R18, 0x1, -R0 ;  /* 0x000000011212e824 */ /* 0x000fe200078e0a00 */
[----:B------:R-:W-:-:S03]  /*3ed0*/  ISETP.GE.AND P6, PT, R26, RZ, PT ;  /* 0x000000ff1a00720c */ /* 0x000fc60003fc6270 */
[----:B------:R-:W-:Y:S01]  /*3ee0*/  @!P2 IMAD.MOV R18, RZ, RZ, -R18 ;  /* 0x000000ffff12a224 */ /* 0x000fe200078e0a12 */
[----:B--2---:R-:W-:Y:S02]  /*3ef0*/  IABS R2, R27 ;  /* 0x0000001b00027213 */ /* 0x004fe40000000000 */
[----:B---3--:R-:W-:-:S03]  /*3f00*/  IABS R4, R29 ;  /* 0x0000001d00047213 */ /* 0x008fc60000000000 */
[----:B------:R-:W-:-:S04]  /*3f10*/  IMAD.HI.U32 R21, R23, R2, RZ ;  /* 0x0000000217157227 */ /* 0x000fc800078e00ff */
[----:B------:R-:W-:-:S04]  /*3f20*/  IMAD.HI.U32 R10, R23, R4, RZ ;  /* 0x00000004170a7227 */ /* 0x000fc800078e00ff */
[----:B------:R-:W-:Y:S02]  /*3f30*/  IMAD.MOV R21, RZ, RZ, -R21 ;  /* 0x000000ffff157224 */ /* 0x000fe400078e0a15 */
[----:B------:R-:W-:Y:S02]  /*3f40*/  IMAD.MOV R10, RZ, RZ, -R10 ;  /* 0x000000ffff0a7224 */ /* 0x000fe400078e0a0a */
[C---:B------:R-:W-:Y:S02]  /*3f50*/  IMAD R2, R0.reuse, R21, R2 ;  /* 0x0000001500027224 */ /* 0x040fe400078e0202 */
[----:B------:R-:W-:-:S03]  /*3f60*/  IMAD R4, R0, R10, R4 ;  /* 0x0000000a00047224 */ /* 0x000fc600078e0204 */
[C---:B------:R-:W-:Y:S02]  /*3f70*/  ISETP.GT.U32.AND P3, PT, R0.reuse, R2, PT ;  /* 0x000000020000720c */ /* 0x040fe40003f64070 */
[----:B----4-:R-:W-:Y:S02]  /*3f80*/  IABS R7, R14 ;  /* 0x0000000e00077213 */ /* 0x010fe40000000000 */
[----:B------:R-:W-:-:S03]  /*3f90*/  ISETP.GT.U32.AND P4, PT, R0, R4, PT ;  /* 0x000000040000720c */ /* 0x000fc60003f84070 */
[----:B------:R-:W-:Y:S01]  /*3fa0*/  IMAD.HI.U32 R21, R23, R7, RZ ;  /* 0x0000000717157227 */ /* 0x000fe200078e00ff */
[----:B------:R-:W-:-:S03]  /*3fb0*/  IABS R5, R15 ;  /* 0x0000000f00057213 */ /* 0x000fc60000000000 */
[----:B------:R-:W-:Y:S02]  /*3fc0*/  IMAD.MOV R21, RZ, RZ, -R21 ;  /* 0x000000ffff157224 */ /* 0x000fe400078e0a15 */
[----:B------:R-:W-:-:S04]  /*3fd0*/  IMAD.HI.U32 R22, R23, R5, RZ ;  /* 0x0000000517167227 */ /* 0x000fc800078e00ff */
[----:B------:R-:W-:Y:S02]  /*3fe0*/  IMAD.MOV R22, RZ, RZ, -R22 ;  /* 0x000000ffff167224 */ /* 0x000fe400078e0a16 */
[C---:B------:R-:W-:Y:S02]  /*3ff0*/  IMAD R7, R0.reuse, R21, R7 ;  /* 0x0000001500077224 */ /* 0x040fe400078e0207 */
[----:B------:R-:W-:Y:S02]  /*4000*/  IMAD R5, R0, R22, R5 ;  /* 0x0000001600057224 */ /* 0x000fe400078e0205 */
[--C-:B------:R-:W-:Y:S02]  /*4010*/  @!P3 IMAD.IADD R2, R2, 0x1, -R0.reuse ;  /* 0x000000010202b824 */ /* 0x100fe400078e0a00 */
[----:B------:R-:W-:Y:S01]  /*4020*/  @!P4 IMAD.IADD R4, R4, 0x1, -R0 ;  /* 0x000000010404c824 */ /* 0x000fe200078e0a00 */
[C---:B------:R-:W-:Y:S02]  /*4030*/  ISETP.GT.U32.AND P3, PT, R0.reuse, R5, PT ;  /* 0x000000050000720c */ /* 0x040fe40003f64070 */
[----:B------:R-:W-:-:S02]  /*4040*/  ISETP.GT.U32.AND P4, PT, R0, R7, PT ;  /* 0x000000070000720c */ /* 0x000fc40003f84070 */
[----:B------:R-:W-:Y:S02]  /*4050*/  IABS R26, R12 ;  /* 0x0000000c001a7213 */ /* 0x000fe40000000000 */
[----:B------:R-:W-:-:S03]  /*4060*/  IABS R25, R6 ;  /* 0x0000000600197213 */ /* 0x000fc60000000000 */
[----:B------:R-:W-:-:S04]  /*4070*/  IMAD.HI.U32 R24, R23, R26, RZ ;  /* 0x0000001a17187227 */ /* 0x000fc800078e00ff */
[--C-:B------:R-:W-:Y:S02]  /*4080*/  @!P3 IMAD.IADD R5, R5, 0x1, -R0.reuse ;  /* 0x000000010505b824 */ /* 0x100fe400078e0a00 */
[----:B------:R-:W-:Y:S01]  /*4090*/  @!P4 IMAD.IADD R7, R7, 0x1, -R0 ;  /* 0x000000010707c824 */ /* 0x000fe200078e0a00 */
[C---:B------:R-:W-:Y:S01]  /*40a0*/  ISETP.GT.U32.AND P4, PT, R0.reuse, R4, PT ;  /* 0x000000040000720c */ /* 0x040fe20003f84070 */
[----:B------:R-:W-:Y:S01]  /*40b0*/  IMAD.MOV R24, RZ, RZ, -R24 ;  /* 0x000000ffff187224 */ /* 0x000fe200078e0a18 */
[----:B------:R-:W-:Y:S01]  /*40c0*/  ISETP.GT.U32.AND P2, PT, R0, R5, PT ;  /* 0x000000050000720c */ /* 0x000fe20003f44070 */
[----:B------:R-:W-:-:S04]  /*40d0*/  IMAD.HI.U32 R22, R23, R25, RZ ;  /* 0x0000001917167227 */ /* 0x000fc800078e00ff */
[----:B------:R-:W-:Y:S02]  /*40e0*/  IMAD R26, R0, R24, R26 ;  /* 0x00000018001a7224 */ /* 0x000fe400078e021a */
[----:B------:R-:W-:-:S04]  /*40f0*/  IMAD.MOV R22, RZ, RZ, -R22 ;  /* 0x000000ffff167224 */ /* 0x000fc800078e0a16 */
[----:B------:R-:W-:Y:S02]  /*4100*/  IMAD R25, R0, R22, R25 ;  /* 0x0000001600197224 */ /* 0x000fe400078e0219 */
[--C-:B------:R-:W-:Y:S01]  /*4110*/  @!P4 IMAD.IADD R4, R4, 0x1, -R0.reuse ;  /* 0x000000010404c824 */ /* 0x100fe200078e0a00 */
[C---:B------:R-:W-:Y:S01]  /*4120*/  ISETP.GT.U32.AND P4, PT, R0.reuse, R26, PT ;  /* 0x0000001a0000720c */ /* 0x040fe20003f84070 */
[----:B------:R-:W-:Y:S01]  /*4130*/  @!P2 IMAD.IADD R5, R5, 0x1, -R0 ;  /* 0x000000010505a824 */ /* 0x000fe200078e0a00 */
[----:B------:R-:W-:-:S11]  /*4140*/  ISETP.GT.U32.AND P2, PT, R0, R25, PT ;  /* 0x000000190000720c */ /* 0x000fd60003f44070 */
[--C-:B------:R-:W-:Y:S02]  /*4150*/  @!P4 IMAD.IADD R26, R26, 0x1, -R0.reuse ;  /* 0x000000011a1ac824 */ /* 0x100fe400078e0a00 */
[----:B------:R-:W-:-:S03]  /*4160*/  @!P2 IMAD.IADD R25, R25, 0x1, -R0 ;  /* 0x000000011919a824 */ /* 0x000fc600078e0a00 */
[C---:B------:R-:W-:Y:S02]  /*4170*/  ISETP.GT.U32.AND P2, PT, R0.reuse, R26, PT ;  /* 0x0000001a0000720c */ /* 0x040fe40003f44070 */
[----:B------:R-:W-:Y:S02]  /*4180*/  IABS R10, R13 ;  /* 0x0000000d000a7213 */ /* 0x000fe40000000000 */
[----:B------:R-:W-:-:S03]  /*4190*/  ISETP.GT.U32.AND P3, PT, R0, R2, PT ;  /* 0x000000020000720c */ /* 0x000fc60003f64070 */
[----:B------:R-:W-:Y:S01]  /*41a0*/  IMAD.HI.U32 R28, R23, R10, RZ ;  /* 0x0000000a171c7227 */ /* 0x000fe200078e00ff */
[----:B------:R-:W-:-:S05]  /*41b0*/  ISETP.GE.AND P0, PT, R27, RZ, PT ;  /* 0x000000ff1b00720c */ /* 0x000fca0003f06270 */
[----:B------:R-:W-:Y:S01]  /*41c0*/  @!P2 IMAD.IADD R26, R26, 0x1, -R0 ;  /* 0x000000011a1aa824 */ /* 0x000fe200078e0a00 */
[----:B------:R-:W-:Y:S01]  /*41d0*/  ISETP.GE.AND P2, PT, R15, RZ, PT ;  /* 0x000000ff0f00720c */ /* 0x000fe20003f46270 */
[----:B------:R-:W-:Y:S01]  /*41e0*/  IMAD.MOV R28, RZ, RZ, -R28 ;  /* 0x000000ffff1c7224 */ /* 0x000fe200078e0a1c */
[----:B------:R-:W-:-:S03]  /*41f0*/  IABS R21, R11 ;  /* 0x0000000b00157213 */ /* 0x000fc60000000000 */
[C---:B------:R-:W-:Y:S01]  /*4200*/  IMAD R10, R0.reuse, R28, R10 ;  /* 0x0000001c000a7224 */ /* 0x040fe200078e020a */
[----:B------:R-:W-:Y:S01]  /*4210*/  ISETP.GT.U32.AND P5, PT, R0, R7, PT ;  /* 0x000000070000720c */ /* 0x000fe20003fa4070 */
[----:B------:R-:W-:Y:S02]  /*4220*/  @!P3 IMAD.IADD R2, R2, 0x1, -R0 ;  /* 0x000000010202b824 */ /* 0x000fe400078e0a00 */
[----:B------:R-:W-:Y:S01]  /*4230*/  IMAD.HI.U32 R24, R23, R21, RZ ;  /* 0x0000001517187227 */ /* 0x000fe200078e00ff */
[----:B------:R-:W-:-:S03]  /*4240*/  ISETP.GT.U32.AND P3, PT, R0, R10, PT ;  /* 0x0000000a0000720c */ /* 0x000fc60003f64070 */
[----:B------:R-:W-:Y:S01]  /*4250*/  @!P2 IMAD.MOV R5, RZ, RZ, -R5 ;  /* 0x000000ffff05a224 */ /* 0x000fe200078e0a05 */
[----:B------:R-:W-:Y:S01]  /*4260*/  ISETP.GE.AND P2, PT, R6, RZ, PT ;  /* 0x000000ff0600720c */ /* 0x000fe20003f46270 */
[----:B------:R-:W-:Y:S01]  /*4270*/  @!P0 IMAD.MOV R2, RZ, RZ, -R2 ;  /* 0x000000ffff028224 */ /* 0x000fe200078e0a02 */
[----:B------:R-:W0:Y:S01]  /*4280*/  S2R R6, SR_TID.X ;  /* 0x0000000000067919 */ /* 0x000e220000002100 */
[----:B------:R-:W-:Y:S01]  /*4290*/  ISETP.GE.AND P0, PT, R14, RZ, PT ;  /* 0x000000ff0e00720c */ /* 0x000fe20003f06270 */
[----:B------:R-:W-:Y:S01]  /*42a0*/  IMAD.MOV R24, RZ, RZ, -R24 ;  /* 0x000000ffff187224 */ /* 0x000fe200078e0a18 */
[----:B------:R-:W-:-:S03]  /*42b0*/  IABS R27, R8 ;  /* 0x00000008001b7213 */ /* 0x000fc60000000000 */
[----:B------:R-:W-:Y:S02]  /*42c0*/  IMAD R21, R0, R24, R21 ;  /* 0x0000001800157224 */ /* 0x000fe400078e0215 */
[--C-:B------:R-:W-:Y:S02]  /*42d0*/  @!P5 IMAD.IADD R7, R7, 0x1, -R0.reuse ;  /* 0x000000010707d824 */ /* 0x100fe400078e0a00 */
[----:B------:R-:W-:Y:S01]  /*42e0*/  @!P3 IMAD.IADD R10, R10, 0x1, -R0 ;  /* 0x000000010a0ab824 */ /* 0x000fe200078e0a00 */
[----:B------:R-:W-:Y:S01]  /*42f0*/  ISETP.GT.U32.AND P3, PT, R0, R21, PT ;  /* 0x000000150000720c */ /* 0x000fe20003f64070 */
[----:B------:R-:W-:Y:S01]  /*4300*/  IMAD.HI.U32 R22, R23, R27, RZ ;  /* 0x0000001b17167227 */ /* 0x000fe200078e00ff */
[----:B------:R-:W-:-:S03]  /*4310*/  IABS R28, R9 ;  /* 0x00000009001c7213 */ /* 0x000fc60000000000 */
[----:B------:R-:W-:Y:S01]  /*4320*/  @!P0 IMAD.MOV R7, RZ, RZ, -R7 ;  /* 0x000000ffff078224 */ /* 0x000fe200078e0a07 */
[----:B------:R-:W-:Y:S01]  /*4330*/  ISETP.GE.AND P0, PT, R8, RZ, PT ;  /* 0x000000ff0800720c */ /* 0x000fe20003f06270 */
[----:B------:R-:W-:Y:S01]  /*4340*/  IMAD.MOV R22, RZ, RZ, -R22 ;  /* 0x000000ffff167224 */ /* 0x000fe200078e0a16 */
[----:B------:R-:W1:Y:S01]  /*4350*/  LDC R8, c[0x0][0x230] ;  /* 0x00008c00ff087b82 */ /* 0x000e620000000800 */
[----:B------:R-:W-:Y:S01]  /*4360*/  ISETP.GE.AND P5, PT, R29, RZ, PT ;  /* 0x000000ff1d00720c */ /* 0x000fe20003fa6270 */
[----:B------:R-:W-:Y:S01]  /*4370*/  IMAD.HI.U32 R29, R23, R28, RZ ;  /* 0x0000001c171d7227 */ /* 0x000fe200078e00ff */
[----:B------:R-:W-:-:S03]  /*4380*/  IABS R24, R17 ;  /* 0x0000001100187213 */ /* 0x000fc60000000000 */
[C---:B------:R-:W-:Y:S01]  /*4390*/  IMAD R22, R0.reuse, R22, R27 ;  /* 0x0000001600167224 */ /* 0x040fe200078e021b */
[----:B------:R-:W-:Y:S01]  /*43a0*/  ISETP.GT.U32.AND P4, PT, R0, R10, PT ;  /* 0x0000000a0000720c */ /* 0x000fe20003f84070 */
[----:B------:R-:W-:Y:S02]  /*43b0*/  IMAD.MOV R27, RZ, RZ, -R29 ;  /* 0x000000ffff1b7224 */ /* 0x000fe400078e0a1d */
[----:B------:R-:W-:-:S04]  /*43c0*/  IMAD.HI.U32 R29, R23, R24, RZ ;  /* 0x00000018171d7227 */ /* 0x000fc800078e00ff */
[----:B------:R-:W-:Y:S01]  /*43d0*/  @!P3 IMAD.IADD R21, R21, 0x1, -R0 ;  /* 0x000000011515b824 */ /* 0x000fe200078e0a00 */
[C---:B------:R-:W-:Y:S01]  /*43e0*/  ISETP.GT.U32.AND P3, PT, R0.reuse, R25, PT ;  /* 0x000000190000720c */ /* 0x040fe20003f64070 */
[----:B------:R-:W-:Y:S02]  /*43f0*/  IMAD.MOV R29, RZ, RZ, -R29 ;  /* 0x000000ffff1d7224 */ /* 0x000fe400078e0a1d */
[----:B------:R-:W-:Y:S02]  /*4400*/  @!P1 IMAD.MOV R19, RZ, RZ, -R19 ;  /* 0x000000ffff139224 */ /* 0x000fe400078e0a13 */
[C---:B------:R-:W-:Y:S02]  /*4410*/  IMAD R24, R0.reuse, R29, R24 ;  /* 0x0000001d00187224 */ /* 0x040fe400078e0218 */
[----:B------:R-:W-:Y:S02]  /*4420*/  IMAD R23, R0, R27, R28 ;  /* 0x0000001b00177224 */ /* 0x000fe400078e021c */
[----:B0-----:R-:W-:-:S02]  /*4430*/  IMAD.SHL.U32 R29, R6, 0x2, RZ ;  /* 0x00000002061d7824 */ /* 0x001fc400078e00ff */
[----:B------:R-:W-:Y:S01]  /*4440*/  @!P6 IMAD.MOV R20, RZ, RZ, -R20 ;  /* 0x000000ffff14e224 */ /* 0x000fe200078e0a14 */
[----:B------:R-:W-:Y:S01]  /*4450*/  LOP3.LUT R28, R6, 0x7, RZ, 0xc0, !PT ;  /* 0x00000007061c7812 */ /* 0x000fe200078ec0ff */
[----:B------:R-:W-:Y:S01]  /*4460*/  STL [R1+0xb50], R18 ;  /* 0x000b501201007387 */ /* 0x000fe20000100800 */
[----:B------:R-:W-:Y:S01]  /*4470*/  ISETP.GT.U32.AND P1, PT, R0, R22, PT ;  /* 0x000000160000720c */ /* 0x000fe20003f24070 */
[--C-:B------:R-:W-:Y:S01]  /*4480*/  @!P4 IMAD.IADD R10, R10, 0x1, -R0.reuse ;  /* 0x000000010a0ac824 */ /* 0x100fe200078e0a00 */
[----:B------:R-:W-:Y:S01]  /*4490*/  ISETP.GT.U32.AND P4, PT, R0, R23, PT ;  /* 0x000000170000720c */ /* 0x000fe20003f84070 */
[----:B------:R-:W-:Y:S01]  /*44a0*/  STL [R1+0xb54], R19 ;  /* 0x000b541301007387 */ /* 0x000fe20000100800 */
[----:B------:R-:W-:Y:S01]  /*44b0*/  LOP3.LUT R27, R29, 0x10, RZ, 0xc0, !PT ;  /* 0x000000101d1b7812 */ /* 0x000fe200078ec0ff */
[----:B------:R-:W-:Y:S01]  /*44c0*/  @!P3 IMAD.IADD R25, R25, 0x1, -R0 ;  /* 0x000000011919b824 */ /* 0x000fe200078e0a00 */
[----:B------:R-:W-:Y:S01]  /*44d0*/  ISETP.GE.AND P3, PT, R13, RZ, PT ;  /* 0x000000ff0d00720c */ /* 0x000fe20003f66270 */
[----:B------:R-:W-:Y:S01]  /*44e0*/  STL [R1+0xb58], R20 ;  /* 0x000b581401007387 */ /* 0x000fe20000100800 */
[----:B------:R-:W-:Y:S01]  /*44f0*/  @!P5 IMAD.MOV R4, RZ, RZ, -R4 ;  /* 0x000000ffff04d224 */ /* 0x000fe200078e0a04 */
[----:B------:R-:W-:Y:S01]  /*4500*/  LOP3.LUT R27, R27, 0x20, R6, 0xf8, !PT ;  /* 0x000000201b1b7812 */ /* 0x000fe200078ef806 */
[----:B-1----:R-:W-:Y:S01]  /*4510*/  VIADD R8, R8, 0x3f ;  /* 0x0000003f08087836 */ /* 0x002fe20000000000 */
[----:B------:R0:W-:Y:S04]  /*4520*/  STL [R1+0xb5c], R2 ;  /* 0x000b5c0201007387 */ /* 0x0001e80000100800 */
[----:B------:R1:W-:Y:S01]  /*4530*/  STL [R1+0xb60], R4 ;  /* 0x000b600401007387 */ /* 0x0003e20000100800 */
[----:B0-----:R-:W-:-:S02]  /*4540*/  IMAD R2, R28, 0x110, RZ ;  /* 0x000001101c027824 */ /* 0x001fc400078e02ff */
[----:B------:R-:W-:Y:S01]  /*4550*/  IMAD R28, R28, 0x90, RZ ;  /* 0x000000901c1c7824 */ /* 0x000fe200078e02ff */
[----:B-1----:R-:W-:Y:S02]  /*4560*/  SHF.R.S32.HI R4, RZ, 0x1f, R8 ;  /* 0x0000001fff047819 */ /* 0x002fe40000011408 */
[----:B------:R-:W-:Y:S01]  /*4570*/  LOP3.LUT R27, R2, R27, RZ, 0x3c, !PT ;  /* 0x0000001b021b7212 */ /* 0x000fe200078e3cff */
[----:B------:R-:W-:Y:S01]  /*4580*/  IMAD.SHL.U32 R2, R6, 0x80, RZ ;  /* 0x0000008006027824 */ /* 0x000fe200078e00ff */
[----:B------:R0:W-:Y:S01]  /*4590*/  STL [R1+0xb64], R5 ;  /* 0x000b640501007387 */ /* 0x0001e20000100800 */
[--C-:B------:R-:W-:Y:S02]  /*45a0*/  @!P1 IMAD.IADD R22, R22, 0x1, -R0.reuse ;  /* 0x0000000116169824 */ /* 0x100fe400078e0a00 */
[----:B------:R-:W-:Y:S01]  /*45b0*/  @!P4 IMAD.IADD R23, R23, 0x1, -R0 ;  /* 0x000000011717c824 */ /* 0x000fe200078e0a00 */
[----:B------:R-:W-:Y:S01]  /*45c0*/  LOP3.LUT R2, R27, 0x800, R2, 0xf8, !PT ;  /* 0x000008001b027812 */ /* 0x000fe200078ef802 */
[----:B------:R-:W-:Y:S01]  /*45d0*/  @!P3 IMAD.MOV R10, RZ, RZ, -R10 ;  /* 0x000000ffff0ab224 */ /* 0x000fe200078e0a0a */
[----:B0-----:R-:W-:-:S02]  /*45e0*/  LEA.HI R5, R4, R8, RZ, 0x6 ;  /* 0x0000000804057211 */ /* 0x001fc400078f30ff */
[----:B------:R-:W-:Y:S01]  /*45f0*/  LOP3.LUT R4, R28, 0x30, R29, 0x78, !PT ;  /* 0x000000301c047812 */ /* 0x000fe200078e781d */
[----:B------:R-:W-:Y:S01]  /*4600*/  STL [R1+0xb68], R7 ;  /* 0x000b680701007387 */ /* 0x000fe20000100800 */
[C---:B------:R-:W-:Y:S02]  /*4610*/  ISETP.GT.U32.AND P1, PT, R0.reuse, R22, PT ;  /* 0x000000160000720c */ /* 0x040fe40003f24070 */
[----:B------:R-:W-:Y:S01]  /*4620*/  ISETP.GT.U32.AND P5, PT, R0, R23, PT ;  /* 0x000000170000720c */ /* 0x000fe20003fa4070 */
[----:B------:R-:W-:Y:S04]  /*4630*/  STL [R1+0x388], R4 ;  /* 0x0003880401007387 */ /* 0x000fe80000100800 */
[----:B------:R0:W-:Y:S04]  /*4640*/  STL [R1+0x384], R2 ;  /* 0x0003840201007387 */ /* 0x0001e80000100800 */
[----:B------:R-:W-:Y:S04]  /*4650*/  STL [R1+0xb6c], R10 ;  /* 0x000b6c0a01007387 */ /* 0x000fe80000100800 */
[----:B------:R-:W2:Y:S04]  /*4660*/  LDL.LU R16, [R1+0x58] ;  /* 0x0000580001107983 */ /* 0x000ea80000300800 */
[----:B------:R-:W3:Y:S04]  /*4670*/  LDL.LU R15, [R1+0x5c] ;  /* 0x00005c00010f7983 */ /* 0x000ee80000300800 */
[----:B------:R-:W4:Y:S01]  /*4680*/  LDL.LU R14, [R1+0x64] ;  /* 0x00006400010e7983 */ /* 0x000f220000300800 */
[----:B------:R-:W-:-:S03]  /*4690*/  ISETP.GE.AND P4, PT, R12, RZ, PT ;  /* 0x000000ff0c00720c */ /* 0x000fc60003f86270 */
[----:B------:R-:W4:Y:S01]  /*46a0*/  LDL.LU R13, [R1+0x68] ;  /* 0x00006800010d7983 */ /* 0x000f220000300800 */
[--C-:B------:R-:W-:Y:S01]  /*46b0*/  @!P1 IMAD.IADD R22, R22, 0x1, -R0.reuse ;  /* 0x0000000116169824 */ /* 0x100fe200078e0a00 */
[----:B------:R-:W-:Y:S01]  /*46c0*/  ISETP.GE.AND P1, PT, R11, RZ, PT ;  /* 0x000000ff0b00720c */ /* 0x000fe20003f26270 */
[----:B------:R-:W-:Y:S01]  /*46d0*/  @!P5 IMAD.IADD R23, R23, 0x1, -R0 ;  /* 0x000000011717d824 */ /* 0x000fe200078e0a00 */
[----:B------:R-:W4:Y:S01]  /*46e0*/  LDL.LU R12, [R1+0x70] ;  /* 0x00007000010c7983 */ /* 0x000f220000300800 */
[----:B------:R-:W-:-:S03]  /*46f0*/  ISETP.GE.AND P5, PT, R9, RZ, PT ;  /* 0x000000ff0900720c */ /* 0x000fc60003fa6270 */
[----:B------:R-:W4:Y:S04]  /*4700*/  LDL.LU R11, [R1+0x74] ;  /* 0x00007400010b7983 */ /* 0x000f280000300800 */
[----:B------:R-:W4:Y:S01]  /*4710*/  LDL.LU R9, [R1+0x80] ;  /* 0x0000800001097983 */ /* 0x000f220000300800 */
[----:B------:R-:W-:Y:S02]  /*4720*/  ISETP.GT.U32.AND P6, PT, R0, R21, PT ;  /* 0x000000150000720c */ /* 0x000fe40003fc4070 */
[----:B------:R-:W-:Y:S01]  /*4730*/  LOP3.LUT R6, R6, 0x3f, RZ, 0xc0, !PT ;  /* 0x0000003f06067812 */ /* 0x000fe200078ec0ff */
[----:B------:R-:W-:Y:S01]  /*4740*/  @!P2 IMAD.MOV R25, RZ, RZ, -R25 ;  /* 0x000000ffff19a224 */ /* 0x000fe200078e0a19 */
[----:B------:R-:W-:Y:S01]  /*4750*/  ISETP.NE.AND P3, PT, R3, RZ, PT ;  /* 0x000000ff0300720c */ /* 0x000fe20003f65270 */
[----:B------:R-:W4:Y:S08]  /*4760*/  LDL.LU R8, [R1+0x98] ;  /* 0x0000980001087983 */ /* 0x000f300000300800 */
[----:B------:R-:W-:Y:S01]  /*4770*/  @!P6 IMAD.IADD R21, R21, 0x1, -R0 ;  /* 0x000000011515e824 */ /* 0x000fe200078e0a00 */
[----:B------:R-:W-:-:S13]  /*4780*/  ISETP.GT.U32.AND P6, PT, R0, R24, PT ;  /* 0x000000180000720c */ /* 0x000fda0003fc4070 */
[----:B------:R-:W-:-:S05]  /*4790*/  @!P6 IMAD.IADD R24, R24, 0x1, -R0 ;  /* 0x000000011818e824 */ /* 0x000fca00078e0a00 */
[----:B------:R-:W-:Y:S01]  /*47a0*/  ISETP.GT.U32.AND P6, PT, R0, R24, PT ;  /* 0x000000180000720c */ /* 0x000fe20003fc4070 */
[----:B0-----:R-:W-:Y:S01]  /*47b0*/  IMAD R2, R6, UR5, RZ ;  /* 0x0000000506027c24 */ /* 0x001fe2000f8e02ff */
[----:B------:R-:W-:Y:S01]  /*47c0*/  LOP3.LUT R27, RZ, R3, RZ, 0x33, !PT ;  /* 0x00000003ff1b7212 */ /* 0x000fe200078e33ff */
[----:B------:R-:W-:Y:S01]  /*47d0*/  IMAD.MOV.U32 R3, RZ, RZ, R26 ;  /* 0x000000ffff037224 */ /* 0x000fe200078e001a */
[----:B------:R-:W4:Y:S09]  /*47e0*/  LDL.LU R6, [R1+0x9c] ;  /* 0x00009c0001067983 */ /* 0x000f320000300800 */
[----:B------:R-:W-:Y:S01]  /*47f0*/  @!P6 IMAD.IADD R24, R24, 0x1, -R0 ;  /* 0x000000011818e824 */ /* 0x000fe200078e0a00 */
[----:B------:R-:W-:Y:S01]  /*4800*/  ISETP.GE.AND P6, PT, R17, RZ, PT ;  /* 0x000000ff1100720c */ /* 0x000fe20003fc6270 */
[----:B------:R-:W-:Y:S01]  /*4810*/  @!P4 IMAD.MOV R3, RZ, RZ, -R3 ;  /* 0x000000ffff03c224 */ /* 0x000fe200078e0a03 */
[----:B------:R-:W-:Y:S01]  /*4820*/  LEA R0, P4, R2, UR12, 0x1 ;  /* 0x0000000c02007c11 */ /* 0x000fe2000f8808ff */
[----:B------:R-:W-:-:S02]  /*4830*/  @!P1 IMAD.MOV R21, RZ, RZ, -R21 ;  /* 0x000000ffff159224 */ /* 0x000fc400078e0a15 */
[----:B------:R-:W-:Y:S01]  /*4840*/  @!P0 IMAD.MOV R22, RZ, RZ, -R22 ;  /* 0x000000ffff168224 */ /* 0x000fe200078e0a16 */
[----:B------:R2:W-:Y:S01]  /*4850*/  STL [R1+0xb70], R3 ;  /* 0x000b700301007387 */ /* 0x0005e20000100800 */
[----:B------:R-:W-:-:S03]  /*4860*/  @!P5 IMAD.MOV R23, RZ, RZ, -R23 ;  /* 0x000000ffff17d224 */ /* 0x000fc600078e0a17 */
[----:B------:R4:W-:Y:S03]  /*4870*/  STL [R1+0xaa8], R0 ;  /* 0x000aa80001007387 */ /* 0x0009e60000100800 */
[----:B------:R-:W-:Y:S01]  /*4880*/  @!P6 IMAD.MOV R24, RZ, RZ, -R24 ;  /* 0x000000ffff18e224 */ /* 0x000fe200078e0a18 */
[----:B------:R-:W-:Y:S04]  /*4890*/  STL [R1+0xb74], R25 ;  /* 0x000b741901007387 */ /* 0x000fe80000100800 */
[----:B------:R-:W-:Y:S04]  /*48a0*/  STL [R1+0xb78], R21 ;  /* 0x000b781501007387 */ /* 0x000fe80000100800 */
[----:B------:R-:W-:Y:S04]  /*48b0*/  STL [R1+0xb7c], R22 ;  /* 0x000b7c1601007387 */ /* 0x000fe80000100800 */
[----:B------:R-:W-:Y:S04]  /*48c0*/  STL [R1+0xb80], R23 ;  /* 0x000b801701007387 */ /* 0x000fe80000100800 */
[----:B------:R-:W-:Y:S01]  /*48d0*/  STL [R1+0xb84], R24 ;  /* 0x000b841801007387 */ /* 0x000fe20000100800 */
[----:B--2---:R-:W-:-:S02]  /*48e0*/  SEL R3, R27, R16, !P3 ;  /* 0x000000101b037207 */ /* 0x004fc40005800000 */
[----:B---3--:R-:W-:-:S03]  /*48f0*/  SEL R2, R27, R15, !P3 ;  /* 0x0000000f1b027207 */ /* 0x008fc60005800000 */
[----:B------:R0:W-:Y:S01]  /*4900*/  STL [R1+0x58], R3 ;  /* 0x0000580301007387 */ /* 0x0001e20000100800 */
[----:B----4-:R-:W-:-:S03]  /*4910*/  SEL R0, R27, R14, !P3 ;  /* 0x0000000e1b007207 */ /* 0x010fc60005800000 */
[----:B------:R1:W-:Y:S01]  /*4920*/  STL [R1+0x5c], R2 ;  /* 0x00005c0201007387 */ /* 0x0003e20000100800 */
[----:B0-----:R-:W-:-:S03]  /*4930*/  SEL R3, R27, R13, !P3 ;  /* 0x0000000d1b037207 */ /* 0x001fc60005800000 */
[----:B------:R0:W-:Y:S01]  /*4940*/  STL [R1+0x64], R0 ;  /* 0x0000640001007387 */ /* 0x0001e20000100800 */
[----:B-1----:R-:W-:-:S03]  /*4950*/  SEL R2, R27, R12, !P3 ;  /* 0x0000000c1b027207 */ /* 0x002fc60005800000 */
[----:B------:R1:W-:Y:S01]  /*4960*/  STL [R1+0x68], R3 ;  /* 0x0000680301007387 */ /* 0x0003e20000100800 */
[----:B0-----:R-:W-:-:S03]  /*4970*/  SEL R0, R27, R11, !P3 ;  /* 0x0000000b1b007207 */ /* 0x001fc60005800000 */
[----:B------:R0:W-:Y:S01]  /*4980*/  STL [R1+0x70], R2 ;  /* 0x0000700201007387 */ /* 0x0001e20000100800 */
[----:B-1----:R-:W-:-:S03]  /*4990*/  SEL R3, R27, R9, !P3 ;  /* 0x000000091b037207 */ /* 0x002fc60005800000 */
[----:B------:R1:W-:Y:S04]  /*49a0*/  STL [R1+0x74], R0 ;  /* 0x0000740001007387 */ /* 0x0003e80000100800 */
[----:B------:R-:W-:Y:S04]  /*49b0*/  STL [R1+0x80], R3 ;  /* 0x0000800301007387 */ /* 0x000fe80000100800 */
[----:B------:R-:W2:Y:S01]  /*49c0*/  LDL.LU R24, [R1+0x88] ;  /* 0x0000880001187983 */ /* 0x000ea20000300800 */
[----:B0-----:R-:W-:-:S05]  /*49d0*/  SEL R2, R27, R8, !P3 ;  /* 0x000000081b027207 */ /* 0x001fca0005800000 */
[----:B------:R-:W-:Y:S01]  /*49e0*/  STL [R1+0x98], R2 ;  /* 0x0000980201007387 */ /* 0x000fe20000100800 */
[----:B-1----:R-:W-:-:S03]  /*49f0*/  SEL R0, R27, R6, !P3 ;  /* 0x000000061b007207 */ /* 0x002fc60005800000 */
[----:B--2---:R0:W-:Y:S04]  /*4a00*/  STL [R1+0xb88], R24 ;  /* 0x000b881801007387 */ /* 0x0041e80000100800 */
[----:B------:R-:W-:Y:S04]  /*4a10*/  STL [R1+0xd4], R0 ;  /* 0x0000d40001007387 */ /* 0x000fe80000100800 */
[----:B0-----:R-:W2:Y:S04]  /*4a20*/  LDL.LU R24, [R1+0x8c] ;  /* 0x00008c0001187983 */ /* 0x001ea80000300800 */
[----:B--2---:R0:W-:Y:S04]  /*4a30*/  STL [R1+0xb8c], R24 ;  /* 0x000b8c1801007387 */ /* 0x0041e80000100800 */
[----:B0-----:R-:W2:Y:S04]  /*4a40*/  LDL.LU R24, [R1+0x90] ;  /* 0x0000900001187983 */ /* 0x001ea80000300800 */
[----:B--2---:R0:W-:Y:S04]  /*4a50*/  STL [R1+0xb90], R24 ;  /* 0x000b901801007387 */ /* 0x0041e80000100800 */
[----:B0-----:R-:W2:Y:S04]  /*4a60*/  LDL.LU R24, [R1+0x94] ;  /* 0x0000940001187983 */ /* 0x001ea80000300800 */
[----:B------:R-:W3:Y:S04]  /*4a70*/  LDL.LU R23, [R1+0x84] ;  /* 0x0000840001177983 */ /* 0x000ee80000300800 */
[----:B------:R-:W4:Y:S04]  /*4a80*/  LDL.LU R22, [R1+0x7c] ;  /* 0x00007c0001167983 */ /* 0x000f280000300800 */
        /* <DEDUP_REMOVED lines=19> */
[----:B------:R-:W4:Y:S04]  /*4bc0*/  LDL.LU R8, [R1] ;  /* 0x0000000001087983 */ /* 0x000f280000300800 */
[----:B------:R-:W4:Y:S04]  /*4bd0*/  LDL.LU R6, [R1+0x50] ;  /* 0x0000500001067983 */ /* 0x000f280000300800 */
[----:B------:R-:W4:Y:S04]  /*4be0*/  LDL.LU R0, [R1+0x38] ;  /* 0x0000380001007983 */ /* 0x000f280000300800 */
[----:B------:R-:W4:Y:S04]  /*4bf0*/  LDL.LU R26, [R1+0x3c] ;  /* 0x00003c00011a7983 */ /* 0x000f280000300800 */
[----:B------:R-:W4:Y:S04]  /*4c00*/  LDL.LU R28, [R1+0x44] ;  /* 0x00004400011c7983 */ /* 0x000f280000300800 */
[----:B------:R-:W4:Y:S01]  /*4c10*/  LDL.LU R29, [R1+0x40] ;  /* 0x00004000011d7983 */ /* 0x000f220000300800 */
[----:B--2---:R-:W-:-:S05]  /*4c20*/  SEL R24, R27, R24, !P3 ;  /* 0x000000181b187207 */ /* 0x004fca0005800000 */
[----:B------:R0:W-:Y:S04]  /*4c30*/  STL [R1+0xd0], R24 ;  /* 0x0000d01801007387 */ /* 0x0001e80000100800 */
[----:B0-----:R-:W2:Y:S02]  /*4c40*/  LDL.LU R24, [R1+0xb90] ;  /* 0x000b900001187983 */ /* 0x001ea40000300800 */
[----:B--2---:R-:W-:-:S05]  /*4c50*/  SEL R24, R27, R24, !P3 ;  /* 0x000000181b187207 */ /* 0x004fca0005800000 */
[----:B------:R0:W-:Y:S04]  /*4c60*/  STL [R1+0xcc], R24 ;  /* 0x0000cc1801007387 */ /* 0x0001e80000100800 */
[----:B0-----:R-:W2:Y:S02]  /*4c70*/  LDL.LU R24, [R1+0xb8c] ;  /* 0x000b8c0001187983 */ /* 0x001ea40000300800 */
[----:B--2---:R-:W-:-:S05]  /*4c80*/  SEL R24, R27, R24, !P3 ;  /* 0x000000181b187207 */ /* 0x004fca0005800000 */
[----:B------:R0:W-:Y:S04]  /*4c90*/  STL [R1+0xc8], R24 ;  /* 0x0000c81801007387 */ /* 0x0001e80000100800 */
[----:B0-----:R-:W2:Y:S01]  /*4ca0*/  LDL.LU R24, [R1+0xb88] ;  /* 0x000b880001187983 */ /* 0x001ea20000300800 */
[C---:B---3--:R-:W-:Y:S02]  /*4cb0*/  SEL R23, R27.reuse, R23, !P3 ;  /* 0x000000171b177207 */ /* 0x048fe40005800000 */
[C---:B----4-:R-:W-:Y:S02]  /*4cc0*/  SEL R22, R27.reuse, R22, !P3 ;  /* 0x000000161b167207 */ /* 0x050fe40005800000 */
[C---:B------:R-:W-:Y:S02]  /*4cd0*/  SEL R21, R27.reuse, R21, !P3 ;  /* 0x000000151b157207 */ /* 0x040fe40005800000 */
[----:B------:R-:W-:-:S02]  /*4ce0*/  SEL R25, R27, R25, !P3 ;  /* 0x000000191b197207 */ /* 0x000fc40005800000 */
[C---:B------:R-:W-:Y:S02]  /*4cf0*/  SEL R3, R27.reuse, R3, !P3 ;  /* 0x000000031b037207 */ /* 0x040fe40005800000 */
[C---:B------:R-:W-:Y:S02]  /*4d00*/  SEL R10, R27.reuse, R10, !P3 ;  /* 0x0000000a1b0a7207 */ /* 0x040fe40005800000 */
[C---:B------:R-:W-:Y:S02]  /*4d10*/  SEL R7, R27.reuse, R7, !P3 ;  /* 0x000000071b077207 */ /* 0x040fe40005800000 */
[C---:B------:R-:W-:Y:S02]  /*4d20*/  SEL R5, R27.reuse, R5, !P3 ;  /* 0x000000051b057207 */ /* 0x040fe40005800000 */
        /* <DEDUP_REMOVED lines=15> */
[----:B--2---:R-:W-:-:S05]  /*4e20*/  SEL R24, R27, R24, !P3 ;  /* 0x000000181b187207 */ /* 0x004fca0005800000 */
[----:B------:R0:W-:Y:S04]  /*4e30*/  STL [R1+0xc4], R24 ;  /* 0x0000c41801007387 */ /* 0x0001e80000100800 */
[----:B0-----:R-:W2:Y:S04]  /*4e40*/  LDL.LU R24, [R1+0xb84] ;  /* 0x000b840001187983 */ /* 0x001ea80000300800 */
[----:B------:R0:W-:Y:S04]  /*4e50*/  STL [R1+0xc0], R23 ;  /* 0x0000c01701007387 */ /* 0x0001e80000100800 */
[----:B0-----:R-:W3:Y:S04]  /*4e60*/  LDL.LU R23, [R1+0xb80] ;  /* 0x000b800001177983 */ /* 0x001ee80000300800 */
[----:B------:R0:W-:Y:S04]  /*4e70*/  STL [R1+0xbc], R22 ;  /* 0x0000bc1601007387 */ /* 0x0001e80000100800 */
[----:B0-----:R-:W4:Y:S04]  /*4e80*/  LDL.LU R22, [R1+0xb7c] ;  /* 0x000b7c0001167983 */ /* 0x001f280000300800 */
[----:B------:R0:W-:Y:S04]  /*4e90*/  STL [R1+0xb8], R21 ;  /* 0x0000b81501007387 */ /* 0x0001e80000100800 */
[----:B0-----:R-:W2:Y:S04]  /*4ea0*/  LDL.LU R21, [R1+0xb78] ;  /* 0x000b780001157983 */ /* 0x001ea80000300800 */
[----:B------:R0:W-:Y:S04]  /*4eb0*/  STL [R1+0xb4], R25 ;  /* 0x0000b41901007387 */ /* 0x0001e80000100800 */
[----:B0-----:R-:W3:Y:S04]  /*4ec0*/  LDL.LU R25, [R1+0xb74] ;  /* 0x000b740001197983 */ /* 0x001ee80000300800 */
[----:B------:R0:W-:Y:S04]  /*4ed0*/  STL [R1+0xb0], R3 ;  /* 0x0000b00301007387 */ /* 0x0001e80000100800 */
[----:B0-----:R-:W4:Y:S04]  /*4ee0*/  LDL.LU R3, [R1+0xb70] ;  /* 0x000b700001037983 */ /* 0x001f280000300800 */
        /* <DEDUP_REMOVED lines=35> */
[----:B0-----:R-:W4:Y:S01]  /*5120*/  LDL.LU R6, [R1+0xb28] ;  /* 0x000b280001067983 */ /* 0x001f220000300800 */
[----:B------:R-:W-:-:S05]  /*5130*/  SEL R0, R27, R0, !P3 ;  /* 0x000000001b007207 */ /* 0x000fca0005800000 */
[----:B------:R0:W-:Y:S01]  /*5140*/  STL [R1+0x28], R0 ;  /* 0x0000280001007387 */ /* 0x0001e20000100800 */
[C---:B------:R-:W-:Y:S02]  /*5150*/  SEL R28, R27.reuse, R28, !P3 ;  /* 0x0000001c1b1c7207 */ /* 0x040fe40005800000 */
[C---:B0-----:R-:W-:Y:S02]  /*5160*/  SEL R0, R27.reuse, R26, !P3 ;  /* 0x0000001a1b007207 */ /* 0x041fe40005800000 */
[----:B------:R-:W-:-:S03]  /*5170*/  SEL R26, R27, R29, !P3 ;  /* 0x0000001d1b1a7207 */ /* 0x000fc60005800000 */
[----:B------:R-:W-:Y:S04]  /*5180*/  STL [R1+0x24], R0 ;  /* 0x0000240001007387 */ /* 0x000fe80000100800 */
[----:B------:R-:W-:Y:S04]  /*5190*/  STL [R1+0x20], R28 ;  /* 0x0000201c01007387 */ /* 0x000fe80000100800 */
[----:B------:R0:W-:Y:S01]  /*51a0*/  STL [R1+0x1c], R26 ;  /* 0x00001c1a01007387 */ /* 0x0001e20000100800 */
[C---:B---3--:R-:W-:Y:S02]  /*51b0*/  SEL R25, R27.reuse, R25, !P3 ;  /* 0x000000191b197207 */ /* 0x048fe40005800000 */
[----:B--2---:R-:W-:-:S02]  /*51c0*/  SEL R21, R27, R21, !P3 ;  /* 0x000000151b157207 */ /* 0x004fc40005800000 */
[C---:B----4-:R-:W-:Y:S02]  /*51d0*/  SEL R22, R27.reuse, R22, !P3 ;  /* 0x000000161b167207 */ /* 0x050fe40005800000 */
        /* <DEDUP_REMOVED lines=11> */
[C---:B0-----:R-:W-:Y:S02]  /*5290*/  SEL R26, R27.reuse, R17, !P3 ;  /* 0x000000111b1a7207 */ /* 0x041fe40005800000 */
[C---:B------:R-:W-:Y:S02]  /*52a0*/  SEL R28, R27.reuse, R16, !P3 ;  /* 0x000000101b1c7207 */ /* 0x040fe40005800000 */
[C---:B------:R-:W-:Y:S02]  /*52b0*/  SEL R29, R27.reuse, R15, !P3 ;  /* 0x0000000f1b1d7207 */ /* 0x040fe40005800000 */
[C---:B------:R-:W-:Y:S02]  /*52c0*/  SEL R8, R27.reuse, R8, !P3 ;  /* 0x000000081b087207 */ /* 0x040fe40005800000 */
[C---:B------:R-:W-:Y:S02]  /*52d0*/  SEL R0, R27.reuse, R6, !P3 ;  /* 0x000000061b007207 */ /* 0x040fe40005800000 */
[----:B------:R-:W-:-:S03]  /*52e0*/  SEL R6, R27, R9, !P3 ;  /* 0x000000091b067207 */ /* 0x000fc60005800000 */
[----:B------:R-:W-:Y:S04]  /*52f0*/  STL [R1+0x18], R0 ;  /* 0x0000180001007387 */ /* 0x000fe80000100800 */
[----:B------:R0:W-:Y:S04]  /*5300*/  STL [R1+0x14], R8 ;  /* 0x0000140801007387 */ /* 0x0001e80000100800 */
[----:B0-----:R-:W2:Y:S04]  /*5310*/  LDL.LU R8, [R1+0x198] ;  /* 0x0001980001087983 */ /* 0x001ea80000300800 */
[----:B------:R0:W-:Y:S04]  /*5320*/  STL [R1+0x10], R6 ;  /* 0x0000100601007387 */ /* 0x0001e80000100800 */
[----:B0-----:R-:W3:Y:S01]  /*5330*/  LDL.LU R6, [R1+0x194] ;  /* 0x0001940001067983 */ /* 0x001ee20000300800 */
[----:B------:R-:W-:-:S02]  /*5340*/  SEL R0, R27, R11, !P3 ;  /* 0x0000000b1b007207 */ /* 0x000fc40005800000 */
[----:B------:R-:W-:-:S03]  /*5350*/  SEL R11, R27, R12, !P3 ;  /* 0x0000000c1b0b7207 */ /* 0x000fc60005800000 */
[----:B------:R0:W-:Y:S01]  /*5360*/  STL [R1+0xc], R0 ;  /* 0x00000c0001007387 */ /* 0x0001e20000100800 */
[----:B------:R-:W-:-:S03]  /*5370*/  SEL R9, R27, R13, !P3 ;  /* 0x0000000d1b097207 */ /* 0x000fc60005800000 */
[----:B------:R-:W-:Y:S01]  /*5380*/  STL [R1+0x8], R11 ;  /* 0x0000080b01007387 */ /* 0x000fe20000100800 */
[----:B0-----:R-:W-:-:S05]  /*5390*/  SEL R0, R27, R14, !P3 ;  /* 0x0000000e1b007207 */ /* 0x001fca0005800000 */
[----:B------:R-:W-:Y:S04]  /*53a0*/  STL [R1+0xaac], R0 ;  /* 0x000aac0001007387 */ /* 0x000fe80000100800 */
[----:B------:R-:W-:Y:S04]  /*53b0*/  STL [R1+0x4], R9 ;  /* 0x0000040901007387 */ /* 0x000fe80000100800 */
[----:B------:R-:W-:Y:S04]  /*53c0*/  STL [R1+0xab0], R29 ;  /* 0x000ab01d01007387 */ /* 0x000fe80000100800 */
[----:B------:R-:W-:Y:S04]  /*53d0*/  STL [R1+0xab4], R28 ;  /* 0x000ab41c01007387 */ /* 0x000fe80000100800 */
[----:B------:R-:W-:Y:S04]  /*53e0*/  STL [R1+0xab8], R26 ;  /* 0x000ab81a01007387 */ /* 0x000fe80000100800 */
[----:B------:R-:W-:Y:S04]  /*53f0*/  STL [R1+0xabc], R18 ;  /* 0x000abc1201007387 */ /* 0x000fe80000100800 */
[----:B------:R-:W-:Y:S04]  /*5400*/  STL [R1+0xac0], R19 ;  /* 0x000ac01301007387 */ /* 0x000fe80000100800 */
[----:B------:R-:W-:Y:S04]  /*5410*/  STL [R1+0xac4], R20 ;  /* 0x000ac41401007387 */ /* 0x000fe80000100800 */
[----:B------:R0:W-:Y:S04]  /*5420*/  STL [R1+0xac8], R2 ;  /* 0x000ac80201007387 */ /* 0x0001e80000100800 */
[----:B------:R1:W-:Y:S04]  /*5430*/  STL.64 [R1+0xaa0], R4 ;  /* 0x000aa00401007387 */ /* 0x0003e80000100a00 */
[----:B------:R-:W-:Y:S04]  /*5440*/  STL [R1+0xacc], R7 ;  /* 0x000acc0701007387 */ /* 0x000fe80000100800 */
[----:B------:R-:W-:Y:S04]  /*5450*/  STL [R1+0xad0], R10 ;  /* 0x000ad00a01007387 */ /* 0x000fe80000100800 */
[----:B------:R-:W-:Y:S04]  /*5460*/  STL [R1+0xad4], R3 ;  /* 0x000ad40301007387 */ /* 0x000fe80000100800 */
[----:B------:R-:W-:Y:S04]  /*5470*/  STL [R1+0xad8], R25 ;  /* 0x000ad81901007387 */ /* 0x000fe80000100800 */
[----:B0-----:R-:W4:Y:S04]  /*5480*/  LDL.LU R2, [R1+0x58] ;  /* 0x0000580001027983 */ /* 0x001f280000300800 */
[----:B------:R-:W4:Y:S04]  /*5490*/  LDL.LU R20, [R1+0x5c] ;  /* 0x00005c0001147983 */ /* 0x000f280000300800 */
[----:B------:R-:W4:Y:S04]  /*54a0*/  LDL.LU R11, [R1+0x64] ;  /* 0x00006400010b7983 */ /* 0x000f280000300800 */
[----:B------:R-:W4:Y:S04]  /*54b0*/  LDL.LU R12, [R1+0x68] ;  /* 0x00006800010c7983 */ /* 0x000f280000300800 */
[----:B------:R-:W-:Y:S04]  /*54c0*/  STL [R1+0xadc], R21 ;  /* 0x000adc1501007387 */ /* 0x000fe80000100800 */
[----:B------:R0:W-:Y:S04]  /*54d0*/  STL.64 [R1+0xa98], R22 ;  /* 0x000a981601007387 */ /* 0x0001e80000100a00 */
[----:B------:R-:W-:Y:S04]  /*54e0*/  STL [R1+0xae0], R24 ;  /* 0x000ae01801007387 */ /* 0x000fe80000100800 */
        /* <DEDUP_REMOVED lines=10> */
[----:B------:R-:W4:Y:S01]  /*5590*/  LDL.LU R0, [R1+0xbc] ;  /* 0x0000bc0001007983 */ /* 0x000f220000300800 */
[----:B---3--:R-:W-:-:S02]  /*55a0*/  IMAD R9, R6, UR6, RZ ;  /* 0x0000000606097c24 */ /* 0x008fc4000f8e02ff */
[----:B------:R-:W3:Y:S01]  /*55b0*/  S2R R6, SR_TID.X ;  /* 0x0000000000067919 */ /* 0x000ee20000002100 */
[----:B--2---:R-:W-:Y:S01]  /*55c0*/  IMAD R8, R8, UR6, RZ ;  /* 0x0000000608087c24 */ /* 0x004fe2000f8e02ff */
[----:B------:R-:W-:Y:S01]  /*55d0*/  ULDC UR6, c[0x0][0x240] ;  /* 0x0000900000067ab9 */ /* 0x000fe20000000800 */
[----:B-1----:R-:W-:-:S03]  /*55e0*/  LEA R4, P1, R9, UR10, 0x1 ;  /* 0x0000000a09047c11 */ /* 0x002fc6000f8208ff */
[----:B0-----:R-:W-:-:S04]  /*55f0*/  LEA R22, P0, R8, UR10, 0x1 ;  /* 0x0000000a08167c11 */ /* 0x001fc8000f8008ff */
[----:B------:R-:W-:Y:S02]  /*5600*/  LEA.HI.X.SX32 R23, R8, UR11, 0x1, P0 ;  /* 0x0000000b08177c11 */ /* 0x000fe400080f0eff */
[----:B------:R-:W-:Y:S02]  /*5610*/  LEA.HI.X.SX32 R5, R9, UR11, 0x1, P1 ;  /* 0x0000000b09057c11 */ /* 0x000fe400088f0eff */
[----:B---3--:R-:W-:-:S05]  /*5620*/  LOP3.LUT R6, R6, 0x3f, RZ, 0xc0, !PT ;  /* 0x0000003f06067812 */ /* 0x008fca00078ec0ff */
[----:B------:R-:W-:-:S05]  /*5630*/  IMAD R6, R6, UR5, RZ ;  /* 0x0000000506067c24 */ /* 0x000fca000f8e02ff */
[----:B------:R-:W-:-:S05]  /*5640*/  LEA.HI.X.SX32 R6, R6, UR13, 0x1, P4 ;  /* 0x0000000d06067c11 */ /* 0x000fca000a0f0eff */
[----:B------:R-:W-:Y:S04]  /*5650*/  STL [R1+0xae4], R6 ;  /* 0x000ae40601007387 */ /* 0x000fe80000100800 */
[----:B------:R-:W-:Y:S04]  /*5660*/  STL.64 [R1+0x378], R22 ;  /* 0x0003781601007387 */ /* 0x000fe80000100a00 */
[----:B------:R-:W-:Y:S04]  /*5670*/  STL [R1+0xaec], R22 ;  /* 0x000aec1601007387 */ /* 0x000fe80000100800 */
[----:B------:R-:W-:Y:S04]  /*5680*/  STL [R1+0xae8], R23 ;  /* 0x000ae81701007387 */ /* 0x000fe80000100800 */
[----:B------:R-:W-:Y:S04]  /*5690*/  STL.64 [R1+0x370], R4 ;  /* 0x0003700401007387 */ /* 0x000fe80000100a00 */
[----:B------:R0:W-:Y:S04]  /*56a0*/  STL [R1+0xaf4], R4 ;  /* 0x000af40401007387 */ /* 0x0001e80000100800 */
[----:B------:R-:W-:Y:S01]  /*56b0*/  STL [R1+0xaf0], R5 ;  /* 0x000af00501007387 */ /* 0x000fe20000100800 */
[----:B----4-:R-:W-:-:S02]  /*56c0*/  IMAD R8, R2, UR6, RZ ;  /* 0x0000000602087c24 */ /* 0x010fc4000f8e02ff */
[----:B------:R-:W-:-:S03]  /*56d0*/  IMAD R9, R20, UR6, RZ ;  /* 0x0000000614097c24 */ /* 0x000fc6000f8e02ff */
[----:B------:R-:W-:Y:S01]  /*56e0*/  STL [R1+0xaf8], R8 ;  /* 0x000af80801007387 */ /* 0x000fe20000100800 */
[----:B------:R-:W-:-:S03]  /*56f0*/  IMAD R11, R11, UR6, RZ ;  /* 0x000000060b0b7c24 */ /* 0x000fc6000f8e02ff */
[----:B------:R-:W-:Y:S01]  /*5700*/  STL [R1+0xafc], R9 ;  /* 0x000afc0901007387 */ /* 0x000fe20000100800 */
[----:B------:R-:W-:-:S03]  /*5710*/  IMAD R12, R12, UR6, RZ ;  /* 0x000000060c0c7c24 */ /* 0x000fc6000f8e02ff */
[----:B------:R-:W-:Y:S04]  /*5720*/  STL [R1+0xb00], R11 ;  /* 0x000b000b01007387 */ /* 0x000fe80000100800 */
[----:B------:R-:W-:Y:S01]  /*5730*/  STL [R1+0xb04], R12 ;  /* 0x000b040c01007387 */ /* 0x000fe20000100800 */
[----:B------:R-:W-:Y:S02]  /*5740*/  IMAD R13, R13, UR6, RZ ;  /* 0x000000060d0d7c24 */ /* 0x000fe4000f8e02ff */
[----:B------:R-:W-:-:S03]  /*5750*/  IMAD R14, R14, UR6, RZ ;  /* 0x000000060e0e7c24 */ /* 0x000fc6000f8e02ff */
[----:B------:R-:W-:Y:S01]  /*5760*/  STL [R1+0xb08], R13 ;  /* 0x000b080d01007387 */ /* 0x000fe20000100800 */
        /* <DEDUP_REMOVED lines=9> */
[----:B------:R1:W-:Y:S01]  /*5800*/  STL [R1+0xb1c], R27 ;  /* 0x000b1c1b01007387 */ /* 0x0003e20000100800 */
[----:B0-----:R-:W-:-:S03]  /*5810*/  IMAD R4, R26, UR6, RZ ;  /* 0x000000061a047c24 */ /* 0x001fc6000f8e02ff */
[----:B------:R0:W-:Y:S01]  /*5820*/  STL [R1+0x30], R2 ;  /* 0x0000300201007387 */ /* 0x0001e20000100800 */
[----:B------:R-:W-:-:S03]  /*5830*/  IMAD R3, R28, UR6, RZ ;  /* 0x000000061c037c24 */ /* 0x000fc6000f8e02ff */
[----:B------:R-:W-:Y:S04]  /*5840*/  STL [R1+0x34], R4 ;  /* 0x0000340401007387 */ /* 0x000fe80000100800 */
[----:B------:R-:W-:Y:S04]  /*5850*/  STL [R1+0x38], R3 ;  /* 0x0000380301007387 */ /* 0x000fe80000100800 */
[----:B-1----:R-:W2:Y:S01]  /*5860*/  LDL.LU R27, [R1+0xb0] ;  /* 0x0000b000011b7983 */ /* 0x002ea20000300800 */
[----:B0-----:R-:W-:Y:S02]  /*5870*/  IMAD R2, R29, UR6, RZ ;  /* 0x000000061d027c24 */ /* 0x001fe4000f8e02ff */
[----:B------:R-:W-:-:S03]  /*5880*/  IMAD R0, R0, UR6, RZ ;  /* 0x0000000600007c24 */ /* 0x000fc6000f8e02ff */
[----:B------:R-:W-:Y:S04]  /*5890*/  STL [R1+0x3c], R2 ;  /* 0x00003c0201007387 */ /* 0x000fe80000100800 */
[----:B--2---:R0:W-:Y:S04]  /*58a0*/  STL [R1+0xb20], R27 ;  /* 0x000b201b01007387 */ /* 0x0041e80000100800 */
[----:B------:R-:W-:Y:S04]  /*58b0*/  STL [R1+0x40], R0 ;  /* 0x0000400001007387 */ /* 0x000fe80000100800 */
        /* <DEDUP_REMOVED lines=31> */
[----:B--2---:R-:W-:-:S05]  /*5ab0*/  IMAD R27, R27, UR6, RZ ;  /* 0x000000061b1b7c24 */ /* 0x004fca000f8e02ff */
[----:B------:R0:W-:Y:S04]  /*5ac0*/  STL [R1+0x44], R27 ;  /* 0x0000441b01007387 */ /* 0x0001e80000100800 */
[----:B0-----:R-:W2:Y:S02]  /*5ad0*/  LDL.LU R27, [R1+0xb24] ;  /* 0x000b2400011b7983 */ /* 0x001ea40000300800 */
[----:B--2---:R-:W-:-:S05]  /*5ae0*/  IMAD R27, R27, UR6, RZ ;  /* 0x000000061b1b7c24 */ /* 0x004fca000f8e02ff */
[----:B------:R0:W-:Y:S04]  /*5af0*/  STL [R1+0x50], R27 ;  /* 0x0000501b01007387 */ /* 0x0001e80000100800 */
[----:B0-----:R-:W2:Y:S01]  /*5b00*/  LDL.LU R27, [R1+0xb20] ;  /* 0x000b2000011b7983 */ /* 0x001ea20000300800 */
[----:B---3--:R-:W-:Y:S02]  /*5b10*/  IMAD R17, R17, UR6, RZ ;  /* 0x0000000611117c24 */ /* 0x008fe4000f8e02ff */
[----:B----4-:R-:W-:Y:S02]  /*5b20*/  IMAD R16, R16, UR6, RZ ;  /* 0x0000000610107c24 */ /* 0x010fe4000f8e02ff */
[----:B------:R-:W-:Y:S02]  /*5b30*/  IMAD R15, R15, UR6, RZ ;  /* 0x000000060f0f7c24 */ /* 0x000fe4000f8e02ff */
[----:B------:R-:W-:-:S02]  /*5b40*/  IMAD R14, R14, UR6, RZ ;  /* 0x000000060e0e7c24 */ /* 0x000fc4000f8e02ff */
[----:B------:R-:W-:Y:S02]  /*5b50*/  IMAD R13, R13, UR6, RZ ;  /* 0x000000060d0d7c24 */ /* 0x000fe4000f8e02ff */
[----:B------:R-:W-:Y:S02]  /*5b60*/  IMAD R12, R12, UR6, RZ ;  /* 0x000000060c0c7c24 */ /* 0x000fe4000f8e02ff */
[----:B------:R-:W-:Y:S02]  /*5b70*/  IMAD R11, R11, UR6, RZ ;  /* 0x000000060b0b7c24 */ /* 0x000fe4000f8e02ff */
[----:B------:R-:W-:Y:S02]  /*5b80*/  IMAD R9, R9, UR6, RZ ;  /* 0x0000000609097c24 */ /* 0x000fe4000f8e02ff */
        /* <DEDUP_REMOVED lines=20> */
[----:B--2---:R-:W-:-:S05]  /*5cd0*/  IMAD R27, R27, UR6, RZ ;  /* 0x000000061b1b7c24 */ /* 0x004fca000f8e02ff */
        /* <DEDUP_REMOVED lines=53> */
[----:B0-----:R-:W3:Y:S04]  /*6030*/  LDL.LU R28, [R1+0xab4] ;  /* 0x000ab400011c7983 */ /* 0x001ee80000300800 */
[----:B------:R0:W-:Y:S04]  /*6040*/  STL [R1+0x8], R29 ;  /* 0x0000081d01007387 */ /* 0x0001e80000100800 */
[----:B0-----:R-:W4:Y:S04]  /*6050*/  LDL.LU R29, [R1+0xab0] ;  /* 0x000ab000011d7983 */ /* 0x001f280000300800 */
[----:B------:R0:W-:Y:S04]  /*6060*/  STL [R1+0x4], R0 ;  /* 0x0000040001007387 */ /* 0x0001e80000100800 */
[----:B0-----:R-:W2:Y:S01]  /*6070*/  LDL.LU R0, [R1+0xaac] ;  /* 0x000aac0001007983 */ /* 0x001ea20000300800 */
[----:B---3--:R-:W-:-:S02]  /*6080*/  IMAD R28, R28, UR6, RZ ;  /* 0x000000061c1c7c24 */ /* 0x008fc4000f8e02ff */
[----:B----4-:R-:W-:Y:S02]  /*6090*/  IMAD R29, R29, UR6, RZ ;  /* 0x000000061d1d7c24 */ /* 0x010fe4000f8e02ff */
[----:B--2---:R-:W-:-:S05]  /*60a0*/  IMAD R0, R0, UR6, RZ ;  /* 0x0000000600007c24 */ /* 0x004fca000f8e02ff */
[----:B------:R0:W-:Y:S04]  /*60b0*/  STL [R1], R0 ;  /* 0x0000000001007387 */ /* 0x0001e80000100800 */
[----:B0-----:R-:W2:Y:S04]  /*60c0*/  LDL.LU R0, [R1+0xaa8] ;  /* 0x000aa80001007983 */ /* 0x001ea80000300800 */
[----:B------:R0:W-:Y:S04]  /*60d0*/  STL [R1+0xa58], R29 ;  /* 0x000a581d01007387 */ /* 0x0001e80000100800 */
[----:B------:R1:W-:Y:S01]  /*60e0*/  STL [R1+0xa5c], R28 ;  /* 0x000a5c1c01007387 */ /* 0x0003e20000100800 */
[----:B0-----:R-:W-:-:S02]  /*60f0*/  IMAD.MOV.U32 R29, RZ, RZ, R5 ;  /* 0x000000ffff1d7224 */ /* 0x001fc400078e0005 */
[----:B-1----:R-:W-:Y:S02]  /*6100*/  IMAD.MOV.U32 R28, RZ, RZ, R4 ;  /* 0x000000ffff1c7224 */ /* 0x002fe400078e0004 */
[----:B------:R-:W3:Y:S01]  /*6110*/  LDL.LU.64 R4, [R1+0xaa0] ;  /* 0x000aa00001047983 */ /* 0x000ee20000300a00 */
[----:B------:R-:W-:Y:S02]  /*6120*/  IMAD R26, R26, UR6, RZ ;  /* 0x000000061a1a7c24 */ /* 0x000fe4000f8e02ff */
[----:B------:R-:W-:Y:S02]  /*6130*/  IMAD R18, R18, UR6, RZ ;  /* 0x0000000612127c24 */ /* 0x000fe4000f8e02ff */
[----:B------:R-:W-:Y:S01]  /*6140*/  IMAD R19, R19, UR6, RZ ;  /* 0x0000000613137c24 */ /* 0x000fe2000f8e02ff */
[----:B------:R-:W-:Y:S04]  /*6150*/  STL [R1+0xa60], R26 ;  /* 0x000a601a01007387 */ /* 0x000fe80000100800 */
[----:B------:R0:W-:Y:S04]  /*6160*/  STL [R1+0xa64], R18 ;  /* 0x000a641201007387 */ /* 0x0001e80000100800 */
[----:B------:R1:W-:Y:S01]  /*6170*/  STL [R1+0xa68], R19 ;  /* 0x000a681301007387 */ /* 0x0003e20000100800 */
[----:B0-----:R-:W-:-:S02]  /*6180*/  IMAD.MOV.U32 R18, RZ, RZ, R22 ;  /* 0x000000ffff127224 */ /* 0x001fc400078e0016 */
[----:B-1----:R-:W-:Y:S02]  /*6190*/  IMAD.MOV.U32 R19, RZ, RZ, R23 ;  /* 0x000000ffff137224 */ /* 0x002fe400078e0017 */
[----:B------:R-:W4:Y:S01]  /*61a0*/  LDL.LU.64 R22, [R1+0xa98] ;  /* 0x000a980001167983 */ /* 0x000f220000300a00 */
[----:B------:R-:W-:Y:S02]  /*61b0*/  IMAD R20, R20, UR6, RZ ;  /* 0x0000000614147c24 */ /* 0x000fe4000f8e02ff */
[----:B------:R-:W-:Y:S02]  /*61c0*/  IMAD R2, R2, UR6, RZ ;  /* 0x0000000602027c24 */ /* 0x000fe4000f8e02ff */
[----:B------:R-:W-:Y:S01]  /*61d0*/  IMAD R7, R7, UR6, RZ ;  /* 0x0000000607077c24 */ /* 0x000fe2000f8e02ff */
[----:B------:R-:W-:Y:S01]  /*61e0*/  STL [R1+0xa6c], R20 ;  /* 0x000a6c1401007387 */ /* 0x000fe20000100800 */
[----:B------:R-:W-:Y:S02]  /*61f0*/  IMAD R10, R10, UR6, RZ ;  /* 0x000000060a0a7c24 */ /* 0x000fe4000f8e02ff */
[----:B------:R-:W-:Y:S01]  /*6200*/  IMAD R3, R3, UR6, RZ ;  /* 0x0000000603037c24 */ /* 0x000fe2000f8e02ff */
[----:B------:R-:W-:Y:S01]  /*6210*/  STL [R1+0xa70], R2 ;  /* 0x000a700201007387 */ /* 0x000fe20000100800 */
[----:B------:R-:W-:-:S02]  /*6220*/  IMAD R25, R25, UR6, RZ ;  /* 0x0000000619197c24 */ /* 0x000fc4000f8e02ff */
[----:B------:R-:W-:Y:S02]  /*6230*/  IMAD R21, R21, UR6, RZ ;  /* 0x0000000615157c24 */ /* 0x000fe4000f8e02ff */
[----:B---3--:R-:W-:Y:S02]  /*6240*/  IMAD R4, R4, UR6, RZ ;  /* 0x0000000604047c24 */ /* 0x008fe4000f8e02ff */
[----:B------:R-:W-:-:S03]  /*6250*/  IMAD R5, R5, UR6, RZ ;  /* 0x0000000605057c24 */ /* 0x000fc6000f8e02ff */
[----:B------:R-:W-:Y:S04]  /*6260*/  STL [R1+0xa74], R4 ;  /* 0x000a740401007387 */ /* 0x000fe80000100800 */
[----:B------:R-:W-:Y:S04]  /*6270*/  STL [R1+0xa78], R5 ;  /* 0x000a780501007387 */ /* 0x000fe80000100800 */
[----:B------:R-:W-:Y:S04]  /*6280*/  STL [R1+0xa7c], R7 ;  /* 0x000a7c0701007387 */ /* 0x000fe80000100800 */
[----:B------:R-:W-:Y:S04]  /*6290*/  STL [R1+0xa80], R10 ;  /* 0x000a800a01007387 */ /* 0x000fe80000100800 */
[----:B------:R0:W-:Y:S04]  /*62a0*/  STL [R1+0xa84], R3 ;  /* 0x000a840301007387 */ /* 0x0001e80000100800 */
[----:B0-----:R-:W3:Y:S04]  /*62b0*/  LDL.LU R3, [R1+0x38] ;  /* 0x0000380001037983 */ /* 0x001ee80000300800 */
[----:B------:R0:W-:Y:S04]  /*62c0*/  STL [R1+0xa88], R25 ;  /* 0x000a881901007387 */ /* 0x0001e80000100800 */
[----:B0-----:R-:W3:Y:S04]  /*62d0*/  LDL.LU R25, [R1+0x34] ;  /* 0x0000340001197983 */ /* 0x001ee80000300800 */
[----:B------:R0:W-:Y:S04]  /*62e0*/  STL [R1+0xa8c], R21 ;  /* 0x000a8c1501007387 */ /* 0x0001e80000100800 */
[----:B0-----:R-:W3:Y:S01]  /*62f0*/  LDL.LU R21, [R1+0x30] ;  /* 0x0000300001157983 */ /* 0x001ee20000300800 */
[----:B----4-:R-:W-:-:S02]  /*6300*/  IMAD R22, R22, UR6, RZ ;  /* 0x0000000616167c24 */ /* 0x010fc4000f8e02ff */
[----:B------:R-:W-:Y:S01]  /*6310*/  IMAD R23, R23, UR6, RZ ;  /* 0x0000000617177c24 */ /* 0x000fe2000f8e02ff */
[-C--:B--2---:R-:W-:Y:S02]  /*6320*/  LEA R4, P2, R8, R0.reuse, 0x1 ;  /* 0x0000000008047211 */ /* 0x084fe400078408ff */
[----:B------:R-:W-:Y:S01]  /*6330*/  STL [R1+0xa90], R22 ;  /* 0x000a901601007387 */ /* 0x000fe20000100800 */
[----:B------:R-:W-:-:S03]  /*6340*/  LEA R2, P6, R9, R0, 0x1 ;  /* 0x0000000009027211 */ /* 0x000fc600078c08ff */
[----:B------:R-:W-:Y:S04]  /*6350*/  STL [R1+0xa94], R23 ;  /* 0x000a941701007387 */ /* 0x000fe80000100800 */
[----:B------:R-:W2:Y:S04]  /*6360*/  LDL.LU R10, [R1+0x3c] ;  /* 0x00003c00010a7983 */ /* 0x000ea80000300800 */
[----:B------:R0:W-:Y:S04]  /*6370*/  STL [R1+0xa18], R4 ;  /* 0x000a180401007387 */ /* 0x0001e80000100800 */
[----:B------:R1:W-:Y:S04]  /*6380*/  STL [R1+0xa1c], R2 ;  /* 0x000a1c0201007387 */ /* 0x0003e80000100800 */
[----:B------:R-:W4:Y:S01]  /*6390*/  LDL.LU R7, [R1+0x40] ;  /* 0x0000400001077983 */ /* 0x000f220000300800 */
[----:B0-----:R-:W-:-:S02]  /*63a0*/  LEA R4, P1, R11, R0, 0x1 ;  /* 0x000000000b047211 */ /* 0x001fc400078208ff */
[----:B-1----:R-:W-:-:S03]  /*63b0*/  LEA R2, P0, R12, R0, 0x1 ;  /* 0x000000000c027211 */ /* 0x002fc600078008ff */
[----:B------:R0:W-:Y:S04]  /*63c0*/  STL [R1+0xa20], R4 ;  /* 0x000a200401007387 */ /* 0x0001e80000100800 */
[----:B------:R-:W4:Y:S01]  /*63d0*/  LDL.LU R5, [R1+0x44] ;  /* 0x0000440001057983 */ /* 0x000f220000300800 */
[----:B0-----:R-:W-:-:S03]  /*63e0*/  LEA R4, P5, R13, R0, 0x1 ;  /* 0x000000000d047211 */ /* 0x001fc600078a08ff */
[----:B------:R0:W-:Y:S04]  /*63f0*/  STL [R1+0xa24], R2 ;  /* 0x000a240201007387 */ /* 0x0001e80000100800 */
[----:B------:R1:W-:Y:S01]  /*6400*/  STL [R1+0xa28], R4 ;  /* 0x000a280401007387 */ /* 0x0003e20000100800 */
[----:B------:R-:W-:Y:S02]  /*6410*/  LEA.HI.X.SX32 R8, R8, R6, 0x1, P2 ;  /* 0x0000000608087211 */ /* 0x000fe400010f0eff */
[-C--:B0-----:R-:W-:Y:S01]  /*6420*/  LEA R2, P4, R14, R0.reuse, 0x1 ;  /* 0x000000000e027211 */ /* 0x081fe200078808ff */
[----:B-1----:R-:W4:Y:S04]  /*6430*/  LDL.LU R4, [R1+0x50] ;  /* 0x0000500001047983 */ /* 0x002f280000300800 */
[----:B------:R0:W-:Y:S04]  /*6440*/  STL [R1+0xa2c], R2 ;  /* 0x000a2c0201007387 */ /* 0x0001e80000100800 */
[----:B------:R1:W-:Y:S01]  /*6450*/  STL [R1+0xa10], R8 ;  /* 0x000a100801007387 */ /* 0x0003e20000100800 */
[----:B0-----:R-:W-:-:S05]  /*6460*/  LEA R2, P3, R15, R0, 0x1 ;  /* 0x000000000f027211 */ /* 0x001fca00078608ff */
[----:B------:R0:W-:Y:S01]  /*6470*/  STL [R1+0xa14], R2 ;  /* 0x000a140201007387 */ /* 0x0001e20000100800 */
[----:B------:R-:W-:Y:S02]  /*6480*/  LEA.HI.X.SX32 R9, R9, R6, 0x1, P6 ;  /* 0x0000000609097211 */ /* 0x000fe400030f0eff */
[----:B-1----:R-:W-:Y:S02]  /*6490*/  LEA R8, P2, R16, R0, 0x1 ;  /* 0x0000000010087211 */ /* 0x002fe400078408ff */
[----:B------:R-:W-:Y:S01]  /*64a0*/  LEA.HI.X.SX32 R11, R11, R6, 0x1, P1 ;  /* 0x000000060b0b7211 */ /* 0x000fe200008f0eff */
[----:B0-----:R-:W4:Y:S04]  /*64b0*/  LDL.LU R2, [R1+0x58] ;  /* 0x0000580001027983 */ /* 0x001f280000300800 */
[----:B------:R-:W-:Y:S04]  /*64c0*/  STL [R1+0xa08], R9 ;  /* 0x000a080901007387 */ /* 0x000fe80000100800 */
[----:B------:R0:W-:Y:S04]  /*64d0*/  STL [R1+0xa0c], R8 ;  /* 0x000a0c0801007387 */ /* 0x0001e80000100800 */
[----:B------:R1:W-:Y:S04]  /*64e0*/  STL [R1+0xa00], R11 ;  /* 0x000a000b01007387 */ /* 0x0003e80000100800 */
[----:B------:R-:W4:Y:S01]  /*64f0*/  LDL.LU R20, [R1+0x5c] ;  /* 0x00005c0001147983 */ /* 0x000f220000300800 */
[----:B0-----:R-:W-:Y:S01]  /*6500*/  IMAD.MOV.U32 R8, RZ, RZ, R18 ;  /* 0x000000ffff087224 */ /* 0x001fe200078e0012 */
[----:B------:R-:W-:Y:S01]  /*6510*/  LEA R18, P1, R17, R0, 0x1 ;  /* 0x0000000011127211 */ /* 0x000fe200078208ff */
[----:B------:R-:W-:-:S04]  /*6520*/  IMAD.MOV.U32 R9, RZ, RZ, R19 ;  /* 0x000000ffff097224 */ /* 0x000fc800078e0013 */
[----:B------:R0:W-:Y:S04]  /*6530*/  STL [R1+0xa04], R18 ;  /* 0x000a041201007387 */ /* 0x0001e80000100800 */
[----:B------:R-:W4:Y:S01]  /*6540*/  LDL.LU R19, [R1+0x64] ;  /* 0x0000640001137983 */ /* 0x000f220000300800 */
[----:B-1----:R-:W-:Y:S02]  /*6550*/  LEA.HI.X.SX32 R11, R12, R6, 0x1, P0 ;  /* 0x000000060c0b7211 */ /* 0x002fe400000f0eff */
[----:B------:R-:W-:-:S03]  /*6560*/  LEA R12, P0, R27, R0, 0x1 ;  /* 0x000000001b0c7211 */ /* 0x000fc600078008ff */
[----:B------:R1:W-:Y:S04]  /*6570*/  STL [R1+0x9f8], R11 ;  /* 0x0009f80b01007387 */ /* 0x0003e80000100800 */
[----:B------:R1:W-:Y:S04]  /*6580*/  STL [R1+0x9fc], R12 ;  /* 0x0009fc0c01007387 */ /* 0x0003e80000100800 */
[----:B0-----:R-:W4:Y:S01]  /*6590*/  LDL.LU R18, [R1+0x68] ;  /* 0x0000680001127983 */ /* 0x001f220000300800 */
[----:B-1----:R-:W-:-:S05]  /*65a0*/  LEA.HI.X.SX32 R11, R13, R6, 0x1, P5 ;  /* 0x000000060d0b7211 */ /* 0x002fca00028f0eff */
[----:B------:R0:W-:Y:S04]  /*65b0*/  STL [R1+0x9f0], R11 ;  /* 0x0009f00b01007387 */ /* 0x0001e80000100800 */
[----:B------:R-:W4:Y:S01]  /*65c0*/  LDL.LU R26, [R1+0x70] ;  /* 0x00007000011a7983 */ /* 0x000f220000300800 */
[----:B------:R-:W-:Y:S01]  /*65d0*/  IMAD.MOV.U32 R12, RZ, RZ, R28 ;  /* 0x000000ffff0c7224 */ /* 0x000fe200078e001c */
[----:B0-----:R-:W-:Y:S01]  /*65e0*/  LEA.HI.X.SX32 R11, R14, R6, 0x1, P4 ;  /* 0x000000060e0b7211 */ /* 0x001fe200020f0eff */
[----:B------:R-:W-:Y:S01]  /*65f0*/  IMAD.MOV.U32 R13, RZ, RZ, R29 ;  /* 0x000000ffff0d7224 */ /* 0x000fe200078e001d */
[----:B---3--:R-:W-:-:S05]  /*6600*/  LEA R22, P5, R21, R0, 0x1 ;  /* 0x0000000015167211 */ /* 0x008fca00078a08ff */
[----:B------:R-:W-:Y:S04]  /*6610*/  STL [R1+0x9f4], R22 ;  /* 0x0009f41601007387 */ /* 0x000fe80000100800 */
[----:B------:R-:W3:Y:S04]  /*6620*/  LDL.LU R28, [R1+0x74] ;  /* 0x00007400011c7983 */ /* 0x000ee80000300800 */
[----:B------:R0:W-:Y:S04]  /*6630*/  STL [R1+0x9e8], R11 ;  /* 0x0009e80b01007387 */ /* 0x0001e80000100800 */
[----:B------:R-:W3:Y:S01]  /*6640*/  LDL.LU R29, [R1+0x80] ;  /* 0x00008000011d7983 */ /* 0x000ee20000300800 */
[----:B------:R-:W-:-:S02]  /*6650*/  LEA R14, P4, R25, R0, 0x1 ;  /* 0x00000000190e7211 */ /* 0x000fc400078808ff */
[----:B0-----:R-:W-:-:S03]  /*6660*/  LEA.HI.X.SX32 R11, R15, R6, 0x1, P3 ;  /* 0x000000060f0b7211 */ /* 0x001fc600018f0eff */
[----:B------:R-:W-:Y:S04]  /*6670*/  STL [R1+0x9ec], R14 ;  /* 0x0009ec0e01007387 */ /* 0x000fe80000100800 */
[----:B------:R0:W-:Y:S01]  /*6680*/  STL [R1+0x9e0], R11 ;  /* 0x0009e00b01007387 */ /* 0x0001e20000100800 */
[----:B------:R-:W-:-:S03]  /*6690*/  LEA R15, P3, R3, R0, 0x1 ;  /* 0x00000000030f7211 */ /* 0x000fc600078608ff */
[----:B0-----:R-:W3:Y:S01]  /*66a0*/  LDL.LU R11, [R1+0x90] ;  /* 0x00009000010b7983 */ /* 0x001ee20000300800 */
[----:B------:R-:W-:Y:S02]  /*66b0*/  LEA.HI.X.SX32 R14, R16, R6, 0x1, P2 ;  /* 0x00000006100e7211 */ /* 0x000fe400010f0eff */
[----:B--2---:R-:W-:Y:S01]  /*66c0*/  LEA R16, P2, R10, R0, 0x1 ;  /* 0x000000000a107211 */ /* 0x004fe200078408ff */
[----:B------:R0:W-:Y:S04]  /*66d0*/  STL [R1+0x9e4], R15 ;  /* 0x0009e40f01007387 */ /* 0x0001e80000100800 */
[----:B------:R4:W-:Y:S04]  /*66e0*/  STL [R1+0x9d8], R14 ;  /* 0x0009d80e01007387 */ /* 0x0009e80000100800 */
[----:B------:R1:W-:Y:S01]  /*66f0*/  STL [R1+0x9dc], R16 ;  /* 0x0009dc1001007387 */ /* 0x0003e20000100800 */
[----:B0-----:R-:W-:-:S03]  /*6700*/  LEA.HI.X.SX32 R15, R17, R6, 0x1, P1 ;  /* 0x00000006110f7211 */ /* 0x001fc600008f0eff */
[----:B------:R-:W2:Y:S01]  /*6710*/  LDL.LU R23, [R1+0x8c] ;  /* 0x00008c0001177983 */ /* 0x000ea20000300800 */
[----:B----4-:R-:W-:-:S03]  /*6720*/  LEA R14, P1, R7, R0, 0x1 ;  /* 0x00000000070e7211 */ /* 0x010fc600078208ff */
[----:B------:R0:W-:Y:S01]  /*6730*/  STL [R1+0x84c], R15 ;  /* 0x00084c0f01007387 */ /* 0x0001e20000100800 */
[----:B-1----:R-:W-:-:S03]  /*6740*/  LEA.HI.X.SX32 R16, R27, R6, 0x1, P0 ;  /* 0x000000061b107211 */ /* 0x002fc600000f0eff */
[----:B------:R1:W-:Y:S04]  /*6750*/  STL [R1+0x868], R14 ;  /* 0x0008680e01007387 */ /* 0x0003e80000100800 */
[----:B------:R-:W-:Y:S01]  /*6760*/  STL [R1+0x850], R16 ;  /* 0x0008501001007387 */ /* 0x000fe20000100800 */
[----:B0-----:R-:W-:-:S03]  /*6770*/  LEA R15, P0, R5, R0, 0x1 ;  /* 0x00000000050f7211 */ /* 0x001fc600078008ff */
[----:B------:R-:W4:Y:S01]  /*6780*/  LDL.LU R22, [R1+0x88] ;  /* 0x0000880001167983 */ /* 0x000f220000300800 */
[----:B-1----:R-:W-:-:S03]  /*6790*/  LEA.HI.X.SX32 R14, R21, R6, 0x1, P5 ;  /* 0x00000006150e7211 */ /* 0x002fc600028f0eff */
[----:B------:R0:W-:Y:S04]  /*67a0*/  STL [R1+0x870], R15 ;  /* 0x0008700f01007387 */ /* 0x0001e80000100800 */
[----:B------:R1:W-:Y:S01]  /*67b0*/  STL [R1+0x854], R14 ;  /* 0x0008540e01007387 */ /* 0x0003e20000100800 */
[----:B0-----:R-:W-:-:S05]  /*67c0*/  LEA R15, P5, R4, R0, 0x1 ;  /* 0x00000000040f7211 */ /* 0x001fca00078a08ff */
[----:B------:R0:W-:Y:S04]  /*67d0*/  STL [R1+0x878], R15 ;  /* 0x0008780f01007387 */ /* 0x0001e80000100800 */
[----:B------:R-:W4:Y:S01]  /*67e0*/  LDL.LU R21, [R1+0x84] ;  /* 0x0000840001157983 */ /* 0x000f220000300800 */
[----:B-1----:R-:W-:-:S05]  /*67f0*/  LEA.HI.X.SX32 R14, R25, R6, 0x1, P4 ;  /* 0x00000006190e7211 */ /* 0x002fca00020f0eff */
[----:B------:R1:W-:Y:S01]  /*6800*/  STL [R1+0x858], R14 ;  /* 0x0008580e01007387 */ /* 0x0003e20000100800 */
[----:B0-----:R-:W-:-:S05]  /*6810*/  LEA R15, P4, R2, R0, 0x1 ;  /* 0x00000000020f7211 */ /* 0x001fca00078808ff */
[----:B------:R-:W-:Y:S01]  /*6820*/  STL [R1+0x880], R15 ;  /* 0x0008800f01007387 */ /* 0x000fe20000100800 */
[----:B-1----:R-:W-:-:S05]  /*6830*/  LEA.HI.X.SX32 R14, R3, R6, 0x1, P3 ;  /* 0x00000006030e7211 */ /* 0x002fca00018f0eff */
[----:B------:R-:W-:Y:S04]  /*6840*/  STL [R1+0x85c], R14 ;  /* 0x00085c0e01007387 */ /* 0x000fe80000100800 */
[----:B------:R-:W4:Y:S01]  /*6850*/  LDL.LU R25, [R1+0x7c] ;  /* 0x00007c0001197983 */ /* 0x000f220000300800 */
[----:B------:R-:W-:Y:S02]  /*6860*/  LEA R3, P3, R20, R0, 0x1 ;  /* 0x0000000014037211 */ /* 0x000fe400078608ff */
[----:B------:R-:W-:-:S03]  /*6870*/  LEA.HI.X.SX32 R10, R10, R6, 0x1, P2 ;  /* 0x000000060a0a7211 */ /* 0x000fc600010f0eff */
[----:B------:R0:W-:Y:S04]  /*6880*/  STL [R1+0x888], R3 ;  /* 0x0008880301007387 */ /* 0x0001e80000100800 */
[----:B------:R-:W-:Y:S01]  /*6890*/  STL [R1+0x860], R10 ;  /* 0x0008600a01007387 */ /* 0x000fe20000100800 */
[----:B0-----:R-:W-:-:S05]  /*68a0*/  LEA R3, P2, R19, R0, 0x1 ;  /* 0x0000000013037211 */ /* 0x001fca00078408ff */
[----:B------:R0:W-:Y:S01]  /*68b0*/  STL [R1+0x890], R3 ;  /* 0x0008900301007387 */ /* 0x0001e20000100800 */
[----:B------:R-:W-:-:S03]  /*68c0*/  LEA.HI.X.SX32 R7, R7, R6, 0x1, P1 ;  /* 0x0000000607077211 */ /* 0x000fc600008f0eff */
[----:B0-----:R-:W4:Y:S01]  /*68d0*/  LDL.LU R3, [R1+0x78] ;  /* 0x0000780001037983 */ /* 0x001f220000300800 */
[----:B------:R-:W-:-:S03]  /*68e0*/  LEA R10, P1, R18, R0, 0x1 ;  /* 0x00000000120a7211 */ /* 0x000fc600078208ff */
[----:B------:R0:W-:Y:S04]  /*68f0*/  STL [R1+0x864], R7 ;  /* 0x0008640701007387 */ /* 0x0001e80000100800 */
[----:B------:R1:W-:Y:S01]  /*6900*/  STL [R1+0x898], R10 ;  /* 0x0008980a01007387 */ /* 0x0003e20000100800 */
[----:B0-----:R-:W-:-:S05]  /*6910*/  LEA.HI.X.SX32 R7, R5, R6, 0x1, P0 ;  /* 0x0000000605077211 */ /* 0x001fca00000f0eff */
[----:B------:R-:W-:Y:S04]  /*6920*/  STL [R1+0x86c], R7 ;  /* 0x00086c0701007387 */ /* 0x000fe80000100800 */
[----:B-1----:R-:W4:Y:S01]  /*6930*/  LDL.LU R10, [R1+0x6c] ;  /* 0x00006c00010a7983 */ /* 0x002f220000300800 */
[----:B------:R-:W-:Y:S02]  /*6940*/  LEA R5, P0, R26, R0, 0x1 ;  /* 0x000000001a057211 */ /* 0x000fe400078008ff */
[----:B------:R-:W-:-:S03]  /*6950*/  LEA.HI.X.SX32 R4, R4, R6, 0x1, P5 ;  /* 0x0000000604047211 */ /* 0x000fc600028f0eff */
[----:B------:R0:W-:Y:S04]  /*6960*/  STL [R1+0x8a0], R5 ;  /* 0x0008a00501007387 */ /* 0x0001e80000100800 */
[----:B------:R1:W-:Y:S01]  /*6970*/  STL [R1+0x874], R4 ;  /* 0x0008740401007387 */ /* 0x0003e20000100800 */
[-C--:B0-----:R-:W-:Y:S02]  /*6980*/  LEA.HI.X.SX32 R5, R2, R6.reuse, 0x1, P4 ;  /* 0x0000000602057211 */ /* 0x081fe400020f0eff */
[-C--:B------:R-:W-:Y:S02]  /*6990*/  LEA.HI.X.SX32 R2, R20, R6.reuse, 0x1, P3 ;  /* 0x0000000614027211 */ /* 0x080fe400018f0eff */
[----:B------:R-:W-:Y:S02]  /*69a0*/  LEA.HI.X.SX32 R15, R19, R6, 0x1, P2 ;  /* 0x00000006130f7211 */ /* 0x000fe400010f0eff */
[----:B---3--:R-:W-:-:S05]  /*69b0*/  LEA R7, P5, R28, R0, 0x1 ;  /* 0x000000001c077211 */ /* 0x008fca00078a08ff */
[----:B------:R0:W-:Y:S04]  /*69c0*/  STL [R1+0x8a8], R7 ;  /* 0x0008a80701007387 */ /* 0x0001e80000100800 */
[----:B------:R3:W-:Y:S01]  /*69d0*/  STL [R1+0x87c], R5 ;  /* 0x00087c0501007387 */ /* 0x0007e20000100800 */
[----:B-1----:R-:W-:-:S03]  /*69e0*/  LEA R4, P4, R29, R0, 0x1 ;  /* 0x000000001d047211 */ /* 0x002fc600078808ff */
[----:B0-----:R-:W4:Y:S04]  /*69f0*/  LDL.LU R7, [R1+0x60] ;  /* 0x0000600001077983 */ /* 0x001f280000300800 */
[----:B------:R0:W-:Y:S04]  /*6a00*/  STL [R1+0x8b0], R4 ;  /* 0x0008b00401007387 */ /* 0x0001e80000100800 */
[----:B---3--:R-:W3:Y:S04]  /*6a10*/  LDL.LU R5, [R1+0x54] ;  /* 0x0000540001057983 */ /* 0x008ee80000300800 */
[----:B------:R1:W-:Y:S04]  /*6a20*/  STL [R1+0x884], R2 ;  /* 0x0008840201007387 */ /* 0x0003e80000100800 */
[----:B0-----:R-:W3:Y:S01]  /*6a30*/  LDL.LU R4, [R1+0x4c] ;  /* 0x00004c0001047983 */ /* 0x001ee20000300800 */
[----:B-1----:R-:W-:-:S05]  /*6a40*/  LEA R2, P3, R11, R0, 0x1 ;  /* 0x000000000b027211 */ /* 0x002fca00078608ff */
[----:B------:R0:W-:Y:S04]  /*6a50*/  STL [R1+0x8b8], R2 ;  /* 0x0008b80201007387 */ /* 0x0001e80000100800 */
[----:B0-----:R-:W3:Y:S01]  /*6a60*/  LDL.LU R2, [R1+0x48] ;  /* 0x0000480001027983 */ /* 0x001ee20000300800 */
[----:B--2---:R-:W-:-:S03]  /*6a70*/  LEA R14, P2, R23, R0, 0x1 ;  /* 0x00000000170e7211 */ /* 0x004fc600078408ff */
[----:B------:R0:W-:Y:S04]  /*6a80*/  STL [R1+0x88c], R15 ;  /* 0x00088c0f01007387 */ /* 0x0001e80000100800 */
[----:B------:R-:W2:Y:S01]  /*6a90*/  LDL.LU R20, [R1+0x2c] ;  /* 0x00002c0001147983 */ /* 0x000ea20000300800 */
[----:B0-----:R-:W-:-:S03]  /*6aa0*/  LEA.HI.X.SX32 R15, R18, R6, 0x1, P1 ;  /* 0x00000006120f7211 */ /* 0x001fc600008f0eff */
[----:B------:R4:W-:Y:S04]  /*6ab0*/  STL [R1+0x8c0], R14 ;  /* 0x0008c00e01007387 */ /* 0x0009e80000100800 */
[----:B------:R-:W2:Y:S04]  /*6ac0*/  LDL.LU R19, [R1+0x28] ;  /* 0x0000280001137983 */ /* 0x000ea80000300800 */
[----:B------:R0:W-:Y:S01]  /*6ad0*/  STL [R1+0x894], R15 ;  /* 0x0008940f01007387 */ /* 0x0001e20000100800 */
[----:B----4-:R-:W-:Y:S02]  /*6ae0*/  LEA R14, P1, R22, R0, 0x1 ;  /* 0x00000000160e7211 */ /* 0x010fe400078208ff */
[----:B0-----:R-:W-:-:S03]  /*6af0*/  LEA.HI.X.SX32 R15, R26, R6, 0x1, P0 ;  /* 0x000000061a0f7211 */ /* 0x001fc600000f0eff */
[----:B------:R0:W-:Y:S04]  /*6b00*/  STL [R1+0x8c8], R14 ;  /* 0x0008c80e01007387 */ /* 0x0001e80000100800 */
[----:B------:R1:W-:Y:S04]  /*6b10*/  STL [R1+0x89c], R15 ;  /* 0x00089c0f01007387 */ /* 0x0003e80000100800 */
[----:B------:R-:W4:Y:S01]  /*6b20*/  LDL.LU R18, [R1+0x24] ;  /* 0x0000240001127983 */ /* 0x000f220000300800 */
[----:B0-----:R-:W-:-:S05]  /*6b30*/  LEA R14, P0, R21, R0, 0x1 ;  /* 0x00000000150e7211 */ /* 0x001fca00078008ff */
[----:B------:R0:W-:Y:S01]  /*6b40*/  STL [R1+0x8d0], R14 ;  /* 0x0008d00e01007387 */ /* 0x0001e20000100800 */
[----:B-1----:R-:W-:-:S03]  /*6b50*/  LEA.HI.X.SX32 R15, R28, R6, 0x1, P5 ;  /* 0x000000061c0f7211 */ /* 0x002fc600028f0eff */
[----:B------:R-:W4:Y:S04]  /*6b60*/  LDL.LU R26, [R1+0x20] ;  /* 0x00002000011a7983 */ /* 0x000f280000300800 */
[----:B------:R1:W-:Y:S01]  /*6b70*/  STL [R1+0x8a4], R15 ;  /* 0x0008a40f01007387 */ /* 0x0003e20000100800 */
[----:B0-----:R-:W-:-:S03]  /*6b80*/  LEA R14, P5, R25, R0, 0x1 ;  /* 0x00000000190e7211 */ /* 0x001fc600078a08ff */
[----:B------:R-:W4:Y:S04]  /*6b90*/  LDL.LU R28, [R1+0x1c] ;  /* 0x00001c00011c7983 */ /* 0x000f280000300800 */
[----:B------:R0:W-:Y:S01]  /*6ba0*/  STL [R1+0x8d8], R14 ;  /* 0x0008d80e01007387 */ /* 0x0001e20000100800 */
[----:B-1----:R-:W-:-:S03]  /*6bb0*/  LEA.HI.X.SX32 R15, R29, R6, 0x1, P4 ;  /* 0x000000061d0f7211 */ /* 0x002fc600020f0eff */
[----:B------:R-:W4:Y:S04]  /*6bc0*/  LDL.LU R29, [R1+0x18] ;  /* 0x00001800011d7983 */ /* 0x000f280000300800 */
[----:B------:R-:W-:Y:S04]  /*6bd0*/  STL [R1+0x8ac], R15 ;  /* 0x0008ac0f01007387 */ /* 0x000fe80000100800 */
[----:B------:R-:W4:Y:S01]  /*6be0*/  LDL.LU R27, [R1+0x14] ;  /* 0x00001400011b7983 */ /* 0x000f220000300800 */
[----:B------:R-:W-:Y:S02]  /*6bf0*/  LEA.HI.X.SX32 R11, R11, R6, 0x1, P3 ;  /* 0x000000060b0b7211 */ /* 0x000fe400018f0eff */
[----:B0-----:R-:W-:-:S05]  /*6c00*/  LEA R14, P4, R3, R0, 0x1 ;  /* 0x00000000030e7211 */ /* 0x001fca00078808ff */
[----:B------:R0:W-:Y:S04]  /*6c10*/  STL [R1+0x8e0], R14 ;  /* 0x0008e00e01007387 */ /* 0x0001e80000100800 */
[----:B------:R-:W4:Y:S04]  /*6c20*/  LDL.LU R17, [R1+0x10] ;  /* 0x0000100001117983 */ /* 0x000f280000300800 */
[----:B------:R1:W-:Y:S04]  /*6c30*/  STL [R1+0x8b4], R11 ;  /* 0x0008b40b01007387 */ /* 0x0003e80000100800 */
[----:B------:R-:W4:Y:S01]  /*6c40*/  LDL.LU R16, [R1+0xc] ;  /* 0x00000c0001107983 */ /* 0x000f220000300800 */
[----:B0-----:R-:W-:-:S05]  /*6c50*/  LEA R14, P3, R10, R0, 0x1 ;  /* 0x000000000a0e7211 */ /* 0x001fca00078608ff */
[----:B------:R0:W-:Y:S04]  /*6c60*/  STL [R1+0x8e8], R14 ;  /* 0x0008e80e01007387 */ /* 0x0001e80000100800 */
[----:B------:R-:W4:Y:S01]  /*6c70*/  LDL.LU R15, [R1+0x8] ;  /* 0x00000800010f7983 */ /* 0x000f220000300800 */
[----:B-1----:R-:W-:-:S03]  /*6c80*/  LEA.HI.X.SX32 R11, R23, R6, 0x1, P2 ;  /* 0x00000006170b7211 */ /* 0x002fc600010f0eff */
[----:B0-----:R-:W4:Y:S04]  /*6c90*/  LDL.LU R14, [R1+0x4] ;  /* 0x00000400010e7983 */ /* 0x001f280000300800 */
[----:B------:R0:W-:Y:S04]  /*6ca0*/  STL [R1+0x8bc], R11 ;  /* 0x0008bc0b01007387 */ /* 0x0001e80000100800 */
[----:B0-----:R-:W4:Y:S01]  /*6cb0*/  LDL.LU R11, [R1] ;  /* 0x00000000010b7983 */ /* 0x001f220000300800 */
[-C--:B------:R-:W-:Y:S02]  /*6cc0*/  LEA.HI.X.SX32 R22, R22, R6.reuse, 0x1, P1 ;  /* 0x0000000616167211 */ /* 0x080fe400008f0eff */
[----:B------:R-:W-:-:S02]  /*6cd0*/  LEA.HI.X.SX32 R21, R21, R6, 0x1, P0 ;  /* 0x0000000615157211 */ /* 0x000fc400000f0eff */
[-C--:B------:R-:W-:Y:S02]  /*6ce0*/  LEA.HI.X.SX32 R25, R25, R6.reuse, 0x1, P5 ;  /* 0x0000000619197211 */ /* 0x080fe400028f0eff */
[-C--:B------:R-:W-:Y:S02]  /*6cf0*/  LEA.HI.X.SX32 R3, R3, R6.reuse, 0x1, P4 ;  /* 0x0000000603037211 */ /* 0x080fe400020f0eff */
[----:B------:R-:W-:Y:S02]  /*6d00*/  LEA.HI.X.SX32 R10, R10, R6, 0x1, P3 ;  /* 0x000000060a0a7211 */ /* 0x000fe400018f0eff */
[----:B------:R-:W-:-:S05]  /*6d10*/  LEA R23, P2, R7, R0, 0x1 ;  /* 0x0000000007177211 */ /* 0x000fca00078408ff */
[----:B------:R0:W-:Y:S04]  /*6d20*/  STL [R1+0x8f0], R23 ;  /* 0x0008f01701007387 */ /* 0x0001e80000100800 */
[----:B0-----:R-:W4:Y:S04]  /*6d30*/  LDL.LU R23, [R1+0xa94] ;  /* 0x000a940001177983 */ /* 0x001f280000300800 */
[----:B------:R3:W-:Y:S02]  /*6d40*/  STL [R1+0x8c4], R22 ;  /* 0x0008c41601007387 */ /* 0x0007e40000100800 */
[----:B---3--:R-:W-:-:S05]  /*6d50*/  LEA R22, P1, R5, R0, 0x1 ;  /* 0x0000000005167211 */ /* 0x008fca00078208ff */
[----:B------:R0:W-:Y:S04]  /*6d60*/  STL [R1+0x8f8], R22 ;  /* 0x0008f81601007387 */ /* 0x0001e80000100800 */
[----:B0-----:R-:W3:Y:S04]  /*6d70*/  LDL.LU R22, [R1+0xa90] ;  /* 0x000a900001167983 */ /* 0x001ee80000300800 */
[----:B------:R0:W-:Y:S02]  /*6d80*/  STL [R1+0x8cc], R21 ;  /* 0x0008cc1501007387 */ /* 0x0001e40000100800 */
[----:B0-----:R-:W-:-:S05]  /*6d90*/  LEA R21, P0, R4, R0, 0x1 ;  /* 0x0000000004157211 */ /* 0x001fca00078008ff */
[----:B------:R0:W-:Y:S04]  /*6da0*/  STL [R1+0x900], R21 ;  /* 0x0009001501007387 */ /* 0x0001e80000100800 */
[----:B0-----:R-:W3:Y:S04]  /*6db0*/  LDL.LU R21, [R1+0xa8c] ;  /* 0x000a8c0001157983 */ /* 0x001ee80000300800 */
[----:B------:R0:W-:Y:S02]  /*6dc0*/  STL [R1+0x8d4], R25 ;  /* 0x0008d41901007387 */ /* 0x0001e40000100800 */
[----:B0-----:R-:W-:-:S05]  /*6dd0*/  LEA R25, P5, R2, R0, 0x1 ;  /* 0x0000000002197211 */ /* 0x001fca00078a08ff */
[----:B------:R0:W-:Y:S04]  /*6de0*/  STL [R1+0x908], R25 ;  /* 0x0009081901007387 */ /* 0x0001e80000100800 */
[----:B0-----:R-:W3:Y:S04]  /*6df0*/  LDL.LU R25, [R1+0xa88] ;  /* 0x000a880001197983 */ /* 0x001ee80000300800 */
[----:B------:R2:W-:Y:S02]  /*6e00*/  STL [R1+0x8dc], R3 ;  /* 0x0008dc0301007387 */ /* 0x0005e40000100800 */
[----:B--2---:R-:W-:-:S05]  /*6e10*/  LEA R3, P4, R20, R0, 0x1 ;  /* 0x0000000014037211 */ /* 0x004fca00078808ff */
[----:B------:R0:W-:Y:S01]  /*6e20*/  STL [R1+0x910], R3 ;  /* 0x0009100301007387 */ /* 0x0001e20000100800 */
[----:B------:R-:W-:-:S03]  /*6e30*/  LEA.HI.X.SX32 R7, R7, R6, 0x1, P2 ;  /* 0x0000000607077211 */ /* 0x000fc600010f0eff */
[----:B0-----:R-:W2:Y:S04]  /*6e40*/  LDL.LU R3, [R1+0xa84] ;  /* 0x000a840001037983 */ /* 0x001ea80000300800 */
[----:B------:R0:W-:Y:S02]  /*6e50*/  STL [R1+0x8e4], R10 ;  /* 0x0008e40a01007387 */ /* 0x0001e40000100800 */
[----:B0-----:R-:W-:-:S05]  /*6e60*/  LEA R10, P3, R19, R0, 0x1 ;  /* 0x00000000130a7211 */ /* 0x001fca00078608ff */
[----:B------:R0:W-:Y:S01]  /*6e70*/  STL [R1+0x918], R10 ;  /* 0x0009180a01007387 */ /* 0x0001e20000100800 */
[----:B------:R-:W-:-:S03]  /*6e80*/  LEA.HI.X.SX32 R5, R5, R6, 0x1, P1 ;  /* 0x0000000605057211 */ /* 0x000fc600008f0eff */
[----:B0-----:R-:W3:Y:S04]  /*6e90*/  LDL.LU R10, [R1+0xa80] ;  /* 0x000a8000010a7983 */ /* 0x001ee80000300800 */
[----:B------:R4:W-:Y:S02]  /*6ea0*/  STL [R1+0x8ec], R7 ;  /* 0x0008ec0701007387 */ /* 0x0009e40000100800 */
[----:B----4-:R-:W-:-:S05]  /*6eb0*/  LEA R7, P2, R18, R0, 0x1 ;  /* 0x0000000012077211 */ /* 0x010fca00078408ff */
[----:B------:R0:W-:Y:S01]  /*6ec0*/  STL [R1+0x920], R7 ;  /* 0x0009200701007387 */ /* 0x0001e20000100800 */
[----:B------:R-:W-:-:S03]  /*6ed0*/  LEA.HI.X.SX32 R4, R4, R6, 0x1, P0 ;  /* 0x0000000604047211 */ /* 0x000fc600000f0eff */
[----:B0-----:R-:W4:Y:S04]  /*6ee0*/  LDL.LU R7, [R1+0xa7c] ;  /* 0x000a7c0001077983 */ /* 0x001f280000300800 */
[----:B------:R0:W-:Y:S02]  /*6ef0*/  STL [R1+0x8f4], R5 ;  /* 0x0008f40501007387 */ /* 0x0001e40000100800 */
[----:B0-----:R-:W-:-:S05]  /*6f00*/  LEA R5, P1, R26, R0, 0x1 ;  /* 0x000000001a057211 */ /* 0x001fca00078208ff */
        /* <DEDUP_REMOVED lines=9> */
[----:B0-----:R-:W-:-:S05]  /*6fa0*/  LEA R2, P5, R29, R0, 0x1 ;  /* 0x000000001d027211 */ /* 0x001fca00078a08ff */
        /* <DEDUP_REMOVED lines=25> */
[----:B------:R0:W-:Y:S04]  /*7140*/  STL [R1+0x960], R28 ;  /* 0x0009601c01007387 */ /* 0x0001e80000100800 */
[----:B0-----:R-:W3:Y:S04]  /*7150*/  LDL.LU R28, [R1+0xa5c] ;  /* 0x000a5c00011c7983 */ /* 0x001ee80000300800 */
[----:B------:R0:W-:Y:S02]  /*7160*/  STL [R1+0x934], R29 ;  /* 0x0009341d01007387 */ /* 0x0001e40000100800 */
[----:B0-----:R-:W-:-:S05]  /*7170*/  LEA R29, P5, R11, R0, 0x1 ;  /* 0x000000000b1d7211 */ /* 0x001fca00078a08ff */
[----:B------:R0:W-:Y:S04]  /*7180*/  STL [R1+0x968], R29 ;  /* 0x0009681d01007387 */ /* 0x0001e80000100800 */
[----:B0-----:R-:W4:Y:S01]  /*7190*/  LDL.LU R29, [R1+0xa58] ;  /* 0x000a5800011d7983 */ /* 0x001f220000300800 */
[----:B------:R-:W-:-:S05]  /*71a0*/  LEA.HI.X.SX32 R27, R27, R6, 0x1, P4 ;  /* 0x000000061b1b7211 */ /* 0x000fca00020f0eff */
[----:B------:R4:W-:Y:S01]  /*71b0*/  STL [R1+0x93c], R27 ;  /* 0x00093c1b01007387 */ /* 0x0009e20000100800 */
[----:B------:R-:W-:Y:S01]  /*71c0*/  LEA.HI.X.SX32 R16, R16, R6, 0x1, P2 ;  /* 0x0000000610107211 */ /* 0x000fe200010f0eff */
[----:B------:R-:W-:Y:S01]  /*71d0*/  IMAD R24, R24, UR6, RZ ;  /* 0x0000000618187c24 */ /* 0x000fe2000f8e02ff */
[----:B----4-:R-:W-:-:S05]  /*71e0*/  LEA R27, P4, R29, R0, 0x1 ;  /* 0x000000001d1b7211 */ /* 0x010fca00078808ff */
[----:B------:R0:W-:Y:S02]  /*71f0*/  STL [R1+0x970], R27 ;  /* 0x0009701b01007387 */ /* 0x0001e40000100800 */
[----:B0-----:R-:W-:Y:S02]  /*7200*/  LEA.HI.X.SX32 R27, R17, R6, 0x1, P3 ;  /* 0x00000006111b7211 */ /* 0x001fe400018f0eff */
[----:B---3--:R-:W-:-:S03]  /*7210*/  LEA R17, P3, R28, R0, 0x1 ;  /* 0x000000001c117211 */ /* 0x008fc600078608ff */
[----:B------:R2:W-:Y:S04]  /*7220*/  STL [R1+0x944], R27 ;  /* 0x0009441b01007387 */ /* 0x0005e80000100800 */
[----:B------:R0:W-:Y:S04]  /*7230*/  STL [R1+0x978], R17 ;  /* 0x0009781101007387 */ /* 0x0001e80000100800 */
[----:B------:R1:W-:Y:S01]  /*7240*/  STL [R1+0x94c], R16 ;  /* 0x00094c1001007387 */ /* 0x0003e20000100800 */
[----:B--2---:R-:W-:Y:S02]  /*7250*/  LEA R27, P2, R26, R0, 0x1 ;  /* 0x000000001a1b7211 */ /* 0x004fe400078408ff */
[----:B0-----:R-:W-:-:S02]  /*7260*/  LEA.HI.X.SX32 R17, R15, R6, 0x1, P1 ;  /* 0x000000060f117211 */ /* 0x001fc400008f0eff */
[----:B------:R-:W-:Y:S02]  /*7270*/  LEA.HI.X.SX32 R15, R14, R6, 0x1, P0 ;  /* 0x000000060e0f7211 */ /* 0x000fe400000f0eff */
[-C--:B-1----:R-:W-:Y:S01]  /*7280*/  LEA R16, P1, R18, R0.reuse, 0x1 ;  /* 0x0000000012107211 */ /* 0x082fe200078208ff */
[----:B------:R-:W-:Y:S01]  /*7290*/  STL [R1+0x980], R27 ;  /* 0x0009801b01007387 */ /* 0x000fe20000100800 */
[----:B------:R-:W-:-:S03]  /*72a0*/  LEA R14, P0, R19, R0, 0x1 ;  /* 0x00000000130e7211 */ /* 0x000fc600078008ff */
[----:B------:R-:W-:Y:S04]  /*72b0*/  STL [R1+0x954], R17 ;  /* 0x0009541101007387 */ /* 0x000fe80000100800 */
[----:B------:R-:W-:Y:S04]  /*72c0*/  STL [R1+0x988], R16 ;  /* 0x0009881001007387 */ /* 0x000fe80000100800 */
[----:B------:R0:W-:Y:S04]  /*72d0*/  STL [R1+0x95c], R15 ;  /* 0x00095c0f01007387 */ /* 0x0001e80000100800 */
[----:B------:R1:W-:Y:S01]  /*72e0*/  STL [R1+0x990], R14 ;  /* 0x0009900e01007387 */ /* 0x0003e20000100800 */
[----:B0-----:R-:W-:-:S02]  /*72f0*/  LEA.HI.X.SX32 R15, R11, R6, 0x1, P5 ;  /* 0x000000060b0f7211 */ /* 0x001fc400028f0eff */
[----:B------:R-:W-:Y:S02]  /*7300*/  LEA R11, P5, R20, R0, 0x1 ;  /* 0x00000000140b7211 */ /* 0x000fe400078a08ff */
[----:B-1----:R-:W-:Y:S01]  /*7310*/  LEA.HI.X.SX32 R14, R29, R6, 0x1, P4 ;  /* 0x000000061d0e7211 */ /* 0x002fe200020f0eff */
[----:B------:R0:W-:Y:S04]  /*7320*/  STL [R1+0x964], R15 ;  /* 0x0009640f01007387 */ /* 0x0001e80000100800 */
[----:B------:R1:W-:Y:S01]  /*7330*/  STL [R1+0x998], R11 ;  /* 0x0009980b01007387 */ /* 0x0003e20000100800 */
[----:B0-----:R-:W-:-:S03]  /*7340*/  LEA R15, P4, R2, R0, 0x1 ;  /* 0x00000000020f7211 */ /* 0x001fc600078808ff */
[----:B------:R0:W-:Y:S01]  /*7350*/  STL [R1+0x96c], R14 ;  /* 0x00096c0e01007387 */ /* 0x0001e20000100800 */
[----:B-1----:R-:W-:-:S03]  /*7360*/  LEA.HI.X.SX32 R11, R28, R6, 0x1, P3 ;  /* 0x000000061c0b7211 */ /* 0x002fc600018f0eff */
[----:B------:R1:W-:Y:S04]  /*7370*/  STL [R1+0x9a0], R15 ;  /* 0x0009a00f01007387 */ /* 0x0003e80000100800 */
[----:B------:R2:W-:Y:S01]  /*7380*/  STL [R1+0x974], R11 ;  /* 0x0009740b01007387 */ /* 0x0005e20000100800 */
[----:B0-----:R-:W-:Y:S02]  /*7390*/  LEA R14, P3, R4, R0, 0x1 ;  /* 0x00000000040e7211 */ /* 0x001fe400078608ff */
[----:B-1----:R-:W-:-:S03]  /*73a0*/  LEA.HI.X.SX32 R15, R26, R6, 0x1, P2 ;  /* 0x000000061a0f7211 */ /* 0x002fc600010f0eff */
[----:B------:R0:W-:Y:S01]  /*73b0*/  STL [R1+0x9a8], R14 ;  /* 0x0009a80e01007387 */ /* 0x0001e20000100800 */
[----:B--2---:R-:W-:-:S03]  /*73c0*/  LEA R11, P2, R5, R0, 0x1 ;  /* 0x00000000050b7211 */ /* 0x004fc600078408ff */
[----:B------:R1:W-:Y:S04]  /*73d0*/  STL [R1+0x97c], R15 ;  /* 0x00097c0f01007387 */ /* 0x0003e80000100800 */
[----:B------:R2:W-:Y:S01]  /*73e0*/  STL [R1+0x9b0], R11 ;  /* 0x0009b00b01007387 */ /* 0x0005e20000100800 */
[----:B0-----:R-:W-:Y:S02]  /*73f0*/  LEA.HI.X.SX32 R14, R18, R6, 0x1, P1 ;  /* 0x00000006120e7211 */ /* 0x001fe400008f0eff */
[----:B-1----:R-:W-:-:S03]  /*7400*/  LEA R15, P1, R7, R0, 0x1 ;  /* 0x00000000070f7211 */ /* 0x002fc600078208ff */
[----:B------:R0:W-:Y:S01]  /*7410*/  STL [R1+0x984], R14 ;  /* 0x0009840e01007387 */ /* 0x0001e20000100800 */
[----:B--2---:R-:W-:-:S03]  /*7420*/  LEA.HI.X.SX32 R11, R19, R6, 0x1, P0 ;  /* 0x00000006130b7211 */ /* 0x004fc600000f0eff */
[----:B------:R1:W-:Y:S04]  /*7430*/  STL [R1+0x9b8], R15 ;  /* 0x0009b80f01007387 */ /* 0x0003e80000100800 */
[----:B------:R2:W-:Y:S01]  /*7440*/  STL [R1+0x98c], R11 ;  /* 0x00098c0b01007387 */ /* 0x0005e20000100800 */
[----:B0-----:R-:W-:Y:S02]  /*7450*/  LEA R14, P0, R10, R0, 0x1 ;  /* 0x000000000a0e7211 */ /* 0x001fe400078008ff */
[----:B-1----:R-:W-:-:S03]  /*7460*/  LEA.HI.X.SX32 R15, R20, R6, 0x1, P5 ;  /* 0x00000006140f7211 */ /* 0x002fc600028f0eff */
[----:B------:R0:W-:Y:S01]  /*7470*/  STL [R1+0x9c0], R14 ;  /* 0x0009c00e01007387 */ /* 0x0001e20000100800 */
[----:B--2---:R-:W-:-:S03]  /*7480*/  LEA R11, P5, R3, R0, 0x1 ;  /* 0x00000000030b7211 */ /* 0x004fc600078a08ff */
[----:B------:R-:W-:Y:S04]  /*7490*/  STL [R1+0x994], R15 ;  /* 0x0009940f01007387 */ /* 0x000fe80000100800 */
[----:B------:R1:W-:Y:S01]  /*74a0*/  STL [R1+0x9c4], R11 ;  /* 0x0009c40b01007387 */ /* 0x0003e20000100800 */
[----:B0-----:R-:W-:Y:S02]  /*74b0*/  LEA.HI.X.SX32 R14, R2, R6, 0x1, P4 ;  /* 0x00000006020e7211 */ /* 0x001fe400020f0eff */
[----:B------:R-:W-:-:S03]  /*74c0*/  LEA R2, P4, R25, R0, 0x1 ;  /* 0x0000000019027211 */ /* 0x000fc600078808ff */
[----:B------:R-:W-:Y:S01]  /*74d0*/  STL [R1+0x99c], R14 ;  /* 0x00099c0e01007387 */ /* 0x000fe20000100800 */
[----:B-1----:R-:W-:-:S03]  /*74e0*/  LEA.HI.X.SX32 R11, R4, R6, 0x1, P3 ;  /* 0x00000006040b7211 */ /* 0x002fc600018f0eff */
[----:B------:R-:W-:Y:S04]  /*74f0*/  STL [R1+0x9c8], R2 ;  /* 0x0009c80201007387 */ /* 0x000fe80000100800 */
[----:B------:R0:W-:Y:S02]  /*7500*/  STL [R1+0x9a4], R11 ;  /* 0x0009a40b01007387 */ /* 0x0001e40000100800 */
[----:B0-----:R-:W0:Y:S01]  /*7510*/  LDC R11, c[0x0][0x238] ;  /* 0x00008e00ff0b7b82 */ /* 0x001e220000000800 */
[----:B------:R-:W-:Y:S02]  /*7520*/  LEA R4, P3, R21, R0, 0x1 ;  /* 0x0000000015047211 */ /* 0x000fe400078608ff */
[----:B------:R-:W-:Y:S02]  /*7530*/  LEA.HI.X.SX32 R2, R5, R6, 0x1, P2 ;  /* 0x0000000605027211 */ /* 0x000fe400010f0eff */
[----:B------:R-:W-:Y:S01]  /*7540*/  LEA R5, P2, R22, R0, 0x1 ;  /* 0x0000000016057211 */ /* 0x000fe200078408ff */
[----:B------:R1:W-:Y:S04]  /*7550*/  STL [R1+0x9cc], R4 ;  /* 0x0009cc0401007387 */ /* 0x0003e80000100800 */
[----:B------:R2:W-:Y:S01]  /*7560*/  STL [R1+0x9ac], R2 ;  /* 0x0009ac0201007387 */ /* 0x0005e20000100800 */
[----:B-1----:R-:W-:Y:S01]  /*7570*/  LEA.HI.X.SX32 R4, R7, R6, 0x1, P1 ;  /* 0x0000000607047211 */ /* 0x002fe200008f0eff */
[----:B0-----:R-:W-:-:S02]  /*7580*/  IMAD R14, R11, 0x3f, RZ ;  /* 0x0000003f0b0e7824 */ /* 0x001fc400078e02ff */
[----:B------:R-:W0:Y:S01]  /*7590*/  LDC R11, c[0x0][0x238] ;  /* 0x00008e00ff0b7b82 */ /* 0x000e220000000800 */
[----:B--2---:R-:W-:Y:S01]  /*75a0*/  LEA R2, P1, R23, R0, 0x1 ;  /* 0x0000000017027211 */ /* 0x004fe200078208ff */
[----:B------:R-:W-:Y:S04]  /*75b0*/  STL [R1+0x9d0], R5 ;  /* 0x0009d00501007387 */ /* 0x000fe80000100800 */
[----:B------:R1:W-:Y:S04]  /*75c0*/  STL [R1+0x9b4], R4 ;  /* 0x0009b40401007387 */ /* 0x0003e80000100800 */
[----:B------:R2:W-:Y:S01]  /*75d0*/  STL [R1+0x9d4], R2 ;  /* 0x0009d40201007387 */ /* 0x0005e20000100800 */
[----:B-1----:R-:W-:-:S02]  /*75e0*/  LEA.HI.X.SX32 R4, R10, R6, 0x1, P0 ;  /* 0x000000060a047211 */ /* 0x002fc400000f0eff */
[----:B--2---:R-:W-:-:S03]  /*75f0*/  LEA R2, P0, R24, R0, 0x1 ;  /* 0x0000000018027211 */ /* 0x004fc600078008ff */
[----:B------:R1:W-:Y:S01]  /*7600*/  STL [R1+0x9bc], R4 ;  /* 0x0009bc0401007387 */ /* 0x0003e20000100800 */
[----:B------:R-:W-:-:S03]  /*7610*/  LEA.HI.X.SX32 R0, R3, R6, 0x1, P5 ;  /* 0x0000000603007211 */ /* 0x000fc600028f0eff */
[----:B------:R2:W-:Y:S01]  /*7620*/  STL [R1+0x848], R2 ;  /* 0x0008480201007387 */ /* 0x0005e20000100800 */
[-C--:B-1----:R-:W-:Y:S02]  /*7630*/  LEA.HI.X.SX32 R4, R21, R6.reuse, 0x1, P3 ;  /* 0x0000000615047211 */ /* 0x082fe400018f0eff */
[----:B--2---:R-:W-:Y:S01]  /*7640*/  LEA.HI.X.SX32 R2, R25, R6, 0x1, P4 ;  /* 0x0000000619027211 */ /* 0x004fe200020f0eff */
[----:B------:R-:W-:Y:S04]  /*7650*/  STL [R1+0x834], R0 ;  /* 0x0008340001007387 */ /* 0x000fe80000100800 */
[----:B------:R1:W-:Y:S04]  /*7660*/  STL [R1+0x838], R2 ;  /* 0x0008380201007387 */ /* 0x0003e80000100800 */
[----:B------:R2:W-:Y:S01]  /*7670*/  STL [R1+0x83c], R4 ;  /* 0x00083c0401007387 */ /* 0x0005e20000100800 */
[----:B-1----:R-:W-:-:S04]  /*7680*/  IMAD.WIDE R2, R14, 0x2, R12 ;  /* 0x000000020e027825 */ /* 0x002fc800078e020c */
[----:B--2---:R-:W-:-:S04]  /*7690*/  IMAD.WIDE R4, R14, 0x2, R8 ;  /* 0x000000020e047825 */ /* 0x004fc800078e0208 */
[----:B0-----:R-:W-:Y:S02]  /*76a0*/  IMAD R14, R11, 0x3e, RZ ;  /* 0x0000003e0b0e7824 */ /* 0x001fe400078e02ff */
[----:B------:R-:W0:Y:S01]  /*76b0*/  LDC R11, c[0x0][0x238] ;  /* 0x00008e00ff0b7b82 */ /* 0x000e220000000800 */
[-C--:B------:R-:W-:Y:S02]  /*76c0*/  LEA.HI.X.SX32 R0, R22, R6.reuse, 0x1, P2 ;  /* 0x0000000616007211 */ /* 0x080fe400010f0eff */
[----:B------:R-:W-:-:S03]  /*76d0*/  LEA.HI.X.SX32 R7, R23, R6, 0x1, P1 ;  /* 0x0000000617077211 */ /* 0x000fc600008f0eff */
[----:B------:R1:W-:Y:S04]  /*76e0*/  STL [R1+0x840], R0 ;  /* 0x0008400001007387 */ /* 0x0003e80000100800 */
[----:B------:R-:W-:Y:S01]  /*76f0*/  STL [R1+0x844], R7 ;  /* 0x0008440701007387 */ /* 0x000fe20000100800 */
[----:B-1----:R-:W-:-:S05]  /*7700*/  LEA.HI.X.SX32 R0, R24, R6, 0x1, P0 ;  /* 0x0000000618007211 */ /* 0x002fca00000f0eff */
[----:B------:R-:W-:Y:S04]  /*7710*/  STL [R1+0x440], R0 ;  /* 0x0004400001007387 */ /* 0x000fe80000100800 */
[----:B------:R-:W-:Y:S04]  /*7720*/  STL [R1+0x448], R2 ;  /* 0x0004480201007387 */ /* 0x000fe80000100800 */
[----:B------:R1:W-:Y:S01]  /*7730*/  STL [R1+0x444], R3 ;  /* 0x0004440301007387 */ /* 0x0003e20000100800 */
[----:B0-----:R-:W-:-:S03]  /*7740*/  IMAD R6, R11, 0x3d, RZ ;  /* 0x0000003d0b067824 */ /* 0x001fc600078e02ff */
[----:B------:R-:W-:Y:S01]  /*7750*/  STL [R1+0x450], R4 ;  /* 0x0004500401007387 */ /* 0x000fe20000100800 */
[----:B-1----:R-:W-:-:S03]  /*7760*/  IMAD.WIDE R2, R14, 0x2, R12 ;  /* 0x000000020e027825 */ /* 0x002fc600078e020c */
[----:B------:R0:W-:Y:S04]  /*7770*/  STL [R1+0x44c], R5 ;  /* 0x00044c0501007387 */ /* 0x0001e80000100800 */
[----:B------:R-:W-:Y:S04]  /*7780*/  STL [R1+0x458], R2 ;  /* 0x0004580201007387 */ /* 0x000fe80000100800 */
[----:B------:R1:W-:Y:S01]  /*7790*/  STL [R1+0x454], R3 ;  /* 0x0004540301007387 */ /* 0x0003e20000100800 */
[----:B0-----:R-:W-:-:S04]  /*77a0*/  IMAD.WIDE R4, R14, 0x2, R8 ;  /* 0x000000020e047825 */ /* 0x001fc800078e0208 */
[----:B------:R-:W-:Y:S01]  /*77b0*/  IMAD R0, R11, 0x3c, RZ ;  /* 0x0000003c0b007824 */ /* 0x000fe200078e02ff */
[----:B------:R-:W-:Y:S01]  /*77c0*/  STL [R1+0x460], R4 ;  /* 0x0004600401007387 */ /* 0x000fe20000100800 */
[----:B-1----:R-:W-:-:S03]  /*77d0*/  IMAD.WIDE R2, R6, 0x2, R12 ;  /* 0x0000000206027825 */ /* 0x002fc600078e020c */
[----:B------:R0:W-:Y:S01]  /*77e0*/  STL [R1+0x45c], R5 ;  /* 0x00045c0501007387 */ /* 0x0001e20000100800 */
[----:B------:R-:W-:-:S03]  /*77f0*/  IMAD.WIDE R6, R6, 0x2, R8 ;  /* 0x0000000206067825 */ /* 0x000fc600078e0208 */
[----:B------:R-:W-:Y:S04]  /*7800*/  STL [R1+0x468], R2 ;  /* 0x0004680201007387 */ /* 0x000fe80000100800 */
[----:B------:R1:W-:Y:S04]  /*7810*/  STL [R1+0x464], R3 ;  /* 0x0004640301007387 */ /* 0x0003e80000100800 */
[----:B------:R2:W-:Y:S01]  /*7820*/  STL [R1+0x470], R6 ;  /* 0x0004700601007387 */ /* 0x0005e20000100800 */
[----:B0-----:R-:W-:-:S04]  /*7830*/  IMAD.WIDE R4, R0, 0x2, R8 ;  /* 0x0000000200047825 */ /* 0x001fc800078e0208 */
[----:B-1----:R-:W-:Y:S01]  /*7840*/  IMAD.WIDE R2, R0, 0x2, R12 ;  /* 0x0000000200027825 */ /* 0x002fe200078e020c */
[----:B------:R-:W-:Y:S03]  /*7850*/  STL [R1+0x46c], R7 ;  /* 0x00046c0701007387 */ /* 0x000fe60000100800 */
[C---:B--2---:R-:W-:Y:S01]  /*7860*/  IMAD R6, R11.reuse, 0x3b, RZ ;  /* 0x0000003b0b067824 */ /* 0x044fe200078e02ff */
[----:B------:R-:W-:Y:S04]  /*7870*/  STL [R1+0x478], R2 ;  /* 0x0004780201007387 */ /* 0x000fe80000100800 */
[----:B------:R0:W-:Y:S01]  /*7880*/  STL [R1+0x474], R3 ;  /* 0x0004740301007387 */ /* 0x0001e20000100800 */
[----:B------:R-:W-:-:S03]  /*7890*/  IMAD R0, R11, 0x3a, RZ ;  /* 0x0000003a0b007824 */ /* 0x000fc600078e02ff */
[----:B------:R-:W-:Y:S01]  /*78a0*/  STL [R1+0x480], R4 ;  /* 0x0004800401007387 */ /* 0x000fe20000100800 */
[----:B0-----:R-:W-:-:S03]  /*78b0*/  IMAD.WIDE R2, R6, 0x2, R12 ;  /* 0x0000000206027825 */ /* 0x001fc600078e020c */
        /* <DEDUP_REMOVED lines=179> */
[----:B------:R-:W-:-:S03]  /*83f0*/  IMAD.SHL.U32 R0, R11, 0x20, RZ ;  /* 0x000000200b007824 */ /* 0x000fc600078e00ff */
        /* <DEDUP_REMOVED lines=215> */
[----:B------:R1:W-:Y:S01]  /*9170*/  STL [R1+0x804], R3 ;  /* 0x0008040301007387 */ /* 0x0003e20000100800 */
[----:B0-----:R-:W-:-:S03]  /*9180*/  IMAD.WIDE R4, R0, 0x2, R8 ;  /* 0x0000000200047825 */ /* 0x001fc600078e0208 */
[----:B------:R-:W-:Y:S01]  /*9190*/  STL [R1+0x810], R6 ;  /* 0x0008100601007387 */ /* 0x000fe20000100800 */
[----:B-1----:R-:W-:-:S03]  /*91a0*/  IMAD.WIDE R2, R0, 0x2, R12 ;  /* 0x0000000200027825 */ /* 0x002fc600078e020c */
[----:B------:R0:W-:Y:S04]  /*91b0*/  STL [R1+0x80c], R7 ;  /* 0x00080c0701007387 */ /* 0x0001e80000100800 */
[----:B------:R-:W-:Y:S04]  /*91c0*/  STL [R1+0x818], R2 ;  /* 0x0008180201007387 */ /* 0x000fe80000100800 */
[----:B------:R1:W-:Y:S01]  /*91d0*/  STL [R1+0x814], R3 ;  /* 0x0008140301007387 */ /* 0x0003e20000100800 */
[----:B0-----:R-:W-:-:S03]  /*91e0*/  IMAD.WIDE R6, R11, 0x2, R12 ;  /* 0x000000020b067825 */ /* 0x001fc600078e020c */
[----:B------:R-:W-:Y:S01]  /*91f0*/  STL [R1+0x820], R4 ;  /* 0x0008200401007387 */ /* 0x000fe20000100800 */
[----:B------:R-:W0:Y:S03]  /*9200*/  LDC R12, c[0x0][0x230] ;  /* 0x00008c00ff0c7b82 */ /* 0x000e260000000800 */
[----:B------:R-:W-:Y:S01]  /*9210*/  STL [R1+0x81c], R5 ;  /* 0x00081c0501007387 */ /* 0x000fe20000100800 */
[----:B-1----:R-:W-:-:S03]  /*9220*/  IMAD.WIDE R2, R11, 0x2, R8 ;  /* 0x000000020b027825 */ /* 0x002fc600078e0208 */
[----:B------:R-:W-:Y:S04]  /*9230*/  STL [R1+0x828], R6 ;  /* 0x0008280601007387 */ /* 0x000fe80000100800 */
[----:B------:R-:W-:Y:S04]  /*9240*/  STL [R1+0x824], R7 ;  /* 0x0008240701007387 */ /* 0x000fe80000100800 */
[----:B------:R1:W-:Y:S04]  /*9250*/  STL [R1+0x830], R2 ;  /* 0x0008300201007387 */ /* 0x0003e80000100800 */
[----:B------:R2:W-:Y:S04]  /*9260*/  STL [R1+0x82c], R3 ;  /* 0x00082c0301007387 */ /* 0x0005e80000100800 */
[----:B------:R3:W-:Y:S04]  /*9270*/  STL [R1+0x434], RZ ;  /* 0x000434ff01007387 */ /* 0x0007e80000100800 */
        /* <DEDUP_REMOVED lines=41> */
[----:B------:R3:W-:Y:S01]  /*9510*/  STL [R1+0x144], RZ ;  /* 0x000144ff01007387 */ /* 0x0007e20000100800 */
[----:B------:R-:W4:Y:S03]  /*9520*/  S2R R8, SR_TID.X ;  /* 0x0000000000087919 */ /* 0x000f260000002100 */
        /* <DEDUP_REMOVED lines=29> */
[----:B----4-:R-:W-:-:S03]  /*9700*/  LOP3.LUT R8, R8, 0x3f, RZ, 0xc0, !PT ;  /* 0x0000003f08087812 */ /* 0x010fc600078ec0ff */
[----:B------:R3:W-:Y:S04]  /*9710*/  STL [R1+0x34c], RZ ;  /* 0x00034cff01007387 */ /* 0x0007e80000100800 */
[----:B------:R3:W-:Y:S04]  /*9720*/  STL [R1+0x330], RZ ;  /* 0x000330ff01007387 */ /* 0x0007e80000100800 */
[----:B------:R3:W-:Y:S04]  /*9730*/  STL [R1+0x334], RZ ;  /* 0x000334ff01007387 */ /* 0x0007e80000100800 */
[----:B------:R3:W-:Y:S04]  /*9740*/  STL [R1+0x338], RZ ;  /* 0x000338ff01007387 */ /* 0x0007e80000100800 */
[----:B------:R3:W-:Y:S01]  /*9750*/  STL [R1+0x33c], RZ ;  /* 0x00033cff01007387 */ /* 0x0007e20000100800 */
[----:B------:R-:W-:-:S03]  /*9760*/  IMAD.SHL.U32 R28, R8, 0x2, RZ ;  /* 0x00000002081c7824 */ /* 0x000fc600078e00ff */
[----:B------:R3:W-:Y:S04]  /*9770*/  STL [R1+0x320], RZ ;  /* 0x000320ff01007387 */ /* 0x0007e80000100800 */
[----:B------:R3:W-:Y:S04]  /*9780*/  STL [R1+0x324], RZ ;  /* 0x000324ff01007387 */ /* 0x0007e80000100800 */
[----:B------:R3:W-:Y:S04]  /*9790*/  STL [R1+0x328], RZ ;  /* 0x000328ff01007387 */ /* 0x0007e80000100800 */
[----:B------:R3:W-:Y:S04]  /*97a0*/  STL [R1+0x32c], RZ ;  /* 0x00032cff01007387 */ /* 0x0007e80000100800 */
[----:B------:R-:W4:Y:S04]  /*97b0*/  LDL R8, [R1+0x384] ;  /* 0x0003840001087983 */ /* 0x000f280000100800 */
[----:B------:R-:W3:Y:S04]  /*97c0*/  LDL R9, [R1+0x388] ;  /* 0x0003880001097983 */ /* 0x000ee80000100800 */
        /* <DEDUP_REMOVED lines=28> */
[----:B-1----:R-:W-:-:S03]  /*9990*/  IMAD.SHL.U32 R2, R11, 0x40, RZ ;  /* 0x000000400b027824 */ /* 0x002fc600078e00ff */
[----:B------:R1:W-:Y:S04]  /*99a0*/  STL [R1+0x1c0], RZ ;  /* 0x0001c0ff01007387 */ /* 0x0003e80000100800 */
[----:B------:R1:W-:Y:S04]  /*99b0*/  STL [R1+0x1c4], RZ ;  /* 0x0001c4ff01007387 */ /* 0x0003e80000100800 */
[----:B------:R1:W-:Y:S04]  /*99c0*/  STL [R1+0x1c8], RZ ;  /* 0x0001c8ff01007387 */ /* 0x0003e80000100800 */
[----:B------:R1:W-:Y:S04]  /*99d0*/  STL [R1+0x1cc], RZ ;  /* 0x0001ccff01007387 */ /* 0x0003e80000100800 */
[----:B------:R1:W-:Y:S01]  /*99e0*/  STL [R1+0x230], RZ ;  /* 0x000230ff01007387 */ /* 0x0003e20000100800 */
[----:B--2---:R-:W-:-:S03]  /*99f0*/  SHF.R.S32.HI R3, RZ, 0x1f, R2 ;  /* 0x0000001fff037819 */ /* 0x004fc60000011402 */
[----:B------:R1:W-:Y:S04]  /*9a00*/  STL [R1+0x234], RZ ;  /* 0x000234ff01007387 */ /* 0x0003e80000100800 */
[----:B------:R1:W-:Y:S04]  /*9a10*/  STL [R1+0x238], RZ ;  /* 0x000238ff01007387 */ /* 0x0003e80000100800 */
[----:B------:R1:W-:Y:S04]  /*9a20*/  STL [R1+0x23c], RZ ;  /* 0x00023cff01007387 */ /* 0x0003e80000100800 */
[----:B------:R1:W-:Y:S01]  /*9a30*/  STL [R1+0x240], RZ ;  /* 0x000240ff01007387 */ /* 0x0003e20000100800 */
[----:B------:R-:W-:-:S03]  /*9a40*/  SHF.L.U64.HI R0, R2, 0x1, R3 ;  /* 0x0000000102007819 */ /* 0x000fc60000010203 */
[----:B------:R1:W-:Y:S01]  /*9a50*/  STL [R1+0x244], RZ ;  /* 0x000244ff01007387 */ /* 0x0003e20000100800 */
[----:B------:R-:W-:-:S03]  /*9a60*/  LOP3.LUT R2, R28, 0x30, RZ, 0x3c, !PT ;  /* 0x000000301c027812 */ /* 0x000fc600078e3cff */
[----:B------:R1:W-:Y:S01]  /*9a70*/  STL [R1+0x248], RZ ;  /* 0x000248ff01007387 */ /* 0x0003e20000100800 */
[----:B------:R-:W-:-:S03]  /*9a80*/  LOP3.LUT R2, R28, 0x60, RZ, 0x3c, !PT ;  /* 0x000000601c027812 */ /* 0x000fc600078e3cff */
        /* <DEDUP_REMOVED lines=9> */
[----:B0-----:R-:W-:-:S05]  /*9b20*/  VIADD R12, R12, 0x3f ;  /* 0x0000003f0c0c7836 */ /* 0x001fca0000000000 */
[----:B------:R-:W-:Y:S01]  /*9b30*/  SHF.R.S32.HI R11, RZ, 0x1f, R12 ;  /* 0x0000001fff0b7819 */ /* 0x000fe2000001140c */
[----:B------:R-:W-:-:S03]  /*9b40*/  USHF.L.U32 UR5, UR5, 0x6, URZ ;  /* 0x0000000605057899 */ /* 0x000fc6000800063f */
[----:B------:R-:W-:Y:S01]  /*9b50*/  LEA.HI R11, R11, R12, RZ, 0x6 ;  /* 0x0000000c0b0b7211 */ /* 0x000fe200078f30ff */
[----:B------:R-:W-:Y:S01]  /*9b60*/  USHF.R.S32.HI UR6, URZ, 0x1f, UR5 ;  /* 0x0000001f3f067899 */ /* 0x000fe20008011405 */
[C---:B------:R-:W-:Y:S02]  /*9b70*/  LOP3.LUT R3, R28.reuse, 0x20, RZ, 0x3c, !PT ;  /* 0x000000201c037812 */ /* 0x040fe400078e3cff */
[----:B------:R-:W-:Y:S02]  /*9b80*/  SHF.R.S32.HI R4, RZ, 0x6, R11 ;  /* 0x00000006ff047819 */ /* 0x000fe4000001140b */
[C---:B------:R-:W-:Y:S02]  /*9b90*/  LOP3.LUT R4, R28.reuse, 0x10, RZ, 0x3c, !PT ;  /* 0x000000101c047812 */ /* 0x040fe400078e3cff */
[C---:B------:R-:W-:Y:S02]  /*9ba0*/  LOP3.LUT R4, R28.reuse, 0x40, RZ, 0x3c, !PT ;  /* 0x000000401c047812 */ /* 0x040fe400078e3cff */
[----:B------:R-:W-:-:S02]  /*9bb0*/  LOP3.LUT R3, R28, 0x50, RZ, 0x3c, !PT ;  /* 0x000000501c037812 */ /* 0x000fc400078e3cff */
[----:B------:R-:W-:Y:S01]  /*9bc0*/  LOP3.LUT R4, R28, 0x70, RZ, 0x3c, !PT ;  /* 0x000000701c047812 */ /* 0x000fe200078e3cff */
[----:B------:R-:W-:Y:S02]  /*9bd0*/  USHF.L.U32 UR7, UR5, 0x1, URZ ;  /* 0x0000000105077899 */ /* 0x000fe4000800063f */
[----:B------:R-:W-:Y:S01]  /*9be0*/  USHF.L.U64.HI UR6, UR5, 0x1, UR6 ;  /* 0x0000000105067899 */ /* 0x000fe20008010206 */
[----:B----4-:R-:W-:-:S05]  /*9bf0*/  LOP3.LUT R2, R8, 0x40, RZ, 0x3c, !PT ;  /* 0x0000004008027812 */ /* 0x010fca00078e3cff */
[----:B------:R1:W-:Y:S01]  /*9c00*/  STL [R1+0xa54], R2 ;  /* 0x000a540201007387 */ /* 0x0003e20000100800 */
[----:B---3--:R-:W-:-:S07]  /*9c10*/  LOP3.LUT R3, R9, 0x40, RZ, 0x3c, !PT ;  /* 0x0000004009037812 */ /* 0x008fce00078e3cff */
.L_x_1:
[----:B01----:R-:W2:Y:S01]  /*9c20*/  LDL.64 R2, [R1+0x378] ;  /* 0x0003780001027983 */ /* 0x003ea20000100a00 */
[----:B-----5:R-:W0:Y:S03]  /*9c30*/  LDC R6, c[0x0][0x230] ;  /* 0x00008c00ff067b82 */ /* 0x020e260000000800 */
[----:B--2---:R1:W-:Y:S04]  /*9c40*/  STL [R1+0x1660], R3 ;  /* 0x0016600301007387 */ /* 0x0043e80000100800 */
[----:B-1----:R-:W0:Y:S04]  /*9c50*/  LDL R3, [R1+0x434] ;  /* 0x0004340001037983 */ /* 0x002e280000100800 */
        /* <DEDUP_REMOVED lines=74> */
[----:B------:R-:W-:Y:S01]  /*a100*/  STL [R1+0x1524], R5 ;  /* 0x0015240501007387 */ /* 0x000fe20000100800 */
[----:B0-----:R-:W-:-:S03]  /*a110*/  IMAD R6, R3, -0x40, R6 ;  /* 0xffffffc003067824 */ /* 0x001fc600078e0206 */
        /* <DEDUP_REMOVED lines=29> */
[----:B------:R-:W3:Y:S01]  /*a2f0*/  LDL.LU R3, [R1+0x1660] ;  /* 0x0016600001037983 */ /* 0x000ee20000300800 */
[----:B------:R-:W-:-:S02]  /*a300*/  ISETP.GT.AND P0, PT, R6, RZ, PT ;  /* 0x000000ff0600720c */ /* 0x000fc40003f04270 */
[----:B-1----:R-:W-:Y:S02]  /*a310*/  PRMT R24, RZ, 0x7610, R24 ;  /* 0x00007610ff187816 */ /* 0x002fe40000000018 */
[----:B--2---:R-:W-:Y:S02]  /*a320*/  PRMT R27, RZ, 0x7610, R27 ;  /* 0x00007610ff1b7816 */ /* 0x004fe4000000001b */
[----:B------:R-:W-:-:S07]  /*a330*/  ISETP.GT.AND P1, PT, R6, 0x1, PT ;  /* 0x000000010600780c */ /* 0x000fce0003f24270 */
[----:B---3--:R-:W2:Y:S04]  /*a340*/  @P0 LDG.E.U16 R24, desc[UR8][R2.64] ;  /* 0x0000000802180981 */ /* 0x008ea8000c1e1500 */
[----:B--2---:R0:W-:Y:S04]  /*a350*/  STL [R1+0x14], R24 ;  /* 0x0000141801007387 */ /* 0x0041e80000100800 */
[----:B0-----:R-:W2:Y:S04]  /*a360*/  LDL.LU R24, [R1+0x165c] ;  /* 0x00165c0001187983 */ /* 0x001ea80000300800 */
[----:B------:R-:W3:Y:S01]  /*a370*/  LDL.64 R2, [R1+0x370] ;  /* 0x0003700001027983 */ /* 0x000ee20000100a00 */
[----:B------:R-:W-:-:S02]  /*a380*/  ISETP.GT.AND P2, PT, R6, 0x2, PT ;  /* 0x000000020600780c */ /* 0x000fc40003f44270 */
[----:B--2---:R-:W-:Y:S01]  /*a390*/  PRMT R24, RZ, 0x7610, R24 ;  /* 0x00007610ff187816 */ /* 0x004fe20000000018 */
[----:B---3--:R-:W2:Y:S04]  /*a3a0*/  @P0 LDG.E.U16 R27, desc[UR8][R2.64] ;  /* 0x00000008021b0981 */ /* 0x008ea8000c1e1500 */
[----:B--2---:R0:W-:Y:S04]  /*a3b0*/  STL [R1+0x18], R27 ;  /* 0x0000181b01007387 */ /* 0x0041e80000100800 */
[----:B0-----:R-:W2:Y:S04]  /*a3c0*/  LDL.LU R27, [R1+0x1658] ;  /* 0x00165800011b7983 */ /* 0x001ea80000300800 */
[----:B------:R-:W3:Y:S04]  /*a3d0*/  LDL R2, [R1+0x82c] ;  /* 0x00082c0001027983 */ /* 0x000ee80000100800 */
[----:B------:R-:W3:Y:S01]  /*a3e0*/  LDL R3, [R1+0x830] ;  /* 0x0008300001037983 */ /* 0x000ee20000100800 */
[----:B--2---:R-:W-:-:S02]  /*a3f0*/  PRMT R27, RZ, 0x7610, R27 ;  /* 0x00007610ff1b7816 */ /* 0x004fc4000000001b */
[----:B---3--:R-:W-:-:S04]  /*a400*/  @P1 LOP3.LUT R3, R3, R2, RZ, 0x3c, !PT ;  /* 0x0000000203031212 */ /* 0x008fc800078e3cff */
[----:B------:R-:W-:-:S04]  /*a410*/  @P1 LOP3.LUT R2, R3, R2, RZ, 0x3c, !PT ;  /* 0x0000000203021212 */ /* 0x000fc800078e3cff */
[----:B------:R-:W-:-:S05]  /*a420*/  @P1 LOP3.LUT R3, R3, R2, RZ, 0x3c, !PT ;  /* 0x0000000203031212 */ /* 0x000fca00078e3cff */
[----:B------:R-:W2:Y:S04]  /*a430*/  @P1 LDG.E.U16 R24, desc[UR8][R2.64] ;  /* 0x0000000802181981 */ /* 0x000ea8000c1e1500 */
[----:B--2---:R0:W-:Y:S04]  /*a440*/  STL [R1+0x24], R24 ;  /* 0x0000241801007387 */ /* 0x0041e80000100800 */
[----:B0-----:R-:W2:Y:S04]  /*a450*/  LDL.LU R24, [R1+0x1654] ;  /* 0x0016540001187983 */ /* 0x001ea80000300800 */
[----:B------:R-:W3:Y:S04]  /*a460*/  LDL R2, [R1+0x824] ;  /* 0x0008240001027983 */ /* 0x000ee80000100800 */
[----:B------:R-:W3:Y:S01]  /*a470*/  LDL R3, [R1+0x828] ;  /* 0x0008280001037983 */ /* 0x000ee20000100800 */
[----:B------:R-:W-:-:S02]  /*a480*/  ISETP.GT.AND P0, PT, R6, 0x3, PT ;  /* 0x000000030600780c */ /* 0x000fc40003f04270 */
[----:B--2---:R-:W-:Y:S02]  /*a490*/  PRMT R24, RZ, 0x7610, R24 ;  /* 0x00007610ff187816 */ /* 0x004fe40000000018 */
        /* <DEDUP_REMOVED lines=279> */
[----:B------:R-:W3:Y:S04]  /*b610*/  LDL R2, [R1+0x734] ;  /* 0x0007340001027983 */ /* 0x000ee80000100800 */
[----:B------:R-:W3:Y:S01]  /*b620*/  LDL R3, [R1+0x738] ;  /* 0x0007380001037983 */ /* 0x000ee20000100800 */
[----:B------:R-:W-:Y:S02]  /*b630*/  PRMT R23, RZ, 0x7610, R23 ;  /* 0x00007610ff177816 */ /* 0x000fe40000000017 */
[----:B------:R-:W-:-:S02]  /*b640*/  PRMT R22, RZ, 0x7610, R22 ;  /* 0x00007610ff167816 */ /* 0x000fc40000000016 */
[----:B------:R-:W-:Y:S01]  /*b650*/  ISETP.GT.AND P0, PT, R6, 0x12, PT ;  /* 0x000000120600780c */ /* 0x000fe20003f04270 */
[----:B--2---:R-:W-:Y:S01]  /*b660*/  STL [R1+0x14b8], R24 ;  /* 0x0014b81801007387 */ /* 0x004fe20000100800 */
[----:B---3--:R-:W-:-:S04]  /*b670*/  @P1 LOP3.LUT R3, R3, R2, RZ, 0x3c, !PT ;  /* 0x0000000203031212 */ /* 0x008fc800078e3cff */
[----:B------:R-:W-:-:S04]  /*b680*/  @P1 LOP3.LUT R2, R3, R2, RZ, 0x3c, !PT ;  /* 0x0000000203021212 */ /* 0x000fc800078e3cff */
[----:B------:R-:W-:-:S05]  /*b690*/  @P1 LOP3.LUT R3, R3, R2, RZ, 0x3c, !PT ;  /* 0x0000000203031212 */ /* 0x000fca00078e3cff */
[----:B------:R-:W2:Y:S04]  /*b6a0*/  @P1 LDG.E.U16 R27, desc[UR8][R2.64] ;  /* 0x00000008021b1981 */ /* 0x000ea8000c1e1500 */
[----:B------:R-:W3:Y:S04]  /*b6b0*/  LDL R2, [R1+0x72c] ;  /* 0x00072c0001027983 */ /* 0x000ee80000100800 */
[----:B------:R-:W3:Y:S04]  /*b6c0*/  LDL R3, [R1+0x730] ;  /* 0x0007300001037983 */ /* 0x000ee80000100800 */
[----:B--2---:R-:W-:Y:S01]  /*b6d0*/  STL [R1+0x14bc], R27 ;  /* 0x0014bc1b01007387 */ /* 0x004fe20000100800 */
        /* <DEDUP_REMOVED lines=94> */
[----:B------:R-:W-:-:S02]  /*bcc0*/  PRMT R29, RZ, 0x7610, R29 ;  /* 0x00007610ff1d7816 */ /* 0x000fc4000000001d */
[----:B------:R-:W-:Y:S02]  /*bcd0*/  ISETP.GT.AND P0, PT, R6, 0x18, PT ;  /* 0x000000180600780c */ /* 0x000fe40003f04270 */
        /* <DEDUP_REMOVED lines=19> */
[----:B---3--:R-:W-:-:S04]  /*be10*/  @P2 LOP3.LUT R3, R3, R2, RZ, 0x3c, !PT ;  /* 0x0000000203032212 */ /* 0x008fc800078e3cff */
[----:B------:R-:W-:-:S04]  /*be20*/  @P2 LOP3.LUT R2, R3, R2, RZ, 0x3c, !PT ;  /* 0x0000000203022212 */ /* 0x000fc800078e3cff */
[----:B------:R-:W-:-:S05]  /*be30*/  @P2 LOP3.LUT R3, R3, R2, RZ, 0x3c, !PT ;  /* 0x0000000203032212 */ /* 0x000fca00078e3cff */
[----:B------:R-:W3:Y:S04]  /*be40*/  @P2 LDG.E.U16 R23, desc[UR8][R2.64] ;  /* 0x0000000802172981 */ /* 0x000ee8000c1e1500 */
[----:B---3--:R0:W-:Y:S04]  /*be50*/  STL [R1+0x3b8], R23 ;  /* 0x0003b81701007387 */ /* 0x0081e80000100800 */
[----:B0-----:R-:W3:Y:S04]  /*be60*/  LDL.LU R23, [R1+0x15ac] ;  /* 0x0015ac0001177983 */ /* 0x001ee80000300800 */
[----:B------:R-:W4:Y:S04]  /*be70*/  LDL R2, [R1+0x6c4] ;  /* 0x0006c40001027983 */ /* 0x000f280000100800 */
[----:B------:R-:W4:Y:S01]  /*be80*/  LDL R3, [R1+0x6c8] ;  /* 0x0006c80001037983 */ /* 0x000f220000100800 */
[----:B--2---:R-:W-:-:S02]  /*be90*/  PRMT R22, RZ, 0x7610, R22 ;  /* 0x00007610ff167816 */ /* 0x004fc40000000016 */
[----:B----4-:R-:W-:-:S04]  /*bea0*/  @P2 LOP3.LUT R3, R3, R2, RZ, 0x3c, !PT ;  /* 0x0000000203032212 */ /* 0x010fc800078e3cff */
[----:B------:R-:W-:-:S04]  /*beb0*/  @P2 LOP3.LUT R2, R3, R2, RZ, 0x3c, !PT ;  /* 0x0000000203022212 */ /* 0x000fc800078e3cff */
[----:B------:R-:W-:-:S05]  /*bec0*/  @P2 LOP3.LUT R3, R3, R2, RZ, 0x3c, !PT ;  /* 0x0000000203032212 */ /* 0x000fca00078e3cff */
[----:B------:R-:W2:Y:S04]  /*bed0*/  @P2 LDG.E.U16 R29, desc[UR8][R2.64] ;  /* 0x00000008021d2981 */ /* 0x000ea8000c1e1500 */
[----:B--2---:R0:W-:Y:S04]  /*bee0*/  STL [R1+0x3b4], R29 ;  /* 0x0003b41d01007387 */ /* 0x0041e80000100800 */
[----:B0-----:R-:W2:Y:S04]  /*bef0*/  LDL.LU R29, [R1+0x15a8] ;  /* 0x0015a800011d7983 */ /* 0x001ea80000300800 */
[----:B------:R-:W4:Y:S04]  /*bf00*/  LDL R2, [R1+0x6bc] ;  /* 0x0006bc0001027983 */ /* 0x000f280000100800 */
[----:B------:R-:W4:Y:S01]  /*bf10*/  LDL R3, [R1+0x6c0] ;  /* 0x0006c00001037983 */ /* 0x000f220000100800 */
[----:B---3--:R-:W-:-:S02]  /*bf20*/  PRMT R23, RZ, 0x7610, R23 ;  /* 0x00007610ff177816 */ /* 0x008fc40000000017 */
[----:B----4-:R-:W-:-:S04]  /*bf30*/  @P0 LOP3.LUT R3, R3, R2, RZ, 0x3c, !PT ;  /* 0x0000000203030212 */ /* 0x010fc800078e3cff */
[----:B------:R-:W-:-:S04]  /*bf40*/  @P0 LOP3.LUT R2, R3, R2, RZ, 0x3c, !PT ;  /* 0x0000000203020212 */ /* 0x000fc800078e3cff */
[----:B------:R-:W-:-:S05]  /*bf50*/  @P0 LOP3.LUT R3, R3, R2, RZ, 0x3c, !PT ;  /* 0x0000000203030212 */ /* 0x000fca00078e3cff */
[----:B------:R-:W3:Y:S04]  /*bf60*/  @P0 LDG.E.U16 R22, desc[UR8][R2.64] ;  /* 0x0000000802160981 */ /* 0x000ee8000c1e1500 */
[----:B------:R-:W4:Y:S04]  /*bf70*/  LDL R2, [R1+0x6b4] ;  /* 0x0006b40001027983 */ /* 0x000f280000100800 */
[----:B------:R-:W4:Y:S01]  /*bf80*/  LDL R3, [R1+0x6b8] ;  /* 0x0006b80001037983 */ /* 0x000f220000100800 */
[----:B--2---:R-:W-:Y:S02]  /*bf90*/  PRMT R29, RZ, 0x7610, R29 ;  /* 0x00007610ff1d7816 */ /* 0x004fe4000000001d */
[----:B------:R-:W-:-:S02]  /*bfa0*/  PRMT R17, RZ, 0x7610, R17 ;  /* 0x00007610ff117816 */ /* 0x000fc40000000011 */
[----:B------:R-:W-:Y:S01]  /*bfb0*/  ISETP.GT.AND P2, PT, R6, 0x1a, PT ;  /* 0x0000001a0600780c */ /* 0x000fe20003f44270 */
[----:B---3--:R-:W-:Y:S01]  /*bfc0*/  STL [R1+0x14c0], R22 ;  /* 0x0014c01601007387 */ /* 0x008fe20000100800 */
[----:B----4-:R-:W-:-:S04]  /*bfd0*/  @P0 LOP3.LUT R3, R3, R2, RZ, 0x3c, !PT ;  /* 0x0000000203030212 */ /* 0x010fc800078e3cff */
[----:B------:R-:W-:-:S04]  /*bfe0*/  @P0 LOP3.LUT R2, R3, R2, RZ, 0x3c, !PT ;  /* 0x0000000203020212 */ /* 0x000fc800078e3cff */
[----:B------:R-:W-:-:S05]  /*bff0*/  @P0 LOP3.LUT R3, R3, R2, RZ, 0x3c, !PT ;  /* 0x0000000203030212 */ /* 0x000fca00078e3cff */
[----:B------:R0:W2:Y:S04]  /*c000*/  @P0 LDG.E.U16 R23, desc[UR8][R2.64] ;  /* 0x0000000802170981 */ /* 0x0000a8000c1e1500 */
[----:B------:R-:W0:Y:S04]  /*c010*/  LDL R2, [R1+0x6ac] ;  /* 0x0006ac0001027983 */ /* 0x000e280000100800 */
[----:B------:R-:W0:Y:S02]  /*c020*/  LDL R3, [R1+0x6b0] ;  /* 0x0006b00001037983 */ /* 0x000e240000100800 */
[----:B0-----:R-:W-:-:S04]  /*c030*/  @P1 LOP3.LUT R3, R3, R2, RZ, 0x3c, !PT ;  /* 0x0000000203031212 */ /* 0x001fc800078e3cff */
[----:B------:R-:W-:-:S04]  /*c040*/  @P1 LOP3.LUT R2, R3, R2, RZ, 0x3c, !PT ;  /* 0x0000000203021212 */ /* 0x000fc800078e3cff */
[----:B------:R-:W-:-:S05]  /*c050*/  @P1 LOP3.LUT R3, R3, R2, RZ, 0x3c, !PT ;  /* 0x0000000203031212 */ /* 0x000fca00078e3cff */
[----:B------:R-:W3:Y:S04]  /*c060*/  @P1 LDG.E.U16 R29, desc[UR8][R2.64] ;  /* 0x00000008021d1981 */ /* 0x000ee8000c1e1500 */
[----:B------:R-:W4:Y:S04]  /*c070*/  LDL R2, [R1+0x6a4] ;  /* 0x0006a40001027983 */ /* 0x000f280000100800 */
[----:B------:R-:W4:Y:S01]  /*c080*/  LDL R3, [R1+0x6a8] ;  /* 0x0006a80001037983 */ /* 0x000f220000100800 */
[----:B------:R-:W-:Y:S02]  /*c090*/  PRMT R16, RZ, 0x7610, R16 ;  /* 0x00007610ff107816 */ /* 0x000fe40000000010 */
[----:B------:R-:W-:Y:S01]  /*c0a0*/  ISETP.GT.AND P0, PT, R6, 0x1b, PT ;  /* 0x0000001b0600780c */ /* 0x000fe20003f04270 */
[----:B---3--:R-:W-:Y:S04]  /*c0b0*/  STL [R1+0x1488], R29 ;  /* 0x0014881d01007387 */ /* 0x008fe80000100800 */
[----:B------:R-:W-:Y:S01]  /*c0c0*/  STL [R1+0x148c], R29 ;  /* 0x00148c1d01007387 */ /* 0x000fe20000100800 */
[----:B----4-:R-:W-:-:S04]  /*c0d0*/  @P1 LOP3.LUT R3, R3, R2, RZ, 0x3c, !PT ;  /* 0x0000000203031212 */ /* 0x010fc800078e3cff */
[----:B------:R-:W-:-:S04]  /*c0e0*/  @P1 LOP3.LUT R2, R3, R2, RZ, 0x3c, !PT ;  /* 0x0000000203021212 */ /* 0x000fc800078e3cff */
[----:B------:R-:W-:-:S05]  /*c0f0*/  @P1 LOP3.LUT R3, R3, R2, RZ, 0x3c, !PT ;  /* 0x0000000203031212 */ /* 0x000fca00078e3cff */
[----:B------:R-:W3:Y:S04]  /*c100*/  @P1 LDG.E.U16 R17, desc[UR8][R2.64] ;  /* 0x0000000802111981 */ /* 0x000ee8000c1e1500 */
[----:B---3--:R0:W-:Y:S04]  /*c110*/  STL [R1], R17 ;  /* 0x0000001101007387 */ /* 0x0081e80000100800 */
[----:B0-----:R-:W3:Y:S04]  /*c120*/  LDL.LU R17, [R1+0x15a4] ;  /* 0x0015a40001117983 */ /* 0x001ee80000300800 */
[----:B------:R-:W4:Y:S04]  /*c130*/  LDL R2, [R1+0x69c] ;  /* 0x00069c0001027983 */ /* 0x000f280000100800 */
[----:B------:R-:W4:Y:S01]  /*c140*/  LDL R3, [R1+0x6a0] ;  /* 0x0006a00001037983 */ /* 0x000f220000100800 */
[----:B------:R-:W-:-:S02]  /*c150*/  ISETP.GT.AND P1, PT, R6, 0x1c, PT ;  /* 0x0000001c0600780c */ /* 0x000fc40003f24270 */
[----:B---3--:R-:W-:Y:S02]  /*c160*/  PRMT R17, RZ, 0x7610, R17 ;  /* 0x00007610ff117816 */ /* 0x008fe40000000011 */
[----:B----4-:R-:W-:-:S04]  /*c170*/  @P2 LOP3.LUT R3, R3, R2, RZ, 0x3c, !PT ;  /* 0x0000000203032212 */ /* 0x010fc800078e3cff */
[----:B------:R-:W-:-:S04]  /*c180*/  @P2 LOP3.LUT R2, R3, R2, RZ, 0x3c, !PT ;  /* 0x0000000203022212 */ /* 0x000fc800078e3cff */
[----:B------:R-:W-:-:S05]  /*c190*/  @P2 LOP3.LUT R3, R3, R2, RZ, 0x3c, !PT ;  /* 0x0000000203032212 */ /* 0x000fca00078e3cff */
[----:B------:R-:W3:Y:S04]  /*c1a0*/  @P2 LDG.E.U16 R16, desc[UR8][R2.64] ;  /* 0x0000000802102981 */ /* 0x000ee8000c1e1500 */
[----:B---3--:R0:W-:Y:S04]  /*c1b0*/  STL [R1+0x1a0], R16 ;  /* 0x0001a01001007387 */ /* 0x0081e80000100800 */
[----:B0-----:R-:W3:Y:S04]  /*c1c0*/  LDL.LU R16, [R1+0x15a0] ;  /* 0x0015a00001107983 */ /* 0x001ee80000300800 */
[----:B------:R-:W4:Y:S04]  /*c1d0*/  LDL R2, [R1+0x694] ;  /* 0x0006940001027983 */ /* 0x000f280000100800 */
[----:B------:R-:W4:Y:S01]  /*c1e0*/  LDL R3, [R1+0x698] ;  /* 0x0006980001037983 */ /* 0x000f220000100800 */
[----:B---3--:R-:W-:-:S02]  /*c1f0*/  PRMT R16, RZ, 0x7610, R16 ;  /* 0x00007610ff107816 */ /* 0x008fc40000000010 */
        /* <DEDUP_REMOVED lines=65> */
[----:B------:R-:W-:-:S02]  /*c610*/  PRMT R25, RZ, 0x7610, R25 ;  /* 0x00007610ff197816 */ /* 0x000fc40000000019 */
[----:B------:R-:W-:Y:S02]  /*c620*/  PRMT R26, RZ, 0x7610, R26 ;  /* 0x00007610ff1a7816 */ /* 0x000fe4000000001a */
[----:B------:R-:W-:Y:S02]  /*c630*/  ISETP.GT.AND P2, PT, R6, 0x20, PT ;  /* 0x000000200600780c */ /* 0x000fe40003f44270 */
        /* <DEDUP_REMOVED lines=8> */
[----:B------:R-:W4:Y:S02]  /*c6c0*/  LDL R3, [R1+0x658] ;  /* 0x0006580001037983 */ /* 0x000f240000100800 */
[----:B----4-:R-:W-:-:S04]  /*c6d0*/  @P0 LOP3.LUT R3, R3, R2, RZ, 0x3c, !PT ;  /* 0x0000000203030212 */ /* 0x010fc800078e3cff */
[----:B------:R-:W-:-:S04]  /*c6e0*/  @P0 LOP3.LUT R2, R3, R2, RZ, 0x3c, !PT ;  /* 0x0000000203020212 */ /* 0x000fc800078e3cff */
[----:B------:R-:W-:-:S05]  /*c6f0*/  @P0 LOP3.LUT R3, R3, R2, RZ, 0x3c, !PT ;  /* 0x0000000203030212 */ /* 0x000fca00078e3cff */
[----:B------:R-:W4:Y:S04]  /*c700*/  @P0 LDG.E.U16 R17, desc[UR8][R2.64] ;  /* 0x0000000802110981 */ /* 0x000f28000c1e1500 */
[----:B----4-:R0:W-:Y:S04]  /*c710*/  STL [R1+0x36c], R17 ;  /* 0x00036c1101007387 */ /* 0x0101e80000100800 */
[----:B0-----:R-:W4:Y:S04]  /*c720*/  LDL.LU R17, [R1+0x157c] ;  /* 0x00157c0001117983 */ /* 0x001f280000300800 */
[----:B------:R-:W2:Y:S04]  /*c730*/  LDL R2, [R1+0x64c] ;  /* 0x00064c0001027983 */ /* 0x000ea80000100800 */
[----:B------:R-:W2:Y:S01]  /*c740*/  LDL R3, [R1+0x650] ;  /* 0x0006500001037983 */ /* 0x000ea20000100800 */
[----:B---3--:R-:W-:-:S02]  /*c750*/  PRMT R16, RZ, 0x7610, R16 ;  /* 0x00007610ff107816 */ /* 0x008fc40000000010 */
[----:B------:R-:W-:Y:S02]  /*c760*/  ISETP.GT.AND P0, PT, R6, 0x21, PT ;  /* 0x000000210600780c */ /* 0x000fe40003f04270 */
[----:B--2---:R-:W-:-:S04]  /*c770*/  @P1 LOP3.LUT R3, R3, R2, RZ, 0x3c, !PT ;  /* 0x0000000203031212 */ /* 0x004fc800078e3cff */
[----:B------:R-:W-:-:S04]  /*c780*/  @P1 LOP3.LUT R2, R3, R2, RZ, 0x3c, !PT ;  /* 0x0000000203021212 */ /* 0x000fc800078e3cff */
[----:B------:R-:W-:-:S05]  /*c790*/  @P1 LOP3.LUT R3, R3, R2, RZ, 0x3c, !PT ;  /* 0x0000000203031212 */ /* 0x000fca00078e3cff */
[----:B------:R-:W2:Y:S04]  /*c7a0*/  @P1 LDG.E.U16 R25, desc[UR8][R2.64] ;  /* 0x0000000802191981 */ /* 0x000ea8000c1e1500 */
[----:B--2---:R0:W-:Y:S04]  /*c7b0*/  STL [R1+0x368], R25 ;  /* 0x0003681901007387 */ /* 0x0041e80000100800 */
[----:B0-----:R-:W2:Y:S04]  /*c7c0*/  LDL.LU R25, [R1+0x1578] ;  /* 0x0015780001197983 */ /* 0x001ea80000300800 */
[----:B------:R-:W3:Y:S04]  /*c7d0*/  LDL R2, [R1+0x644] ;  /* 0x0006440001027983 */ /* 0x000ee80000100800 */
[----:B------:R-:W3:Y:S02]  /*c7e0*/  LDL R3, [R1+0x648] ;  /* 0x0006480001037983 */ /* 0x000ee40000100800 */
[----:B---3--:R-:W-:-:S04]  /*c7f0*/  @P1 LOP3.LUT R3, R3, R2, RZ, 0x3c, !PT ;  /* 0x0000000203031212 */ /* 0x008fc800078e3cff */
[----:B------:R-:W-:-:S04]  /*c800*/  @P1 LOP3.LUT R2, R3, R2, RZ, 0x3c, !PT ;  /* 0x0000000203021212 */ /* 0x000fc800078e3cff */
[----:B------:R-:W-:-:S05]  /*c810*/  @P1 LOP3.LUT R3, R3, R2, RZ, 0x3c, !PT ;  /* 0x0000000203031212 */ /* 0x000fca00078e3cff */
[----:B------:R-:W3:Y:S04]  /*c820*/  @P1 LDG.E.U16 R26, desc[UR8][R2.64] ;  /* 0x00000008021a1981 */ /* 0x000ee8000c1e1500 */
[----:B---3--:R0:W-:Y:S04]  /*c830*/  STL [R1+0x364], R26 ;  /* 0x0003641a01007387 */ /* 0x0081e80000100800 */
[----:B0-----:R-:W3:Y:S04]  /*c840*/  LDL.LU R26, [R1+0x1574] ;  /* 0x00157400011a7983 */ /* 0x001ee80000300800 */
[----:B------:R-:W2:Y:S04]  /*c850*/  LDL R2, [R1+0x63c] ;  /* 0x00063c0001027983 */ /* 0x000ea80000100800 */
[----:B------:R-:W2:Y:S01]  /*c860*/  LDL R3, [R1+0x640] ;  /* 0x0006400001037983 */ /* 0x000ea20000100800 */
[----:B----4-:R-:W-:-:S02]  /*c870*/  PRMT R17, RZ, 0x7610, R17 ;  /* 0x00007610ff117816 */ /* 0x010fc40000000011 */
[----:B--2---:R-:W-:-:S04]  /*c880*/  @P2 LOP3.LUT R3, R3, R2, RZ, 0x3c, !PT ;  /* 0x0000000203032212 */ /* 0x004fc800078e3cff */
[----:B------:R-:W-:-:S04]  /*c890*/  @P2 LOP3.LUT R2, R3, R2, RZ, 0x3c, !PT ;  /* 0x0000000203022212 */ /* 0x000fc800078e3cff */
[----:B------:R-:W-:-:S05]  /*c8a0*/  @P2 LOP3.LUT R3, R3, R2, RZ, 0x3c, !PT ;  /* 0x0000000203032212 */ /* 0x000fca00078e3cff */
[----:B------:R0:W2:Y:S04]  /*c8b0*/  @P2 LDG.E.U16 R16, desc[UR8][R2.64] ;  /* 0x0000000802102981 */ /* 0x0000a8000c1e1500 */
[----:B------:R-:W0:Y:S04]  /*c8c0*/  LDL R2, [R1+0x634] ;  /* 0x0006340001027983 */ /* 0x000e280000100800 */
[----:B------:R-:W0:Y:S01]  /*c8d0*/  LDL R3, [R1+0x638] ;  /* 0x0006380001037983 */ /* 0x000e220000100800 */
[----:B------:R-:W-:Y:S02]  /*c8e0*/  PRMT R25, RZ, 0x7610, R25 ;  /* 0x00007610ff197816 */ /* 0x000fe40000000019 */
[----:B------:R-:W-:-:S02]  /*c8f0*/  ISETP.GT.AND P1, PT, R6, 0x22, PT ;  /* 0x000000220600780c */ /* 0x000fc40003f24270 */
[----:B0-----:R-:W-:-:S04]  /*c900*/  @P2 LOP3.LUT R3, R3, R2, RZ, 0x3c, !PT ;  /* 0x0000000203032212 */ /* 0x001fc800078e3cff */
[----:B------:R-:W-:-:S04]  /*c910*/  @P2 LOP3.LUT R2, R3, R2, RZ, 0x3c, !PT ;  /* 0x0000000203022212 */ /* 0x000fc800078e3cff */
[----:B------:R-:W-:-:S05]  /*c920*/  @P2 LOP3.LUT R3, R3, R2, RZ, 0x3c, !PT ;  /* 0x0000000203032212 */ /* 0x000fca00078e3cff */
[----:B------:R0:W4:Y:S04]  /*c930*/  @P2 LDG.E.U16 R17, desc[UR8][R2.64] ;  /* 0x0000000802112981 */ /* 0x000128000c1e1500 */
[----:B------:R-:W0:Y:S04]  /*c940*/  LDL R2, [R1+0x62c] ;  /* 0x00062c0001027983 */ /* 0x000e280000100800 */
[----:B------:R-:W0:Y:S01]  /*c950*/  LDL R3, [R1+0x630] ;  /* 0x0006300001037983 */ /* 0x000e220000100800 */
[----:B---3--:R-:W-:Y:S02]  /*c960*/  PRMT R26, RZ, 0x7610, R26 ;  /* 0x00007610ff1a7816 */ /* 0x008fe4000000001a */
[----:B0-----:R-:W-:-:S04]  /*c970*/  @P0 LOP3.LUT R3, R3, R2, RZ, 0x3c, !PT ;  /* 0x0000000203030212 */ /* 0x001fc800078e3cff */
[----:B------:R-:W-:-:S04]  /*c980*/  @P0 LOP3.LUT R2, R3, R2, RZ, 0x3c, !PT ;  /* 0x0000000203020212 */ /* 0x000fc800078e3cff */
[----:B------:R-:W-:-:S05]  /*c990*/  @P0 LOP3.LUT R3, R3, R2, RZ, 0x3c, !PT ;  /* 0x0000000203030212 */ /* 0x000fca00078e3cff */
[----:B------:R-:W3:Y:S04]  /*c9a0*/  @P0 LDG.E.U16 R25, desc[UR8][R2.64] ;  /* 0x0000000802190981 */ /* 0x000ee8000c1e1500 */
[----:B------:R-:W2:Y:S04]  /*c9b0*/  LDL R2, [R1+0x624] ;  /* 0x0006240001027983 */ /* 0x000ea80000100800 */
[----:B------:R-:W2:Y:S01]  /*c9c0*/  LDL R3, [R1+0x628] ;  /* 0x0006280001037983 */ /* 0x000ea20000100800 */
[----:B------:R-:W-:Y:S02]  /*c9d0*/  PRMT R13, RZ, 0x7610, R13 ;  /* 0x00007610ff0d7816 */ /* 0x000fe4000000000d */
[----:B------:R-:W-:-:S02]  /*c9e0*/  PRMT R12, RZ, 0x7610, R12 ;  /* 0x00007610ff0c7816 */ /* 0x000fc4000000000c */
[----:B------:R-:W-:Y:S01]  /*c9f0*/  ISETP.GT.AND P2, PT, R6, 0x23, PT ;  /* 0x000000230600780c */ /* 0x000fe20003f44270 */
[----:B---3--:R-:W-:Y:S01]  /*ca00*/  STL [R1+0x1480], R25 ;  /* 0x0014801901007387 */ /* 0x008fe20000100800 */
[----:B--2---:R-:W-:-:S04]  /*ca10*/  @P0 LOP3.LUT R3, R3, R2, RZ, 0x3c, !PT ;  /* 0x0000000203030212 */ /* 0x004fc800078e3cff */
[----:B------:R-:W-:-:S04]  /*ca20*/  @P0 LOP3.LUT R2, R3, R2, RZ, 0x3c, !PT ;  /* 0x0000000203020212 */ /* 0x000fc800078e3cff */
[----:B------:R-:W-:-:S05]  /*ca30*/  @P0 LOP3.LUT R3, R3, R2, RZ, 0x3c, !PT ;  /* 0x0000000203030212 */ /* 0x000fca00078e3cff */
[----:B------:R-:W2:Y:S04]  /*ca40*/  @P0 LDG.E.U16 R26, desc[UR8][R2.64] ;  /* 0x00000008021a0981 */ /* 0x000ea8000c1e1500 */
[----:B------:R-:W3:Y:S04]  /*ca50*/  LDL R2, [R1+0x61c] ;  /* 0x00061c0001027983 */ /* 0x000ee80000100800 */
[----:B------:R-:W3:Y:S01]  /*ca60*/  LDL R3, [R1+0x620] ;  /* 0x0006200001037983 */ /* 0x000ee20000100800 */
[----:B------:R-:W-:-:S03]  /*ca70*/  ISETP.GT.AND P0, PT, R6, 0x24, PT ;  /* 0x000000240600780c */ /* 0x000fc60003f04270 */
[----:B--2---:R-:W-:Y:S04]  /*ca80*/  STL [R1+0x1484], R26 ;  /* 0x0014841a01007387 */ /* 0x004fe80000100800 */
[----:B------:R-:W-:Y:S04]  /*ca90*/  STL [R1+0x1490], R26 ;  /* 0x0014901a01007387 */ /* 0x000fe80000100800 */
[----:B------:R-:W-:Y:S01]  /*caa0*/  STL [R1+0x1494], R26 ;  /* 0x0014941a01007387 */ /* 0x000fe20000100800 */
        /* <DEDUP_REMOVED lines=75> */
[----:B------:R-:W-:Y:S02]  /*cf60*/  PRMT R21, RZ, 0x7610, R21 ;  /* 0x00007610ff157816 */ /* 0x000fe40000000015 */
        /* <DEDUP_REMOVED lines=19> */
[----:B------:R-:W-:Y:S02]  /*d0a0*/  ISETP.GT.AND P2, PT, R6, 0x29, PT ;  /* 0x000000290600780c */ /* 0x000fe40003f44270 */
[----:B----4-:R-:W-:-:S04]  /*d0b0*/  @P0 LOP3.LUT R3, R3, R2, RZ, 0x3c, !PT ;  /* 0x0000000203030212 */ /* 0x010fc800078e3cff */
[----:B------:R-:W-:-:S04]  /*d0c0*/  @P0 LOP3.LUT R2, R3, R2, RZ, 0x3c, !PT ;  /* 0x0000000203020212 */ /* 0x000fc800078e3cff */
[----:B------:R-:W-:-:S05]  /*d0d0*/  @P0 LOP3.LUT R3, R3, R2, RZ, 0x3c, !PT ;  /* 0x0000000203030212 */ /* 0x000fca00078e3cff */
[----:B------:R-:W2:Y:S04]  /*d0e0*/  @P0 LDG.E.U16 R20, desc[UR8][R2.64] ;  /* 0x0000000802140981 */ /* 0x000ea8000c1e1500 */
[----:B--2---:R0:W-:Y:S04]  /*d0f0*/  STL [R1+0x1a8], R20 ;  /* 0x0001a81401007387 */ /* 0x0041e80000100800 */
[----:B0-----:R-:W2:Y:S04]  /*d100*/  LDL.LU R20, [R1+0x1548] ;  /* 0x0015480001147983 */ /* 0x001ea80000300800 */
        /* <DEDUP_REMOVED lines=22> */
[----:B------:R0:W3:Y:S04]  /*d270*/  @P1 LDG.E.U16 R12, desc[UR8][R2.64] ;  /* 0x00000008020c1981 */ /* 0x0000e8000c1e1500 */
[----:B------:R-:W0:Y:S04]  /*d280*/  LDL R2, [R1+0x5ac] ;  /* 0x0005ac0001027983 */ /* 0x000e280000100800 */
[----:B------:R-:W0:Y:S01]  /*d290*/  LDL R3, [R1+0x5b0] ;  /* 0x0005b00001037983 */ /* 0x000e220000100800 */
[----:B----4-:R-:W-:Y:S02]  /*d2a0*/  PRMT R21, RZ, 0x7610, R21 ;  /* 0x00007610ff157816 */ /* 0x010fe40000000015 */
[----:B0-----:R-:W-:-:S04]  /*d2b0*/  @P2 LOP3.LUT R3, R3, R2, RZ, 0x3c, !PT ;  /* 0x0000000203032212 */ /* 0x001fc800078e3cff */
[----:B------:R-:W-:-:S04]  /*d2c0*/  @P2 LOP3.LUT R2, R3, R2, RZ, 0x3c, !PT ;  /* 0x0000000203022212 */ /* 0x000fc800078e3cff */
[----:B------:R-:W-:-:S05]  /*d2d0*/  @P2 LOP3.LUT R3, R3, R2, RZ, 0x3c, !PT ;  /* 0x0000000203032212 */ /* 0x000fca00078e3cff */
[----:B------:R-:W4:Y:S04]  /*d2e0*/  @P2 LDG.E.U16 R20, desc[UR8][R2.64] ;  /* 0x0000000802142981 */ /* 0x000f28000c1e1500 */
[----:B------:R-:W2:Y:S04]  /*d2f0*/  LDL R2, [R1+0x5a4] ;  /* 0x0005a40001027983 */ /* 0x000ea80000100800 */
[----:B------:R-:W2:Y:S01]  /*d300*/  LDL R3, [R1+0x5a8] ;  /* 0x0005a80001037983 */ /* 0x000ea20000100800 */
[----:B------:R-:W-:Y:S02]  /*d310*/  PRMT R5, RZ, 0x7610, R5 ;  /* 0x00007610ff057816 */ /* 0x000fe40000000005 */
[----:B------:R-:W-:-:S02]  /*d320*/  PRMT R9, RZ, 0x7610, R9 ;  /* 0x00007610ff097816 */ /* 0x000fc40000000009 */
[----:B------:R-:W-:Y:S01]  /*d330*/  ISETP.GT.AND P1, PT, R6, 0x2b, PT ;  /* 0x0000002b0600780c */ /* 0x000fe20003f24270 */
[----:B----4-:R-:W-:Y:S04]  /*d340*/  STL [R1+0x1498], R20 ;  /* 0x0014981401007387 */ /* 0x010fe80000100800 */
[----:B------:R-:W-:Y:S01]  /*d350*/  STL [R1+0x149c], R20 ;  /* 0x00149c1401007387 */ /* 0x000fe20000100800 */
[----:B--2---:R-:W-:-:S04]  /*d360*/  @P2 LOP3.LUT R3, R3, R2, RZ, 0x3c, !PT ;  /* 0x0000000203032212 */ /* 0x004fc800078e3cff */
[----:B------:R-:W-:-:S04]  /*d370*/  @P2 LOP3.LUT R2, R3, R2, RZ, 0x3c, !PT ;  /* 0x0000000203022212 */ /* 0x000fc800078e3cff */
[----:B------:R-:W-:-:S05]  /*d380*/  @P2 LOP3.LUT R3, R3, R2, RZ, 0x3c, !PT ;  /* 0x0000000203032212 */ /* 0x000fca00078e3cff */
[----:B------:R-:W2:Y:S04]  /*d390*/  @P2 LDG.E.U16 R21, desc[UR8][R2.64] ;  /* 0x0000000802152981 */ /* 0x000ea8000c1e1500 */
[----:B------:R-:W4:Y:S04]  /*d3a0*/  LDL R2, [R1+0x59c] ;  /* 0x00059c0001027983 */ /* 0x000f280000100800 */
[----:B------:R-:W4:Y:S01]  /*d3b0*/  LDL R3, [R1+0x5a0] ;  /* 0x0005a00001037983 */ /* 0x000f220000100800 */
[----:B------:R-:W-:-:S03]  /*d3c0*/  ISETP.GT.AND P2, PT, R6, 0x2c, PT ;  /* 0x0000002c0600780c */ /* 0x000fc60003f44270 */
[----:B--2---:R-:W-:Y:S04]  /*d3d0*/  STL [R1+0x147c], R21 ;  /* 0x00147c1501007387 */ /* 0x004fe80000100800 */
[----:B------:R-:W-:Y:S04]  /*d3e0*/  STL [R1+0x14a0], R21 ;  /* 0x0014a01501007387 */ /* 0x000fe80000100800 */
[----:B------:R-:W-:Y:S01]  /*d3f0*/  STL [R1+0x14a4], R21 ;  /* 0x0014a41501007387 */ /* 0x000fe20000100800 */
        /* <DEDUP_REMOVED lines=17> */
[----:B------:R-:W-:-:S02]  /*d510*/  ISETP.GT.AND P0, PT, R6, 0x2d, PT ;  /* 0x0000002d0600780c */ /* 0x000fc40003f04270 */
[----:B--2---:R-:W-:Y:S02]  /*d520*/  PRMT R9, RZ, 0x7610, R9 ;  /* 0x00007610ff097816 */ /* 0x004fe40000000009 */
        /* <DEDUP_REMOVED lines=45> */
[----:B------:R-:W-:-:S02]  /*d800*/  PRMT R4, RZ, 0x7610, R4 ;  /* 0x00007610ff047816 */ /* 0x000fc40000000004 */
[----:B------:R-:W-:Y:S02]  /*d810*/  ISETP.GT.AND P2, PT, R6, 0x2f, PT ;  /* 0x0000002f0600780c */ /* 0x000fe40003f44270 */
[----:B--2---:R-:W-:Y:S02]  /*d820*/  PRMT R5, RZ, 0x7610, R5 ;  /* 0x00007610ff057816 */ /* 0x004fe40000000005 */
[----:B----4-:R-:W-:-:S04]  /*d830*/  @P0 LOP3.LUT R3, R3, R2, RZ, 0x3c, !PT ;  /* 0x0000000203030212 */ /* 0x010fc800078e3cff */
[----:B------:R-:W-:-:S04]  /*d840*/  @P0 LOP3.LUT R2, R3, R2, RZ, 0x3c, !PT ;  /* 0x0000000203020212 */ /* 0x000fc800078e3cff */
[----:B------:R-:W-:-:S05]  /*d850*/  @P0 LOP3.LUT R3, R3, R2, RZ, 0x3c, !PT ;  /* 0x0000000203030212 */ /* 0x000fca00078e3cff */
[----:B------:R-:W2:Y:S04]  /*d860*/  @P0 LDG.E.U16 R9, desc[UR8][R2.64] ;  /* 0x0000000802090981 */ /* 0x000ea8000c1e1500 */
[----:B------:R-:W4:Y:S04]  /*d870*/  LDL R2, [R1+0x55c] ;  /* 0x00055c0001027983 */ /* 0x000f280000100800 */
[----:B------:R-:W4:Y:S04]  /*d880*/  LDL R3, [R1+0x560] ;  /* 0x0005600001037983 */ /* 0x000f280000100800 */
[----:B--2---:R0:W-:Y:S04]  /*d890*/  STL [R1+0x184], R9 ;  /* 0x0001840901007387 */ /* 0x0041e80000100800 */
[----:B0-----:R-:W2:Y:S01]  /*d8a0*/  LDL R9, [R1+0x538] ;  /* 0x0005380001097983 */ /* 0x001ea20000100800 */
[----:B----4-:R-:W-:-:S04]  /*d8b0*/  @P1 LOP3.LUT R3, R3, R2, RZ, 0x3c, !PT ;  /* 0x0000000203031212 */ /* 0x010fc800078e3cff */
[----:B------:R-:W-:-:S04]  /*d8c0*/  @P1 LOP3.LUT R2, R3, R2, RZ, 0x3c, !PT ;  /* 0x0000000203021212 */ /* 0x000fc800078e3cff */
[----:B------:R-:W-:-:S05]  /*d8d0*/  @P1 LOP3.LUT R3, R3, R2, RZ, 0x3c, !PT ;  /* 0x0000000203031212 */ /* 0x000fca00078e3cff */
[----:B------:R-:W4:Y:S04]  /*d8e0*/  @P1 LDG.E.U16 R5, desc[UR8][R2.64] ;  /* 0x0000000802051981 */ /* 0x000f28000c1e1500 */
[----:B----4-:R0:W-:Y:S04]  /*d8f0*/  STL [R1+0x178], R5 ;  /* 0x0001780501007387 */ /* 0x0101e80000100800 */
[----:B0-----:R-:W4:Y:S04]  /*d900*/  LDL.LU R5, [R1+0x1524] ;  /* 0x0015240001057983 */ /* 0x001f280000300800 */
        /* <DEDUP_REMOVED lines=10> */
[----:B------:R-:W-:-:S02]  /*d9b0*/  PRMT R14, RZ, 0x7610, R14 ;  /* 0x00007610ff0e7816 */ /* 0x000fc4000000000e */
[----:B--2---:R-:W-:-:S04]  /*d9c0*/  @P2 LOP3.LUT R3, R3, R2, RZ, 0x3c, !PT ;  /* 0x0000000203032212 */ /* 0x004fc800078e3cff */
        /* <DEDUP_REMOVED lines=9> */
[----:B----4-:R-:W-:-:S04]  /*da60*/  @P2 LOP3.LUT R3, R3, R2, RZ, 0x3c, !PT ;  /* 0x0000000203032212 */ /* 0x010fc800078e3cff */
[----:B------:R-:W-:-:S04]  /*da70*/  @P2 LOP3.LUT R2, R3, R2, RZ, 0x3c, !PT ;  /* 0x0000000203022212 */ /* 0x000fc800078e3cff */
[----:B------:R-:W-:-:S05]  /*da80*/  @P2 LOP3.LUT R3, R3, R2, RZ, 0x3c, !PT ;  /* 0x0000000203032212 */ /* 0x000fca00078e3cff */
[----:B------:R-:W4:Y:S04]  /*da90*/  @P2 LDG.E.U16 R15, desc[UR8][R2.64] ;  /* 0x00000008020f2981 */ /* 0x000f28000c1e1500 */
[----:B----4-:R0:W-:Y:S04]  /*daa0*/  STL [R1+0x16c], R15 ;  /* 0x00016c0f01007387 */ /* 0x0101e80000100800 */
[----:B0-----:R-:W4:Y:S04]  /*dab0*/  LDL.LU R15, [R1+0x1518] ;  /* 0x00151800010f7983 */ /* 0x001f280000300800 */
[----:B------:R-:W3:Y:S04]  /*dac0*/  LDL R2, [R1+0x53c] ;  /* 0x00053c0001027983 */ /* 0x000ee80000100800 */
[----:B------:R-:W3:Y:S01]  /*dad0*/  LDL R3, [R1+0x540] ;  /* 0x0005400001037983 */ /* 0x000ee20000100800 */
[----:B------:R-:W-:-:S02]  /*dae0*/  PRMT R5, RZ, 0x7610, R5 ;  /* 0x00007610ff057816 */ /* 0x000fc40000000005 */
[----:B---3--:R-:W-:-:S04]  /*daf0*/  @P0 LOP3.LUT R3, R3, R2, RZ, 0x3c, !PT ;  /* 0x0000000203030212 */ /* 0x008fc800078e3cff */
[----:B------:R-:W-:-:S04]  /*db00*/  @P0 LOP3.LUT R2, R3, R2, RZ, 0x3c, !PT ;  /* 0x0000000203020212 */ /* 0x000fc800078e3cff */
[----:B------:R-:W-:-:S05]  /*db10*/  @P0 LOP3.LUT R3, R3, R2, RZ, 0x3c, !PT ;  /* 0x0000000203030212 */ /* 0x000fca00078e3cff */
[----:B------:R0:W3:Y:S04]  /*db20*/  @P0 LDG.E.U16 R5, desc[UR8][R2.64] ;  /* 0x0000000802050981 */ /* 0x0000e8000c1e1500 */
[----:B------:R-:W2:Y:S01]  /*db30*/  LDL R3, [R1+0x534] ;  /* 0x0005340001037983 */ /* 0x000ea20000100800 */
[----:B------:R-:W-:Y:S01]  /*db40*/  PRMT R4, RZ, 0x7610, R4 ;  /* 0x00007610ff047816 */ /* 0x000fe20000000004 */
[----:B0-----:R-:W-:Y:S01]  /*db50*/  @P0 IMAD.MOV.U32 R2, RZ, RZ, R9 ;  /* 0x000000ffff020224 */ /* 0x001fe200078e0009 */
[----:B------:R-:W-:Y:S01]  /*db60*/  ISETP.GT.AND P1, PT, R6, 0x31, PT ;  /* 0x000000310600780c */ /* 0x000fe20003f24270 */
[----:B------:R-:W3:Y:S04]  /*db70*/  LDL R9, [R1+0x518] ;  /* 0x0005180001097983 */ /* 0x000ee80000100800 */
[----:B--2---:R0:W2:Y:S04]  /*db80*/  @P0 LDG.E.U16 R4, desc[UR8][R2.64] ;  /* 0x0000000802040981 */ /* 0x0040a8000c1e1500 */
[----:B------:R-:W0:Y:S04]  /*db90*/  LDL R2, [R1+0x52c] ;  /* 0x00052c0001027983 */ /* 0x000e280000100800 */
[----:B------:R-:W0:Y:S01]  /*dba0*/  LDL R3, [R1+0x530] ;  /* 0x0005300001037983 */ /* 0x000e220000100800 */
[----:B------:R-:W-:-:S02]  /*dbb0*/  PRMT R14, RZ, 0x7610, R14 ;  /* 0x00007610ff0e7816 */ /* 0x000fc4000000000e */
[----:B0-----:R-:W-:-:S04]  /*dbc0*/  @P1 LOP3.LUT R3, R3, R2, RZ, 0x3c, !PT ;  /* 0x0000000203031212 */ /* 0x001fc800078e3cff */
[----:B------:R-:W-:-:S04]  /*dbd0*/  @P1 LOP3.LUT R2, R3, R2, RZ, 0x3c, !PT ;  /* 0x0000000203021212 */ /* 0x000fc800078e3cff */
[----:B------:R-:W-:-:S05]  /*dbe0*/  @P1 LOP3.LUT R3, R3, R2, RZ, 0x3c, !PT ;  /* 0x0000000203031212 */ /* 0x000fca00078e3cff */
[----:B------:R-:W3:Y:S04]  /*dbf0*/  @P1 LDG.E.U16 R14, desc[UR8][R2.64] ;  /* 0x00000008020e1981 */ /* 0x000ee8000c1e1500 */
[----:B------:R-:W2:Y:S04]  /*dc00*/  LDL R2, [R1+0x524] ;  /* 0x0005240001027983 */ /* 0x000ea80000100800 */
[----:B------:R-:W2:Y:S01]  /*dc10*/  LDL R3, [R1+0x528] ;  /* 0x0005280001037983 */ /* 0x000ea20000100800 */
[----:B----4-:R-:W-:Y:S02]  /*dc20*/  PRMT R15, RZ, 0x7610, R15 ;  /* 0x00007610ff0f7816 */ /* 0x010fe4000000000f */
[----:B------:R-:W-:Y:S01]  /*dc30*/  ISETP.GT.AND P0, PT, R6, 0x32, PT ;  /* 0x000000320600780c */ /* 0x000fe20003f04270 */
[----:B---3--:R-:W-:Y:S04]  /*dc40*/  STL [R1+0x14a8], R14 ;  /* 0x0014a80e01007387 */ /* 0x008fe80000100800 */
[----:B------:R-:W-:Y:S01]  /*dc50*/  STL [R1+0x14ac], R14 ;  /* 0x0014ac0e01007387 */ /* 0x000fe20000100800 */
[----:B--2---:R-:W-:-:S04]  /*dc60*/  @P1 LOP3.LUT R3, R3, R2, RZ, 0x3c, !PT ;  /* 0x0000000203031212 */ /* 0x004fc800078e3cff */
[----:B------:R-:W-:-:S04]  /*dc70*/  @P1 LOP3.LUT R2, R3, R2, RZ, 0x3c, !PT ;  /* 0x0000000203021212 */ /* 0x000fc800078e3cff */
[----:B------:R-:W-:-:S05]  /*dc80*/  @P1 LOP3.LUT R3, R3, R2, RZ, 0x3c, !PT ;  /* 0x0000000203031212 */ /* 0x000fca00078e3cff */
[----:B------:R-:W2:Y:S04]  /*dc90*/  @P1 LDG.E.U16 R15, desc[UR8][R2.64] ;  /* 0x00000008020f1981 */ /* 0x000ea8000c1e1500 */
[----:B------:R-:W3:Y:S04]  /*dca0*/  LDL R2, [R1+0x51c] ;  /* 0x00051c0001027983 */ /* 0x000ee80000100800 */
[----:B------:R-:W3:Y:S01]  /*dcb0*/  LDL R3, [R1+0x520] ;  /* 0x0005200001037983 */ /* 0x000ee20000100800 */
[----:B------:R-:W-:-:S03]  /*dcc0*/  PRMT R8, RZ, 0x7610, R8 ;  /* 0x00007610ff087816 */ /* 0x000fc60000000008 */
[----:B--2---:R-:W-:Y:S04]  /*dcd0*/  STL [R1+0x14b0], R15 ;  /* 0x0014b00f01007387 */ /* 0x004fe80000100800 */
[----:B------:R-:W-:Y:S01]  /*dce0*/  STL [R1+0x14b4], R15 ;  /* 0x0014b40f01007387 */ /* 0x000fe20000100800 */
[----:B---3--:R-:W-:-:S04]  /*dcf0*/  @P0 LOP3.LUT R3, R3, R2, RZ, 0x3c, !PT ;  /* 0x0000000203030212 */ /* 0x008fc800078e3cff */
[----:B------:R-:W-:-:S04]  /*dd00*/  @P0 LOP3.LUT R2, R3, R2, RZ, 0x3c, !PT ;  /* 0x0000000203020212 */ /* 0x000fc800078e3cff */
[----:B------:R-:W-:-:S05]  /*dd10*/  @P0 LOP3.LUT R3, R3, R2, RZ, 0x3c, !PT ;  /* 0x0000000203030212 */ /* 0x000fca00078e3cff */
[----:B------:R-:W2:Y:S04]  /*dd20*/  @P0 LDG.E.U16 R8, desc[UR8][R2.64] ;  /* 0x0000000802080981 */ /* 0x000ea8000c1e1500 */
[----:B--2---:R0:W-:Y:S04]  /*dd30*/  STL [R1+0xc4], R8 ;  /* 0x0000c40801007387 */ /* 0x0041e80000100800 */
[----:B0-----:R-:W2:Y:S04]  /*dd40*/  LDL.LU R8, [R1+0x1514] ;  /* 0x0015140001087983 */ /* 0x001ea80000300800 */
[----:B------:R-:W3:Y:S01]  /*dd50*/  LDL R3, [R1+0x514] ;  /* 0x0005140001037983 */ /* 0x000ee20000100800 */
[----:B------:R-:W-:Y:S01]  /*dd60*/  @P0 IMAD.MOV.U32 R2, RZ, RZ, R9 ;  /* 0x000000ffff020224 */ /* 0x000fe200078e0009 */
[----:B------:R-:W-:-:S02]  /*dd70*/  ISETP.GT.AND P1, PT, R6, 0x33, PT ;  /* 0x000000330600780c */ /* 0x000fc40003f24270 */
[----:B------:R-:W-:Y:S01]  /*dd80*/  PRMT R10, RZ, 0x7610, R10 ;  /* 0x00007610ff0a7816 */ /* 0x000fe2000000000a */
[----:B------:R-:W4:Y:S01]  /*dd90*/  LDL R9, [R1+0x4bc] ;  /* 0x0004bc0001097983 */ /* 0x000f220000100800 */
[----:B--2---:R-:W-:-:S06]  /*dda0*/  PRMT R8, RZ, 0x7610, R8 ;  /* 0x00007610ff087816 */ /* 0x004fcc0000000008 */
[----:B---3--:R0:W2:Y:S04]  /*ddb0*/  @P0 LDG.E.U16 R8, desc[UR8][R2.64] ;  /* 0x0000000802080981 */ /* 0x0080a8000c1e1500 */
[----:B------:R-:W0:Y:S04]  /*ddc0*/  LDL R2, [R1+0x50c] ;  /* 0x00050c0001027983 */ /* 0x000e280000100800 */
[----:B------:R-:W0:Y:S02]  /*ddd0*/  LDL R3, [R1+0x510] ;  /* 0x0005100001037983 */ /* 0x000e240000100800 */
[----:B0-----:R-:W-:-:S04]  /*dde0*/  @P1 LOP3.LUT R3, R3, R2, RZ, 0x3c, !PT ;  /* 0x0000000203031212 */ /* 0x001fc800078e3cff */
[----:B------:R-:W-:-:S04]  /*ddf0*/  @P1 LOP3.LUT R2, R3, R2, RZ, 0x3c, !PT ;  /* 0x0000000203021212 */ /* 0x000fc800078e3cff */
[----:B------:R-:W-:-:S05]  /*de00*/  @P1 LOP3.LUT R3, R3, R2, RZ, 0x3c, !PT ;  /* 0x0000000203031212 */ /* 0x000fca00078e3cff */
[----:B------:R-:W3:Y:S04]  /*de10*/  @P1 LDG.E.U16 R10, desc[UR8][R2.64] ;  /* 0x00000008020a1981 */ /* 0x000ee8000c1e1500 */
[----:B--2---:R0:W-:Y:S04]  /*de20*/  STL [R1+0xc8], R8 ;  /* 0x0000c80801007387 */ /* 0x0041e80000100800 */
[----:B0-----:R-:W4:Y:S04]  /*de30*/  LDL R8, [R1+0x4c0] ;  /* 0x0004c00001087983 */ /* 0x001f280000100800 */
[----:B---3--:R0:W-:Y:S04]  /*de40*/  STL [R1+0x168], R10 ;  /* 0x0001680a01007387 */ /* 0x0081e80000100800 */
[----:B0-----:R-:W2:Y:S04]  /*de50*/  LDL.LU R10, [R1+0x1510] ;  /* 0x00151000010a7983 */ /* 0x001ea80000300800 */
[----:B------:R-:W3:Y:S04]  /*de60*/  LDL R2, [R1+0x504] ;  /* 0x0005040001027983 */ /* 0x000ee80000100800 */
[----:B------:R-:W3:Y:S01]  /*de70*/  LDL R3, [R1+0x508] ;  /* 0x0005080001037983 */ /* 0x000ee20000100800 */
[----:B--2---:R-:W-:-:S02]  /*de80*/  PRMT R10, RZ, 0x7610, R10 ;  /* 0x00007610ff0a7816 */ /* 0x004fc4000000000a */
[----:B---3--:R-:W-:-:S04]  /*de90*/  @P1 LOP3.LUT R3, R3, R2, RZ, 0x3c, !PT ;  /* 0x0000000203031212 */ /* 0x008fc800078e3cff */
[----:B------:R-:W-:-:S04]  /*dea0*/  @P1 LOP3.LUT R2, R3, R2, RZ, 0x3c, !PT ;  /* 0x0000000203021212 */ /* 0x000fc800078e3cff */
[----:B------:R-:W-:-:S05]  /*deb0*/  @P1 LOP3.LUT R3, R3, R2, RZ, 0x3c, !PT ;  /* 0x0000000203031212 */ /* 0x000fca00078e3cff */
[----:B------:R-:W2:Y:S01]  /*dec0*/  @P1 LDG.E.U16 R10, desc[UR8][R2.64] ;  /* 0x00000008020a1981 */ /* 0x000ea2000c1e1500 */
[----:B------:R-:W-:-:S03]  /*ded0*/  ISETP.GT.AND P0, PT, R6, 0x34, PT ;  /* 0x000000340600780c */ /* 0x000fc60003f04270 */
[----:B--2---:R0:W-:Y:S04]  /*dee0*/  STL [R1+0x164], R10 ;  /* 0x0001640a01007387 */ /* 0x0041e80000100800 */
[----:B0-----:R-:W2:Y:S04]  /*def0*/  LDL.LU R10, [R1+0x150c] ;  /* 0x00150c00010a7983 */ /* 0x001ea80000300800 */
[----:B------:R-:W3:Y:S04]  /*df00*/  LDL R2, [R1+0x4fc] ;  /* 0x0004fc0001027983 */ /* 0x000ee80000100800 */
[----:B------:R-:W3:Y:S01]  /*df10*/  LDL R3, [R1+0x500] ;  /* 0x0005000001037983 */ /* 0x000ee20000100800 */
[----:B------:R-:W-:-:S02]  /*df20*/  PRMT R0, RZ, 0x7610, R0 ;  /* 0x00007610ff007816 */ /* 0x000fc40000000000 */
[----:B---3--:R-:W-:-:S04]  /*df30*/  @P0 LOP3.LUT R3, R3, R2, RZ, 0x3c, !PT ;  /* 0x0000000203030212 */ /* 0x008fc800078e3cff */
[----:B------:R-:W-:-:S04]  /*df40*/  @P0 LOP3.LUT R2, R3, R2, RZ, 0x3c, !PT ;  /* 0x0000000203020212 */ /* 0x000fc800078e3cff */
[----:B------:R-:W-:-:S05]  /*df50*/  @P0 LOP3.LUT R3, R3, R2, RZ, 0x3c, !PT ;  /* 0x0000000203030212 */ /* 0x000fca00078e3cff */
[----:B------:R0:W3:Y:S04]  /*df60*/  @P0 LDG.E.U16 R0, desc[UR8][R2.64] ;  /* 0x0000000802000981 */ /* 0x0000e8000c1e1500 */
[----:B------:R-:W0:Y:S04]  /*df70*/  LDL R2, [R1+0x4f4] ;  /* 0x0004f40001027983 */ /* 0x000e280000100800 */
[----:B------:R-:W0:Y:S01]  /*df80*/  LDL R3, [R1+0x4f8] ;  /* 0x0004f80001037983 */ /* 0x000e220000100800 */
[----:B--2---:R-:W-:Y:S02]  /*df90*/  PRMT R10, RZ, 0x7610, R10 ;  /* 0x00007610ff0a7816 */ /* 0x004fe4000000000a */
[----:B0-----:R-:W-:-:S04]  /*dfa0*/  @P0 LOP3.LUT R3, R3, R2, RZ, 0x3c, !PT ;  /* 0x0000000203030212 */ /* 0x001fc800078e3cff */
[----:B------:R-:W-:-:S04]  /*dfb0*/  @P0 LOP3.LUT R2, R3, R2, RZ, 0x3c, !PT ;  /* 0x0000000203020212 */ /* 0x000fc800078e3cff */
[----:B------:R-:W-:-:S05]  /*dfc0*/  @P0 LOP3.LUT R3, R3, R2, RZ, 0x3c, !PT ;  /* 0x0000000203030212 */ /* 0x000fca00078e3cff */
[----:B------:R0:W2:Y:S01]  /*dfd0*/  @P0 LDG.E.U16 R10, desc[UR8][R2.64] ;  /* 0x00000008020a0981 */ /* 0x0000a2000c1e1500 */
[----:B------:R-:W-:-:S03]  /*dfe0*/  ISETP.GT.AND P1, PT, R6, 0x38, PT ;  /* 0x000000380600780c */ /* 0x000fc60003f24270 */
[----:B---3--:R-:W-:Y:S01]  /*dff0*/  STL [R1+0x146c], R0 ;  /* 0x00146c0001007387 */ /* 0x008fe20000100800 */
[----:B0-----:R-:W-:-:S09]  /*e000*/  PRMT R3, RZ, 0x7610, R3 ;  /* 0x00007610ff037816 */ /* 0x001fd20000000003 */
[----:B----4-:R0:W3:Y:S04]  /*e010*/  @P1 LDG.E.U16 R3, desc[UR8][R8.64] ;  /* 0x0000000808031981 */ /* 0x0100e8000c1e1500 */
[----:B--2---:R1:W-:Y:S04]  /*e020*/  STL [R1+0xe4], R10 ;  /* 0x0000e40a01007387 */ /* 0x0043e80000100800 */
[----:B-1----:R-:W2:Y:S04]  /*e030*/  LDL.LU R10, [R1+0x1508] ;  /* 0x00150800010a7983 */ /* 0x002ea80000300800 */
[----:B------:R-:W0:Y:S04]  /*e040*/  LDL R8, [R1+0x4b4] ;  /* 0x0004b40001087983 */ /* 0x000e280000100800 */
[----:B------:R-:W0:Y:S01]  /*e050*/  LDL R9, [R1+0x4b8] ;  /* 0x0004b80001097983 */ /* 0x000e220000100800 */
[----:B------:R-:W-:-:S02]  /*e060*/  PRMT R2, RZ, 0x7610, R2 ;  /* 0x00007610ff027816 */ /* 0x000fc40000000002 */
[----:B0-----:R-:W-:-:S04]  /*e070*/  @P1 LOP3.LUT R9, R9, R8, RZ, 0x3c, !PT ;  /* 0x0000000809091212 */ /* 0x001fc800078e3cff */
[----:B------:R-:W-:-:S04]  /*e080*/  @P1 LOP3.LUT R8, R9, R8, RZ, 0x3c, !PT ;  /* 0x0000000809081212 */ /* 0x000fc800078e3cff */
[----:B------:R-:W-:-:S05]  /*e090*/  @P1 LOP3.LUT R9, R9, R8, RZ, 0x3c, !PT ;  /* 0x0000000809091212 */ /* 0x000fca00078e3cff */
[----:B------:R0:W4:Y:S04]  /*e0a0*/  @P1 LDG.E.U16 R2, desc[UR8][R8.64] ;  /* 0x0000000808021981 */ /* 0x000128000c1e1500 */
[----:B------:R-:W0:Y:S04]  /*e0b0*/  LDL R8, [R1+0x4ec] ;  /* 0x0004ec0001087983 */ /* 0x000e280000100800 */
[----:B------:R-:W0:Y:S01]  /*e0c0*/  LDL R9, [R1+0x4f0] ;  /* 0x0004f00001097983 */ /* 0x000e220000100800 */
[----:B------:R-:W-:Y:S02]  /*e0d0*/  ISETP.GT.AND P0, PT, R6, 0x35, PT ;  /* 0x000000350600780c */ /* 0x000fe40003f04270 */
[----:B--2---:R-:W-:-:S11]  /*e0e0*/  PRMT R10, RZ, 0x7610, R10 ;  /* 0x00007610ff0a7816 */ /* 0x004fd6000000000a */
[----:B0-----:R-:W-:-:S04]  /*e0f0*/  @P0 LOP3.LUT R9, R9, R8, RZ, 0x3c, !PT ;  /* 0x0000000809090212 */ /* 0x001fc800078e3cff */
        /* <DEDUP_REMOVED lines=11> */
[----:B------:R-:W3:Y:S01]  /*e1b0*/  @P0 LDG.E.U16 R11, desc[UR8][R8.64] ;  /* 0x00000008080b0981 */ /* 0x000ee2000c1e1500 */
[----:B------:R-:W-:-:S03]  /*e1c0*/  ISETP.GT.AND P1, PT, R6, 0x36, PT ;  /* 0x000000360600780c */ /* 0x000fc60003f24270 */
[----:B---3--:R0:W-:Y:S04]  /*e1d0*/  STL [R1+0xdc], R11 ;  /* 0x0000dc0b01007387 */ /* 0x0081e80000100800 */
[----:B0-----:R-:W3:Y:S04]  /*e1e0*/  LDL.LU R11, [R1+0x1500] ;  /* 0x00150000010b7983 */ /* 0x001ee80000300800 */
[----:B------:R-:W4:Y:S04]  /*e1f0*/  LDL R8, [R1+0x4dc] ;  /* 0x0004dc0001087983 */ /* 0x000f280000100800 */
[----:B------:R-:W4:Y:S01]  /*e200*/  LDL R9, [R1+0x4e0] ;  /* 0x0004e00001097983 */ /* 0x000f220000100800 */
[----:B------:R-:W-:-:S02]  /*e210*/  PRMT R29, RZ, 0x7610, R29 ;  /* 0x00007610ff1d7816 */ /* 0x000fc4000000001d */
[----:B----4-:R-:W-:-:S04]  /*e220*/  @P1 LOP3.LUT R9, R9, R8, RZ, 0x3c, !PT ;  /* 0x0000000809091212 */ /* 0x010fc800078e3cff */
[----:B------:R-:W-:-:S04]  /*e230*/  @P1 LOP3.LUT R8, R9, R8, RZ, 0x3c, !PT ;  /* 0x0000000809081212 */ /* 0x000fc800078e3cff */
[----:B------:R-:W-:-:S05]  /*e240*/  @P1 LOP3.LUT R9, R9, R8, RZ, 0x3c, !PT ;  /* 0x0000000809091212 */ /* 0x000fca00078e3cff */
[----:B------:R0:W4:Y:S04]  /*e250*/  @P1 LDG.E.U16 R29, desc[UR8][R8.64] ;  /* 0x00000008081d1981 */ /* 0x000128000c1e1500 */
[----:B------:R-:W0:Y:S04]  /*e260*/  LDL R8, [R1+0x4d4] ;  /* 0x0004d40001087983 */ /* 0x000e280000100800 */
[----:B------:R-:W0:Y:S01]  /*e270*/  LDL R9, [R1+0x4d8] ;  /* 0x0004d80001097983 */ /* 0x000e220000100800 */
[----:B------:R-:W-:Y:S02]  /*e280*/  PRMT R18, RZ, 0x7610, R18 ;  /* 0x00007610ff127816 */ /* 0x000fe40000000012 */
[----:B0-----:R-:W-:-:S04]  /*e290*/  @P1 LOP3.LUT R9, R9, R8, RZ, 0x3c, !PT ;  /* 0x0000000809091212 */ /* 0x001fc800078e3cff */
[----:B------:R-:W-:-:S04]  /*e2a0*/  @P1 LOP3.LUT R8, R9, R8, RZ, 0x3c, !PT ;  /* 0x0000000809081212 */ /* 0x000fc800078e3cff */
[----:B------:R-:W-:-:S05]  /*e2b0*/  @P1 LOP3.LUT R9, R9, R8, RZ, 0x3c, !PT ;  /* 0x0000000809091212 */ /* 0x000fca00078e3cff */
[----:B------:R-:W2:Y:S04]  /*e2c0*/  @P1 LDG.E.U16 R18, desc[UR8][R8.64] ;  /* 0x0000000808121981 */ /* 0x000ea8000c1e1500 */
[----:B----4-:R0:W-:Y:S04]  /*e2d0*/  STL [R1+0xd8], R29 ;  /* 0x0000d81d01007387 */ /* 0x0101e80000100800 */
[----:B0-----:R-:W4:Y:S04]  /*e2e0*/  LDL R29, [R1+0x4a8] ;  /* 0x0004a800011d7983 */ /* 0x001f280000100800 */
[----:B--2---:R0:W-:Y:S04]  /*e2f0*/  STL [R1+0xd4], R18 ;  /* 0x0000d41201007387 */ /* 0x0041e80000100800 */
[----:B0-----:R-:W2:Y:S04]  /*e300*/  LDL.LU R18, [R1+0x14fc] ;  /* 0x0014fc0001127983 */ /* 0x001ea80000300800 */
[----:B------:R-:W3:Y:S04]  /*e310*/  LDL R8, [R1+0x4cc] ;  /* 0x0004cc0001087983 */ /* 0x000ee80000100800 */
[----:B------:R-:W3:Y:S01]  /*e320*/  LDL R9, [R1+0x4d0] ;  /* 0x0004d00001097983 */ /* 0x000ee20000100800 */
[----:B------:R-:W-:-:S02]  /*e330*/  ISETP.GT.AND P0, PT, R6, 0x37, PT ;  /* 0x000000370600780c */ /* 0x000fc40003f04270 */
[----:B------:R-:W-:-:S11]  /*e340*/  PRMT R24, RZ, 0x7610, R24 ;  /* 0x00007610ff187816 */ /* 0x000fd60000000018 */
[----:B---3--:R-:W-:-:S04]  /*e350*/  @P0 LOP3.LUT R9, R9, R8, RZ, 0x3c, !PT ;  /* 0x0000000809090212 */ /* 0x008fc800078e3cff */
[----:B------:R-:W-:-:S04]  /*e360*/  @P0 LOP3.LUT R8, R9, R8, RZ, 0x3c, !PT ;  /* 0x0000000809080212 */ /* 0x000fc800078e3cff */
[----:B------:R-:W-:-:S05]  /*e370*/  @P0 LOP3.LUT R9, R9, R8, RZ, 0x3c, !PT ;  /* 0x0000000809090212 */ /* 0x000fca00078e3cff */
[----:B------:R0:W3:Y:S04]  /*e380*/  @P0 LDG.E.U16 R24, desc[UR8][R8.64] ;  /* 0x0000000808180981 */ /* 0x0000e8000c1e1500 */
[----:B------:R-:W0:Y:S04]  /*e390*/  LDL R8, [R1+0x4c4] ;  /* 0x0004c40001087983 */ /* 0x000e280000100800 */
[----:B------:R-:W0:Y:S01]  /*e3a0*/  LDL R9, [R1+0x4c8] ;  /* 0x0004c80001097983 */ /* 0x000e220000100800 */
[----:B------:R-:W-:Y:S02]  /*e3b0*/  PRMT R19, RZ, 0x7610, R19 ;  /* 0x00007610ff137816 */ /* 0x000fe40000000013 */
[----:B0-----:R-:W-:-:S04]  /*e3c0*/  @P0 LOP3.LUT R9, R9, R8, RZ, 0x3c, !PT ;  /* 0x0000000809090212 */ /* 0x001fc800078e3cff */
[----:B------:R-:W-:-:S04]  /*e3d0*/  @P0 LOP3.LUT R8, R9, R8, RZ, 0x3c, !PT ;  /* 0x0000000809080212 */ /* 0x000fc800078e3cff */
[----:B------:R-:W-:-:S05]  /*e3e0*/  @P0 LOP3.LUT R9, R9, R8, RZ, 0x3c, !PT ;  /* 0x0000000809090212 */ /* 0x000fca00078e3cff */
[----:B------:R-:W4:Y:S04]  /*e3f0*/  @P0 LDG.E.U16 R19, desc[UR8][R8.64] ;  /* 0x0000000808130981 */ /* 0x000f28000c1e1500 */
[----:B---3--:R0:W-:Y:S04]  /*e400*/  STL [R1+0xd0], R24 ;  /* 0x0000d01801007387 */ /* 0x0081e80000100800 */
[----:B0-----:R-:W3:Y:S04]  /*e410*/  LDL R24, [R1+0x498] ;  /* 0x0004980001187983 */ /* 0x001ee80000100800 */
[----:B----4-:R0:W-:Y:S04]  /*e420*/  STL [R1+0xcc], R19 ;  /* 0x0000cc1301007387 */ /* 0x0101e80000100800 */
[----:B0-----:R-:W4:Y:S04]  /*e430*/  LDL.LU R19, [R1+0x14f8] ;  /* 0x0014f80001137983 */ /* 0x001f280000300800 */
[----:B------:R-:W2:Y:S04]  /*e440*/  LDL R8, [R1+0x4ac] ;  /* 0x0004ac0001087983 */ /* 0x000ea80000100800 */
[----:B------:R-:W2:Y:S01]  /*e450*/  LDL R9, [R1+0x4b0] ;  /* 0x0004b00001097983 */ /* 0x000ea20000100800 */
[----:B------:R-:W-:-:S02]  /*e460*/  ISETP.GT.AND P1, PT, R6, 0x39, PT ;  /* 0x000000390600780c */ /* 0x000fc40003f24270 */
[----:B------:R-:W-:-:S11]  /*e470*/  PRMT R10, RZ, 0x7610, R10 ;  /* 0x00007610ff0a7816 */ /* 0x000fd6000000000a */
[----:B--2---:R-:W-:-:S04]  /*e480*/  @P1 LOP3.LUT R9, R9, R8, RZ, 0x3c, !PT ;  /* 0x0000000809091212 */ /* 0x004fc800078e3cff */
[----:B------:R-:W-:-:S04]  /*e490*/  @P1 LOP3.LUT R8, R9, R8, RZ, 0x3c, !PT ;  /* 0x0000000809081212 */ /* 0x000fc800078e3cff */
[----:B------:R-:W-:-:S05]  /*e4a0*/  @P1 LOP3.LUT R9, R9, R8, RZ, 0x3c, !PT ;  /* 0x0000000809091212 */ /* 0x000fca00078e3cff */
[----:B------:R0:W2:Y:S04]  /*e4b0*/  @P1 LDG.E.U16 R10, desc[UR8][R8.64] ;  /* 0x00000008080a1981 */ /* 0x0000a8000c1e1500 */
[----:B------:R-:W3:Y:S01]  /*e4c0*/  LDL R9, [R1+0x4a4] ;  /* 0x0004a40001097983 */ /* 0x000ee20000100800 */
[----:B------:R-:W-:Y:S01]  /*e4d0*/  PRMT R11, RZ, 0x7610, R11 ;  /* 0x00007610ff0b7816 */ /* 0x000fe2000000000b */
[----:B0-----:R-:W-:Y:S01]  /*e4e0*/  @P1 IMAD.MOV.U32 R8, RZ, RZ, R29 ;  /* 0x000000ffff081224 */ /* 0x001fe200078e001d */
[----:B------:R-:W-:Y:S01]  /*e4f0*/  ISETP.GT.AND P0, PT, R6, 0x3a, PT ;  /* 0x0000003a0600780c */ /* 0x000fe20003f04270 */
[----:B------:R-:W2:Y:S04]  /*e500*/  LDL R29, [R1+0x488] ;  /* 0x00048800011d7983 */ /* 0x000ea80000100800 */
[----:B---3--:R0:W3:Y:S04]  /*e510*/  @P1 LDG.E.U16 R11, desc[UR8][R8.64] ;  /* 0x00000008080b1981 */ /* 0x0080e8000c1e1500 */
[----:B------:R-:W0:Y:S04]  /*e520*/  LDL R8, [R1+0x49c] ;  /* 0x00049c0001087983 */ /* 0x000e280000100800 */
[----:B------:R-:W0:Y:S01]  /*e530*/  LDL R9, [R1+0x4a0] ;  /* 0x0004a00001097983 */ /* 0x000e220000100800 */
[----:B------:R-:W-:-:S02]  /*e540*/  PRMT R18, RZ, 0x7610, R18 ;  /* 0x00007610ff127816 */ /* 0x000fc40000000012 */
[----:B0-----:R-:W-:-:S04]  /*e550*/  @P0 LOP3.LUT R9, R9, R8, RZ, 0x3c, !PT ;  /* 0x0000000809090212 */ /* 0x001fc800078e3cff */
[----:B------:R-:W-:-:S04]  /*e560*/  @P0 LOP3.LUT R8, R9, R8, RZ, 0x3c, !PT ;  /* 0x0000000809080212 */ /* 0x000fc800078e3cff */
[----:B------:R-:W-:-:S05]  /*e570*/  @P0 LOP3.LUT R9, R9, R8, RZ, 0x3c, !PT ;  /* 0x0000000809090212 */ /* 0x000fca00078e3cff */
[----:B------:R0:W2:Y:S04]  /*e580*/  @P0 LDG.E.U16 R18, desc[UR8][R8.64] ;  /* 0x0000000808120981 */ /* 0x0000a8000c1e1500 */
[----:B------:R-:W3:Y:S01]  /*e590*/  LDL R9, [R1+0x494] ;  /* 0x0004940001097983 */ /* 0x000ee20000100800 */
[----:B----4-:R-:W-:Y:S01]  /*e5a0*/  PRMT R19, RZ, 0x7610, R19 ;  /* 0x00007610ff137816 */ /* 0x010fe20000000013 */
[----:B0-----:R-:W-:Y:S02]  /*e5b0*/  @P0 IMAD.MOV.U32 R8, RZ, RZ, R24 ;  /* 0x000000ffff080224 */ /* 0x001fe400078e0018 */
[----:B--2---:R-:W-:Y:S01]  /*e5c0*/  STL [R1+0x1470], R18 ;  /* 0x0014701201007387 */ /* 0x004fe20000100800 */
[----:B------:R-:W-:Y:S02]  /*e5d0*/  ISETP.GT.AND P1, PT, R6, 0x3b, PT ;  /* 0x0000003b0600780c */ /* 0x000fe40003f24270 */
[----:B------:R-:W-:Y:S01]  /*e5e0*/  PRMT R7, RZ, 0x7610, R7 ;  /* 0x00007610ff077816 */ /* 0x000fe20000000007 */
[----:B------:R-:W2:Y:S04]  /*e5f0*/  LDL R24, [R1+0x478] ;  /* 0x0004780001187983 */ /* 0x000ea80000100800 */
[----:B---3--:R0:W3:Y:S04]  /*e600*/  @P0 LDG.E.U16 R19, desc[UR8][R8.64] ;  /* 0x0000000808130981 */ /* 0x0080e8000c1e1500 */
[----:B------:R-:W0:Y:S04]  /*e610*/  LDL R8, [R1+0x48c] ;  /* 0x00048c0001087983 */ /* 0x000e280000100800 */
[----:B------:R-:W0:Y:S02]  /*e620*/  LDL R9, [R1+0x490] ;  /* 0x0004900001097983 */ /* 0x000e240000100800 */
[----:B0-----:R-:W-:-:S04]  /*e630*/  @P1 LOP3.LUT R9, R9, R8, RZ, 0x3c, !PT ;  /* 0x0000000809091212 */ /* 0x001fc800078e3cff */
[----:B------:R-:W-:-:S04]  /*e640*/  @P1 LOP3.LUT R8, R9, R8, RZ, 0x3c, !PT ;  /* 0x0000000809081212 */ /* 0x000fc800078e3cff */
[----:B------:R-:W-:-:S05]  /*e650*/  @P1 LOP3.LUT R9, R9, R8, RZ, 0x3c, !PT ;  /* 0x0000000809091212 */ /* 0x000fca00078e3cff */
[----:B------:R-:W4:Y:S04]  /*e660*/  @P1 LDG.E.U16 R7, desc[UR8][R8.64] ;  /* 0x0000000808071981 */ /* 0x000f28000c1e1500 */
[----:B---3--:R-:W-:Y:S04]  /*e670*/  STL [R1+0x1474], R19 ;  /* 0x0014741301007387 */ /* 0x008fe80000100800 */
[----:B------:R-:W-:Y:S04]  /*e680*/  STL [R1+0x1478], R19 ;  /* 0x0014781301007387 */ /* 0x000fe80000100800 */
[----:B----4-:R0:W-:Y:S04]  /*e690*/  STL [R1+0xc0], R7 ;  /* 0x0000c00701007387 */ /* 0x0101e80000100800 */
[----:B0-----:R-:W3:Y:S04]  /*e6a0*/  LDL.LU R7, [R1+0x14f4] ;  /* 0x0014f40001077983 */ /* 0x001ee80000300800 */
[----:B------:R-:W4:Y:S01]  /*e6b0*/  LDL R9, [R1+0x484] ;  /* 0x0004840001097983 */ /* 0x000f220000100800 */
[----:B------:R-:W-:Y:S01]  /*e6c0*/  PRMT R0, RZ, 0x7610, R0 ;  /* 0x00007610ff007816 */ /* 0x000fe20000000000 */
[----:B------:R-:W-:Y:S01]  /*e6d0*/  @P1 IMAD.MOV.U32 R8, RZ, RZ, R29 ;  /* 0x000000ffff081224 */ /* 0x000fe200078e001d */
[----:B------:R-:W-:Y:S01]  /*e6e0*/  ISETP.GT.AND P0, PT, R6, 0x3c, PT ;  /* 0x0000003c0600780c */ /* 0x000fe20003f04270 */
[----:B------:R-:W2:Y:S04]  /*e6f0*/  LDL R29, [R1+0x460] ;  /* 0x00046000011d7983 */ /* 0x000ea80000100800 */
[----:B----4-:R0:W4:Y:S04]  /*e700*/  @P1 LDG.E.U16 R0, desc[UR8][R8.64] ;  /* 0x0000000808001981 */ /* 0x010128000c1e1500 */
[----:B------:R-:W0:Y:S04]  /*e710*/  LDL R8, [R1+0x47c] ;  /* 0x00047c0001087983 */ /* 0x000e280000100800 */
[----:B------:R-:W0:Y:S01]  /*e720*/  LDL R9, [R1+0x480] ;  /* 0x0004800001097983 */ /* 0x000e220000100800 */
[----:B---3--:R-:W-:-:S02]  /*e730*/  PRMT R7, RZ, 0x7610, R7 ;  /* 0x00007610ff077816 */ /* 0x008fc40000000007 */
[----:B0-----:R-:W-:-:S04]  /*e740*/  @P0 LOP3.LUT R9, R9, R8, RZ, 0x3c, !PT ;  /* 0x0000000809090212 */ /* 0x001fc800078e3cff */
[----:B------:R-:W-:-:S04]  /*e750*/  @P0 LOP3.LUT R8, R9, R8, RZ, 0x3c, !PT ;  /* 0x0000000809080212 */ /* 0x000fc800078e3cff */
[----:B------:R-:W-:-:S05]  /*e760*/  @P0 LOP3.LUT R9, R9, R8, RZ, 0x3c, !PT ;  /* 0x0000000809090212 */ /* 0x000fca00078e3cff */
[----:B------:R-:W3:Y:S04]  /*e770*/  @P0 LDG.E.U16 R7, desc[UR8][R8.64] ;  /* 0x0000000808070981 */ /* 0x000ee8000c1e1500 */
[----:B---3--:R0:W-:Y:S04]  /*e780*/  STL [R1+0xb8], R7 ;  /* 0x0000b80701007387 */ /* 0x0081e80000100800 */
[----:B0-----:R-:W3:Y:S04]  /*e790*/  LDL.LU R7, [R1+0x14f0] ;  /* 0x0014f00001077983 */ /* 0x001ee80000300800 */
[----:B------:R-:W4:Y:S01]  /*e7a0*/  LDL R9, [R1+0x474] ;  /* 0x0004740001097983 */ /* 0x000f220000100800 */
[----:B--2---:R-:W-:-:S03]  /*e7b0*/  @P0 IMAD.MOV.U32 R8, RZ, RZ, R24 ;  /* 0x000000ffff080224 */ /* 0x004fc600078e0018 */
[----:B------:R-:W2:Y:S01]  /*e7c0*/  LDL R24, [R1+0x458] ;  /* 0x0004580001187983 */ /* 0x000ea20000100800 */
[----:B---3--:R-:W-:-:S06]  /*e7d0*/  PRMT R7, RZ, 0x7610, R7 ;  /* 0x00007610ff077816 */ /* 0x008fcc0000000007 */
[----:B----4-:R-:W3:Y:S01]  /*e7e0*/  @P0 LDG.E.U16 R7, desc[UR8][R8.64] ;  /* 0x0000000808070981 */ /* 0x010ee2000c1e1500 */
[----:B------:R-:W-:-:S03]  /*e7f0*/  ISETP.GT.AND P1, PT, R6, 0x3d, PT ;  /* 0x0000003d0600780c */ /* 0x000fc60003f24270 */
        /* <DEDUP_REMOVED lines=17> */
[----:B0-----:R-:W3:Y:S01]  /*e910*/  LDL R7, [R1+0x450] ;  /* 0x0004500001077983 */ /* 0x001ee20000100800 */
[----:B------:R-:W-:-:S03]  /*e920*/  ISETP.GT.AND P0, PT, R6, 0x3e, PT ;  /* 0x0000003e0600780c */ /* 0x000fc60003f04270 */
[----:B----4-:R0:W-:Y:S04]  /*e930*/  STL [R1+0xac], R28 ;  /* 0x0000ac1c01007387 */ /* 0x0101e80000100800 */
[----:B0-----:R-:W4:Y:S04]  /*e940*/  LDL.LU R28, [R1+0x14e8] ;  /* 0x0014e800011c7983 */ /* 0x001f280000300800 */
[----:B------:R-:W2:Y:S01]  /*e950*/  LDL R9, [R1+0x45c] ;  /* 0x00045c0001097983 */ /* 0x000ea20000100800 */
[----:B------:R-:W-:Y:S01]  /*e960*/  PRMT R27, RZ, 0x7610, R27 ;  /* 0x00007610ff1b7816 */ /* 0x000fe2000000001b */
[----:B------:R-:W-:-:S05]  /*e970*/  @P0 IMAD.MOV.U32 R8, RZ, RZ, R29 ;  /* 0x000000ffff080224 */ /* 0x000fca00078e001d */
[----:B--2---:R0:W2:Y:S04]  /*e980*/  @P0 LDG.E.U16 R27, desc[UR8][R8.64] ;  /* 0x00000008081b0981 */ /* 0x0040a8000c1e1500 */
[----:B------:R-:W3:Y:S01]  /*e990*/  LDL R9, [R1+0x454] ;  /* 0x0004540001097983 */ /* 0x000ee20000100800 */
[----:B----4-:R-:W-:Y:S01]  /*e9a0*/  PRMT R28, RZ, 0x7610, R28 ;  /* 0x00007610ff1c7816 */ /* 0x010fe2000000001c */
[----:B0-----:R-:W-:Y:S01]  /*e9b0*/  @P0 IMAD.MOV.U32 R8, RZ, RZ, R24 ;  /* 0x000000ffff080224 */ /* 0x001fe200078e0018 */
[----:B------:R-:W0:Y:S04]  /*e9c0*/  S2R R29, SR_TID.X ;  /* 0x00000000001d7919 */ /* 0x000e280000002100 */
[----:B---3--:R-:W3:Y:S01]  /*e9d0*/  @P0 LDG.E.U16 R28, desc[UR8][R8.64] ;  /* 0x00000008081c0981 */ /* 0x008ee2000c1e1500 */
[----:B0-----:R-:W-:-:S03]  /*e9e0*/  LOP3.LUT R29, R29, 0x3f, RZ, 0xc0, !PT ;  /* 0x0000003f1d1d7812 */ /* 0x001fc600078ec0ff */
[----:B--2---:R0:W-:Y:S01]  /*e9f0*/  STL [R1+0xa8], R27 ;  /* 0x0000a81b01007387 */ /* 0x0041e20000100800 */
[----:B------:R-:W-:-:S03]  /*ea00*/  ISETP.GT.AND P1, PT, R6, 0x3f, PT ;  /* 0x0000003f0600780c */ /* 0x000fc60003f24270 */
[----:B------:R-:W2:Y:S01]  /*ea10*/  LDL R24, [R1+0x848] ;  /* 0x0008480001187983 */ /* 0x000ea20000100800 */
[----:B------:R-:W-:-:S03]  /*ea20*/  ISETP.GE.AND P0, PT, R29, R6, PT ;  /* 0x000000061d00720c */ /* 0x000fc60003f06270 */
[----:B0-----:R-:W4:Y:S04]  /*ea30*/  LDL R27, [R1+0xa18] ;  /* 0x000a1800011b7983 */ /* 0x001f280000100800 */
[----:B---3--:R0:W-:Y:S04]  /*ea40*/  STL [R1+0xa4], R28 ;  /* 0x0000a41c01007387 */ /* 0x0081e80000100800 */
[----:B0-----:R-:W3:Y:S04]  /*ea50*/  LDL.LU R28, [R1+0x14e4] ;  /* 0x0014e400011c7983 */ /* 0x001ee80000300800 */
[----:B------:R-:W2:Y:S04]  /*ea60*/  LDL R6, [R1+0x44c] ;  /* 0x00044c0001067983 */ /* 0x000ea80000100800 */
[----:B------:R-:W4:Y:S01]  /*ea70*/  LDL R29, [R1+0x9b0] ;  /* 0x0009b000011d7983 */ /* 0x000f220000100800 */
[----:B--2---:R-:W-:-:S04]  /*ea80*/  @P1 LOP3.LUT R7, R7, R6, RZ, 0x3c, !PT ;  /* 0x0000000607071212 */ /* 0x004fc800078e3cff */
[C---:B------:R-:W-:Y:S02]  /*ea90*/  @P1 LOP3.LUT R6, R7.reuse, R6, RZ, 0x3c, !PT ;  /* 0x0000000607061212 */ /* 0x040fe400078e3cff */
[----:B---3--:R-:W-:Y:S02]  /*eaa0*/  PRMT R28, RZ, 0x7610, R28 ;  /* 0x00007610ff1c7816 */ /* 0x008fe4000000001c */
        /* <DEDUP_REMOVED lines=11> */
[----:B------:R-:W3:Y:S01]  /*eb60*/  LDL R7, [R1+0xa10] ;  /* 0x000a100001077983 */ /* 0x000ee20000100800 */
[----:B--2---:R-:W-:Y:S01]  /*eb70*/  PRMT R28, RZ, 0x7610, R28 ;  /* 0x00007610ff1c7816 */ /* 0x004fe2000000001c */
[----:B----4-:R-:W-:Y:S01]  /*eb80*/  @!P0 IMAD.MOV.U32 R6, RZ, RZ, R27 ;  /* 0x000000ffff068224 */ /* 0x010fe200078e001b */
[----:B------:R-:W-:Y:S06]  /*eb90*/  BAR.SYNC.DEFER_BLOCKING 0x0 ;  /* 0x0000000000007b1d */ /* 0x000fec0000010000 */
[----:B---3--:R-:W2:Y:S04]  /*eba0*/  @!P0 LDG.E.U16 R28, desc[UR8][R6.64] ;  /* 0x00000008061c8981 */ /* 0x008ea8000c1e1500 */
[----:B------:R0:W-:Y:S04]  /*ebb0*/  STL [R1+0x9c], R22 ;  /* 0x00009c1601007387 */ /* 0x0001e80000100800 */
[----:B0-----:R-:W3:Y:S04]  /*ebc0*/  LDL.LU R22, [R1+0x14] ;  /* 0x0000140001167983 */ /* 0x001ee80000300800 */
[----:B------:R-:W4:Y:S04]  /*ebd0*/  LDL.LU R27, [R1+0x18] ;  /* 0x00001800011b7983 */ /* 0x000f280000300800 */
[----:B--2---:R0:W-:Y:S04]  /*ebe0*/  STL [R1+0x98], R28 ;  /* 0x0000981c01007387 */ /* 0x0041e80000100800 */
[----:B0-----:R-:W2:Y:S04]  /*ebf0*/  LDL.LU R28, [R1+0x14dc] ;  /* 0x0014dc00011c7983 */ /* 0x001ea80000300800 */
[----:B------:R-:W3:Y:S01]  /*ec00*/  LDL R7, [R1+0x440] ;  /* 0x0004400001077983 */ /* 0x000ee20000100800 */
[----:B------:R-:W-:-:S03]  /*ec10*/  @!P0 IMAD.MOV.U32 R6, RZ, RZ, R24 ;  /* 0x000000ffff068224 */ /* 0x000fc600078e0018 */
[----:B------:R-:W4:Y:S01]  /*ec20*/  LDL.LU R24, [R1+0x4] ;  /* 0x0000040001187983 */ /* 0x000f220000300800 */
[----:B--2---:R-:W-:-:S06]  /*ec30*/  PRMT R28, RZ, 0x7610, R28 ;  /* 0x00007610ff1c7816 */ /* 0x004fcc000000001c */
[----:B---3--:R-:W2:Y:S04]  /*ec40*/  @!P0 LDG.E.U16 R28, desc[UR8][R6.64] ;  /* 0x00000008061c8981 */ /* 0x008ea8000c1e1500 */
        /* <DEDUP_REMOVED lines=9> */
[----:B------:R-:W3:Y:S04]  /*ece0*/  LDL R6, [R1+0x96c] ;  /* 0x00096c0001067983 */ /* 0x000ee80000100800 */
[----:B------:R-:W3:Y:S01]  /*ecf0*/  LDL R7, [R1+0x970] ;  /* 0x0009700001077983 */ /* 0x000ee20000100800 */
[----:B--2---:R-:W-:-:S02]  /*ed00*/  PRMT R28, RZ, 0x7610, R28 ;  /* 0x00007610ff1c7816 */ /* 0x004fc4000000001c */
[----:B---3--:R-:W-:-:S04]  /*ed10*/  @!P0 LOP3.LUT R7, R7, R6, RZ, 0x3c, !PT ;  /* 0x0000000607078212 */ /* 0x008fc800078e3cff */
[----:B------:R-:W-:-:S04]  /*ed20*/  @!P0 LOP3.LUT R6, R7, R6, RZ, 0x3c, !PT ;  /* 0x0000000607068212 */ /* 0x000fc800078e3cff */
[----:B------:R-:W-:-:S05]  /*ed30*/  @!P0 LOP3.LUT R7, R7, R6, RZ, 0x3c, !PT ;  /* 0x0000000607078212 */ /* 0x000fca00078e3cff */
[----:B------:R-:W2:Y:S04]  /*ed40*/  @!P0 LDG.E.U16 R28, desc[UR8][R6.64] ;  /* 0x00000008061c8981 */ /* 0x000ea8000c1e1500 */
        /* <DEDUP_REMOVED lines=37> */
[----:B------:R-:W2:Y:S04]  /*efa0*/  LDL R6, [R1+0x9d8] ;  /* 0x0009d80001067983 */ /* 0x000ea80000100800 */
[----:B------:R-:W2:Y:S01]  /*efb0*/  LDL R7, [R1+0xa0c] ;  /* 0x000a0c0001077983 */ /* 0x000ea20000100800 */
[----:B0-----:R-:W0:Y:S02]  /*efc0*/  S2R R28, SR_TID.X ;  /* 0x00000000001c7919 */ /* 0x001e240000002100 */
[----:B0-----:R-:W-:-:S05]  /*efd0*/  LOP3.LUT R28, R28, 0x3f, RZ, 0xc0, !PT ;  /* 0x0000003f1c1c7812 */ /* 0x001fca00078ec0ff */
[----:B------:R-:W-:-:S05]  /*efe0*/  IMAD.SHL.U32 R28, R28, 0x2, RZ ;  /* 0x000000021c1c7824 */ /* 0x000fca00078e00ff */
[----:B------:R0:W-:Y:S02]  /*eff0*/  STS.U16 [R28+UR4], R22 ;  /* 0x000000161c007988 */ /* 0x0001e40008000404 */
[----:B0-----:R-:W-:Y:S02]  /*f000*/  PRMT R28, RZ, 0x7610, R28 ;  /* 0x00007610ff1c7816 */ /* 0x001fe4000000001c */
[----:B------:R-:W3:Y:S01]  /*f010*/  LDL.LU R22, [R1+0x14c0] ;  /* 0x0014c00001167983 */ /* 0x000ee20000300800 */
[----:B--2---:R-:W-:-:S04]  /*f020*/  @!P0 LOP3.LUT R7, R7, R6, RZ, 0x3c, !PT ;  /* 0x0000000607078212 */ /* 0x004fc800078e3cff */
        /* <DEDUP_REMOVED lines=9> */
[----:B----4-:R0:W-:Y:S02]  /*f0c0*/  STS.U16 [R28+UR4+0x80], R27 ;  /* 0x0000801b1c007988 */ /* 0x0101e40008000404 */
[----:B0-----:R-:W-:Y:S02]  /*f0d0*/  PRMT R28, RZ, 0x7610, R28 ;  /* 0x00007610ff1c7816 */ /* 0x001fe4000000001c */
[----:B------:R-:W4:Y:S01]  /*f0e0*/  LDL.LU R27, [R1+0x14bc] ;  /* 0x0014bc00011b7983 */ /* 0x000f220000300800 */
[----:B--2---:R-:W-:-:S04]  /*f0f0*/  @!P0 LOP3.LUT R7, R7, R6, RZ, 0x3c, !PT ;  /* 0x0000000607078212 */ /* 0x004fc800078e3cff */
[----:B------:R-:W-:-:S04]  /*f100*/  @!P0 LOP3.LUT R6, R7, R6, RZ, 0x3c, !PT ;  /* 0x0000000607068212 */ /* 0x000fc800078e3cff */
[----:B------:R-:W-:-:S05]  /*f110*/  @!P0 LOP3.LUT R7, R7, R6, RZ, 0x3c, !PT ;  /* 0x0000000607078212 */ /* 0x000fca00078e3cff */
[----:B------:R-:W2:Y:S04]  /*f120*/  @!P0 LDG.E.U16 R28, desc[UR8][R6.64] ;  /* 0x00000008061c8981 */ /* 0x000ea8000c1e1500 */
[----:B--2---:R0:W-:Y:S04]  /*f130*/  STL [R1+0x74], R28 ;  /* 0x0000741c01007387 */ /* 0x0041e80000100800 */
[----:B------:R-:W2:Y:S04]  /*f140*/  LDL R6, [R1+0x9a4] ;  /* 0x0009a40001067983 */ /* 0x000ea80000100800 */
[----:B------:R-:W2:Y:S01]  /*f150*/  LDL R7, [R1+0x9a8] ;  /* 0x0009a80001077983 */ /* 0x000ea20000100800 */
[----:B0-----:R-:W0:Y:S01]  /*f160*/  S2R R28, SR_TID.X ;  /* 0x00000000001c7919 */ /* 0x001e220000002100 */
[----:B------:R-:W-:-:S02]  /*f170*/  PRMT R14, RZ, 0x7610, R14 ;  /* 0x00007610ff0e7816 */ /* 0x000fc4000000000e */
[----:B0-----:R-:W-:-:S05]  /*f180*/  LOP3.LUT R28, R28, 0x3f, RZ, 0xc0, !PT ;  /* 0x0000003f1c1c7812 */ /* 0x001fca00078ec0ff */
[----:B------:R-:W-:-:S05]  /*f190*/  IMAD.SHL.U32 R28, R28, 0x2, RZ ;  /* 0x000000021c1c7824 */ /* 0x000fca00078e00ff */
[----:B------:R0:W-:Y:S04]  /*f1a0*/  STS.U16 [R28+UR4+0x800], R24 ;  /* 0x000800181c007988 */ /* 0x0001e80008000404 */
[----:B0-----:R-:W3:Y:S01]  /*f1b0*/  LDL.LU R24, [R1+0x14b8] ;  /* 0x0014b80001187983 */ /* 0x001ee20000300800 */
[----:B--2---:R-:W-:-:S04]  /*f1c0*/  @!P0 LOP3.LUT R7, R7, R6, RZ, 0x3c, !PT ;  /* 0x0000000607078212 */ /* 0x004fc800078e3cff */
[----:B------:R-:W-:-:S04]  /*f1d0*/  @!P0 LOP3.LUT R6, R7, R6, RZ, 0x3c, !PT ;  /* 0x0000000607068212 */ /* 0x000fc800078e3cff */
[----:B------:R-:W-:-:S05]  /*f1e0*/  @!P0 LOP3.LUT R7, R7, R6, RZ, 0x3c, !PT ;  /* 0x0000000607078212 */ /* 0x000fca00078e3cff */
[----:B------:R0:W2:Y:S04]  /*f1f0*/  @!P0 LDG.E.U16 R14, desc[UR8][R6.64] ;  /* 0x00000008060e8981 */ /* 0x0000a8000c1e1500 */
[----:B------:R-:W0:Y:S04]  /*f200*/  LDL R6, [R1+0x964] ;  /* 0x0009640001067983 */ /* 0x000e280000100800 */
[----:B------:R-:W0:Y:S04]  /*f210*/  LDL R7, [R1+0x968] ;  /* 0x0009680001077983 */ /* 0x000e280000100800 */
[----:B------:R1:W-:Y:S02]  /*f220*/  STS.U16 [R28+UR4+0x880], R29 ;  /* 0x0008801d1c007988 */ /* 0x0003e40008000404 */
[----:B-1----:R-:W-:-:S02]  /*f230*/  PRMT R28, RZ, 0x7610, R28 ;  /* 0x00007610ff1c7816 */ /* 0x002fc4000000001c */
[----:B------:R-:W4:Y:S01]  /*f240*/  LDL R29, [R1+0x864] ;  /* 0x00086400011d7983 */ /* 0x000f220000100800 */
[----:B0-----:R-:W-:-:S04]  /*f250*/  @!P0 LOP3.LUT R7, R7, R6, RZ, 0x3c, !PT ;  /* 0x0000000607078212 */ /* 0x001fc800078e3cff */
[----:B------:R-:W-:-:S04]  /*f260*/  @!P0 LOP3.LUT R6, R7, R6, RZ, 0x3c, !PT ;  /* 0x0000000607068212 */ /* 0x000fc800078e3cff */
[----:B------:R-:W-:-:S05]  /*f270*/  @!P0 LOP3.LUT R7, R7, R6, RZ, 0x3c, !PT ;  /* 0x0000000607078212 */ /* 0x000fca00078e3cff */
[----:B------:R-:W3:Y:S04]  /*f280*/  @!P0 LDG.E.U16 R28, desc[UR8][R6.64] ;  /* 0x00000008061c8981 */ /* 0x000ee8000c1e1500 */
[----:B--2---:R0:W-:Y:S04]  /*f290*/  STL [R1+0x70], R14 ;  /* 0x0000700e01007387 */ /* 0x0041e80000100800 */
[----:B0-----:R-:W2:Y:S04]  /*f2a0*/  LDL R14, [R1+0x868] ;  /* 0x00086800010e7983 */ /* 0x001ea80000100800 */
[----:B---3--:R0:W-:Y:S04]  /*f2b0*/  STL [R1+0x6c], R28 ;  /* 0x00006c1c01007387 */ /* 0x0081e80000100800 */
[----:B------:R-:W3:Y:S04]  /*f2c0*/  LDL R6, [R1+0x924] ;  /* 0x0009240001067983 */ /* 0x000ee80000100800 */
[----:B------:R-:W3:Y:S01]  /*f2d0*/  LDL R7, [R1+0x928] ;  /* 0x0009280001077983 */ /* 0x000ee20000100800 */
[----:B0-----:R-:W0:Y:S02]  /*f2e0*/  S2R R28, SR_TID.X ;  /* 0x00000000001c7919 */ /* 0x001e240000002100 */
[----:B0-----:R-:W-:-:S05]  /*f2f0*/  LOP3.LUT R28, R28, 0x3f, RZ, 0xc0, !PT ;  /* 0x0000003f1c1c7812 */ /* 0x001fca00078ec0ff */
[----:B------:R-:W-:-:S05]  /*f300*/  IMAD.SHL.U32 R28, R28, 0x2, RZ ;  /* 0x000000021c1c7824 */ /* 0x000fca00078e00ff */
[----:B------:R0:W-:Y:S02]  /*f310*/  STS.U16 [R28+UR4+0x1000], R24 ;  /* 0x001000181c007988 */ /* 0x0001e40008000404 */
[----:B0-----:R-:W-:Y:S02]  /*f320*/  PRMT R28, RZ, 0x7610, R28 ;  /* 0x00007610ff1c7816 */ /* 0x001fe4000000001c */
[----:B---3--:R-:W-:-:S04]  /*f330*/  @!P0 LOP3.LUT R7, R7, R6, RZ, 0x3c, !PT ;  /* 0x0000000607078212 */ /* 0x008fc800078e3cff */
[----:B------:R-:W-:-:S04]  /*f340*/  @!P0 LOP3.LUT R6, R7, R6, RZ, 0x3c, !PT ;  /* 0x0000000607068212 */ /* 0x000fc800078e3cff */
[----:B------:R-:W-:-:S05]  /*f350*/  @!P0 LOP3.LUT R7, R7, R6, RZ, 0x3c, !PT ;  /* 0x0000000607078212 */ /* 0x000fca00078e3cff */
[----:B------:R-:W3:Y:S04]  /*f360*/  @!P0 LDG.E.U16 R28, desc[UR8][R6.64] ;  /* 0x00000008061c8981 */ /* 0x000ee8000c1e1500 */
[----:B---3--:R0:W-:Y:S04]  /*f370*/  STL [R1+0x68], R28 ;  /* 0x0000681c01007387 */ /* 0x0081e80000100800 */
[----:B------:R-:W3:Y:S04]  /*f380*/  LDL R6, [R1+0x8e4] ;  /* 0x0008e40001067983 */ /* 0x000ee80000100800 */
[----:B------:R-:W3:Y:S01]  /*f390*/  LDL R7, [R1+0x8e8] ;  /* 0x0008e80001077983 */ /* 0x000ee20000100800 */
[----:B0-----:R-:W0:Y:S02]  /*f3a0*/  S2R R28, SR_TID.X ;  /* 0x00000000001c7919 */ /* 0x001e240000002100 */
[----:B0-----:R-:W-:-:S05]  /*f3b0*/  LOP3.LUT R28, R28, 0x3f, RZ, 0xc0, !PT ;  /* 0x0000003f1c1c7812 */ /* 0x001fca00078ec0ff */
[----:B------:R-:W-:-:S05]  /*f3c0*/  IMAD.SHL.U32 R28, R28, 0x2, RZ ;  /* 0x000000021c1c7824 */ /* 0x000fca00078e00ff */
[----:B----4-:R0:W-:Y:S02]  /*f3d0*/  STS.U16 [R28+UR4+0x1080], R27 ;  /* 0x0010801b1c007988 */ /* 0x0101e40008000404 */
        /* <DEDUP_REMOVED lines=16> */
[----:B------:R2:W3:Y:S02]  /*f4e0*/  @!P0 LDG.E.U16 R28, desc[UR8][R6.64] ;  /* 0x00000008061c8981 */ /* 0x0004e4000c1e1500 */
[----:B--2---:R-:W-:Y:S02]  /*f4f0*/  @!P0 IMAD.MOV.U32 R6, RZ, RZ, R14 ;  /* 0x000000ffff068224 */ /* 0x004fe400078e000e */
[----:B------:R-:W-:Y:S01]  /*f500*/  @!P0 IMAD.MOV.U32 R7, RZ, RZ, R29 ;  /* 0x000000ffff078224 */ /* 0x000fe200078e001d */
[----:B---3--:R0:W-:Y:S04]  /*f510*/  STL [R1+0x60], R28 ;  /* 0x0000601c01007387 */ /* 0x0081e80000100800 */
[----:B------:R-:W2:Y:S04]  /*f520*/  LDL R29, [R1+0x95c] ;  /* 0x00095c00011d7983 */ /* 0x000ea80000100800 */
[----:B------:R-:W3:Y:S01]  /*f530*/  LDL R14, [R1+0x960] ;  /* 0x00096000010e7983 */ /* 0x000ee20000100800 */
[----:B0-----:R-:W0:Y:S02]  /*f540*/  S2R R28, SR_TID.X ;  /* 0x00000000001c7919 */ /* 0x001e240000002100 */
[----:B0-----:R-:W-:-:S05]  /*f550*/  LOP3.LUT R28, R28, 0x3f, RZ, 0xc0, !PT ;  /* 0x0000003f1c1c7812 */ /* 0x001fca00078ec0ff */
[----:B------:R-:W-:-:S05]  /*f560*/  IMAD.SHL.U32 R28, R28, 0x2, RZ ;  /* 0x000000021c1c7824 */ /* 0x000fca00078e00ff */
[----:B------:R0:W-:Y:S02]  /*f570*/  STS.U16 [R28+UR4+0x1880], R23 ;  /* 0x001880171c007988 */ /* 0x0001e40008000404 */
[----:B0-----:R-:W-:-:S06]  /*f580*/  PRMT R28, RZ, 0x7610, R28 ;  /* 0x00007610ff1c7816 */ /* 0x001fcc000000001c */
[----:B------:R-:W4:Y:S04]  /*f590*/  @!P0 LDG.E.U16 R28, desc[UR8][R6.64] ;  /* 0x00000008061c8981 */ /* 0x000f28000c1e1500 */
[----:B----4-:R0:W-:Y:S04]  /*f5a0*/  STL [R1+0x5c], R28 ;  /* 0x00005c1c01007387 */ /* 0x0101e80000100800 */
[----:B------:R-:W4:Y:S04]  /*f5b0*/  LDL R6, [R1+0x9e0] ;  /* 0x0009e00001067983 */ /* 0x000f280000100800 */
[----:B------:R-:W4:Y:S01]  /*f5c0*/  LDL R7, [R1+0xa14] ;  /* 0x000a140001077983 */ /* 0x000f220000100800 */
[----:B0-----:R-:W0:Y:S02]  /*f5d0*/  S2R R28, SR_TID.X ;  /* 0x00000000001c7919 */ /* 0x001e240000002100 */
[----:B0-----:R-:W-:-:S05]  /*f5e0*/  LOP3.LUT R28, R28, 0x3f, RZ, 0xc0, !PT ;  /* 0x0000003f1c1c7812 */ /* 0x001fca00078ec0ff */
[----:B------:R-:W-:-:S05]  /*f5f0*/  IMAD.SHL.U32 R28, R28, 0x2, RZ ;  /* 0x000000021c1c7824 */ /* 0x000fca00078e00ff */
[----:B------:R0:W-:Y:S02]  /*f600*/  STS.U16 [R28+UR4+0x2000], R16 ;  /* 0x002000101c007988 */ /* 0x0001e40008000404 */
[----:B0-----:R-:W-:Y:S02]  /*f610*/  PRMT R28, RZ, 0x7610, R28 ;  /* 0x00007610ff1c7816 */ /* 0x001fe4000000001c */
[----:B----4-:R-:W-:-:S04]  /*f620*/  @!P0 LOP3.LUT R7, R7, R6, RZ, 0x3c, !PT ;  /* 0x0000000607078212 */ /* 0x010fc800078e3cff */
[----:B------:R-:W-:-:S04]  /*f630*/  @!P0 LOP3.LUT R6, R7, R6, RZ, 0x3c, !PT ;  /* 0x0000000607068212 */ /* 0x000fc800078e3cff */
[----:B------:R-:W-:-:S05]  /*f640*/  @!P0 LOP3.LUT R7, R7, R6, RZ, 0x3c, !PT ;  /* 0x0000000607078212 */ /* 0x000fca00078e3cff */
        /* <DEDUP_REMOVED lines=13> */
[----:B----4-:R-:W-:Y:S04]  /*f720*/  STL [R1+0x54], R28 ;  /* 0x0000541c01007387 */ /* 0x010fe80000100800 */
[----:B------:R-:W4:Y:S04]  /*f730*/  LDL R6, [R1+0x99c] ;  /* 0x00099c0001067983 */ /* 0x000f280000100800 */
[----:B------:R-:W4:Y:S01]  /*f740*/  LDL R7, [R1+0x9a0] ;  /* 0x0009a00001077983 */ /* 0x000f220000100800 */
[----:B------:R-:W-:-:S02]  /*f750*/  PRMT R15, RZ, 0x7610, R15 ;  /* 0x00007610ff0f7816 */ /* 0x000fc4000000000f */
[----:B----4-:R-:W-:-:S04]  /*f760*/  @!P0 LOP3.LUT R7, R7, R6, RZ, 0x3c, !PT ;  /* 0x0000000607078212 */ /* 0x010fc800078e3cff */
[----:B------:R-:W-:-:S04]  /*f770*/  @!P0 LOP3.LUT R6, R7, R6, RZ, 0x3c, !PT ;  /* 0x0000000607068212 */ /* 0x000fc800078e3cff */
[----:B------:R-:W-:-:S05]  /*f780*/  @!P0 LOP3.LUT R7, R7, R6, RZ, 0x3c, !PT ;  /* 0x0000000607078212 */ /* 0x000fca00078e3cff */
[----:B------:R3:W4:Y:S01]  /*f790*/  @!P0 LDG.E.U16 R15, desc[UR8][R6.64] ;  /* 0x00000008060f8981 */ /* 0x000722000c1e1500 */
[----:B------:R-:W-:Y:S01]  /*f7a0*/  PRMT R21, RZ, 0x7610, R21 ;  /* 0x00007610ff157816 */ /* 0x000fe20000000015 */
[----:B---3--:R-:W-:Y:S02]  /*f7b0*/  @!P0 IMAD.MOV.U32 R6, RZ, RZ, R14 ;  /* 0x000000ffff068224 */ /* 0x008fe400078e000e */
[----:B--2---:R-:W-:-:S05]  /*f7c0*/  @!P0 IMAD.MOV.U32 R7, RZ, RZ, R29 ;  /* 0x000000ffff078224 */ /* 0x004fca00078e001d */
[----:B------:R0:W2:Y:S04]  /*f7d0*/  @!P0 LDG.E.U16 R21, desc[UR8][R6.64] ;  /* 0x0000000806158981 */ /* 0x0000a8000c1e1500 */
[----:B----4-:R1:W-:Y:S04]  /*f7e0*/  STL [R1+0x50], R15 ;  /* 0x0000500f01007387 */ /* 0x0103e80000100800 */
[----:B-1----:R-:W3:Y:S04]  /*f7f0*/  LDL.LU R15, [R1+0x24] ;  /* 0x00002400010f7983 */ /* 0x002ee80000300800 */
[----:B------:R-:W4:Y:S04]  /*f800*/  LDL R29, [R1+0x8a0] ;  /* 0x0008a000011d7983 */ /* 0x000f280000100800 */
[----:B------:R-:W3:Y:S04]  /*f810*/  LDL.LU R14, [R1+0x28] ;  /* 0x00002800010e7983 */ /* 0x000ee80000300800 */
[----:B------:R-:W0:Y:S04]  /*f820*/  LDL R6, [R1+0x91c] ;  /* 0x00091c0001067983 */ /* 0x000e280000100800 */
[----:B------:R-:W0:Y:S01]  /*f830*/  LDL R7, [R1+0x920] ;  /* 0x0009200001077983 */ /* 0x000e220000100800 */
[----:B------:R-:W-:Y:S01]  /*f840*/  PRMT R20, RZ, 0x7610, R20 ;  /* 0x00007610ff147816 */ /* 0x000fe20000000014 */
[----:B------:R-:W1:Y:S01]  /*f850*/  S2R R28, SR_TID.X ;  /* 0x00000000001c7919 */ /* 0x000e620000002100 */
[----:B0-----:R-:W-:-:S04]  /*f860*/  @!P0 LOP3.LUT R7, R7, R6, RZ, 0x3c, !PT ;  /* 0x0000000607078212 */ /* 0x001fc800078e3cff */
[----:B------:R-:W-:-:S04]  /*f870*/  @!P0 LOP3.LUT R6, R7, R6, RZ, 0x3c, !PT ;  /* 0x0000000607068212 */ /* 0x000fc800078e3cff */
[----:B------:R-:W-:-:S05]  /*f880*/  @!P0 LOP3.LUT R7, R7, R6, RZ, 0x3c, !PT ;  /* 0x0000000607078212 */ /* 0x000fca00078e3cff */
[----:B------:R-:W4:Y:S01]  /*f890*/  @!P0 LDG.E.U16 R20, desc[UR8][R6.64] ;  /* 0x0000000806148981 */ /* 0x000f22000c1e1500 */
[----:B-1----:R-:W-:-:S05]  /*f8a0*/  LOP3.LUT R28, R28, 0x3f, RZ, 0xc0, !PT ;  /* 0x0000003f1c1c7812 */ /* 0x002fca00078ec0ff */
[----:B------:R-:W-:Y:S01]  /*f8b0*/  IMAD.SHL.U32 R28, R28, 0x2, RZ ;  /* 0x000000021c1c7824 */ /* 0x000fe200078e00ff */
[----:B--2---:R0:W-:Y:S04]  /*f8c0*/  STL [R1+0x4c], R21 ;  /* 0x00004c1501007387 */ /* 0x0041e80000100800 */
[----:B------:R1:W-:Y:S04]  /*f8d0*/  STS.U16 [R28+UR4+0x3000], R5 ;  /* 0x003000051c007988 */ /* 0x0003e80008000404 */
[----:B0-----:R-:W2:Y:S04]  /*f8e0*/  LDL.LU R21, [R1+0x1c] ;  /* 0x00001c0001157983 */ /* 0x001ea80000300800 */
[----:B-1----:R-:W3:Y:S04]  /*f8f0*/  LDL R5, [R1+0x8e0] ;  /* 0x0008e00001057983 */ /* 0x002ee80000100800 */
[----:B------:R-:W-:Y:S04]  /*f900*/  STS.U16 [R28+UR4+0x3080], R4 ;  /* 0x003080041c007988 */ /* 0x000fe80008000404 */
[----:B----4-:R0:W-:Y:S04]  /*f910*/  STL [R1+0x48], R20 ;  /* 0x0000481401007387 */ /* 0x0101e80000100800 */
[----:B0-----:R-:W4:Y:S04]  /*f920*/  LDL.LU R20, [R1+0x20] ;  /* 0x0000200001147983 */ /* 0x001f280000300800 */
[----:B------:R-:W3:Y:S01]  /*f930*/  LDL R4, [R1+0x8dc] ;  /* 0x0008dc0001047983 */ /* 0x000ee20000100800 */
[----:B------:R-:W-:-:S02]  /*f940*/  PRMT R26, RZ, 0x7610, R26 ;  /* 0x00007610ff1a7816 */ /* 0x000fc4000000001a */
[----:B---3--:R-:W-:-:S04]  /*f950*/  @!P0 LOP3.LUT R5, R5, R4, RZ, 0x3c, !PT ;  /* 0x0000000405058212 */ /* 0x008fc800078e3cff */
[----:B------:R-:W-:-:S04]  /*f960*/  @!P0 LOP3.LUT R4, R5, R4, RZ, 0x3c, !PT ;  /* 0x0000000405048212 */ /* 0x000fc800078e3cff */
[----:B------:R-:W-:-:S05]  /*f970*/  @!P0 LOP3.LUT R5, R5, R4, RZ, 0x3c, !PT ;  /* 0x0000000405058212 */ /* 0x000fca00078e3cff */
[----:B------:R0:W3:Y:S04]  /*f980*/  @!P0 LDG.E.U16 R26, desc[UR8][R4.64] ;  /* 0x00000008041a8981 */ /* 0x0000e8000c1e1500 */
[----:B------:R-:W2:Y:S01]  /*f990*/  LDL R5, [R1+0x89c] ;  /* 0x00089c0001057983 */ /* 0x000ea20000100800 */
[----:B0-----:R-:W-:-:S03]  /*f9a0*/  @!P0 IMAD.MOV.U32 R4, RZ, RZ, R29 ;  /* 0x000000ffff048224 */ /* 0x001fc600078e001d */
[----:B------:R-:W-:Y:S04]  /*f9b0*/  STS.U16 [R28+UR4+0x2800], R13 ;  /* 0x0028000d1c007988 */ /* 0x000fe80008000404 */
[----:B------:R-:W-:Y:S04]  /*f9c0*/  STS.U16 [R28+UR4+0x2880], R12 ;  /* 0x0028800c1c007988 */ /* 0x000fe80008000404 */
[----:B------:R0:W-:Y:S02]  /*f9d0*/  STS.U16 [R28+UR4+0x3800], R3 ;  /* 0x003800031c007988 */ /* 0x0001e40008000404 */
[----:B0-----:R-:W-:-:S06]  /*f9e0*/  PRMT R28, RZ, 0x7610, R28 ;  /* 0x00007610ff1c7816 */ /* 0x001fcc000000001c */
[----:B--2---:R-:W2:Y:S04]  /*f9f0*/  @!P0 LDG.E.U16 R28, desc[UR8][R4.64] ;  /* 0x00000008041c8981 */ /* 0x004ea8000c1e1500 */
[----:B---3--:R0:W-:Y:S04]  /*fa00*/  STL [R1+0x44], R26 ;  /* 0x0000441a01007387 */ /* 0x0081e80000100800 */
[----:B0-----:R-:W3:Y:S04]  /*fa10*/  LDL.LU R26, [R1+0xc] ;  /* 0x00000c00011a7983 */ /* 0x001ee80000300800 */
[----:B------:R-:W4:Y:S04]  /*fa20*/  LDL R3, [R1+0x9dc] ;  /* 0x0009dc0001037983 */ /* 0x000f280000100800 */
[----:B------:R-:W3:Y:S04]  /*fa30*/  LDL.LU R29, [R1+0x10] ;  /* 0x00001000011d7983 */ /* 0x000ee80000300800 */
[----:B--2---:R0:W-:Y:S02]  /*fa40*/  STL [R1+0x40], R28 ;  /* 0x0000401c01007387 */ /* 0x0041e40000100800 */
[----:B0-----:R-:W0:Y:S02]  /*fa50*/  S2R R28, SR_TID.X ;  /* 0x00000000001c7919 */ /* 0x001e240000002100 */
[----:B0-----:R-:W-:-:S05]  /*fa60*/  LOP3.LUT R28, R28, 0x3f, RZ, 0xc0, !PT ;  /* 0x0000003f1c1c7812 */ /* 0x001fca00078ec0ff */
[----:B------:R-:W-:-:S05]  /*fa70*/  IMAD.SHL.U32 R28, R28, 0x2, RZ ;  /* 0x000000021c1c7824 */ /* 0x000fca00078e00ff */
[----:B------:R0:W-:Y:S04]  /*fa80*/  STS.U16 [R28+UR4+0x3880], R2 ;  /* 0x003880021c007988 */ /* 0x0001e80008000404 */
[----:B0-----:R-:W4:Y:S01]  /*fa90*/  LDL R2, [R1+0x860] ;  /* 0x0008600001027983 */ /* 0x001f220000100800 */
[----:B------:R-:W-:Y:S01]  /*faa0*/  PRMT R25, RZ, 0x7610, R25 ;  /* 0x00007610ff197816 */ /* 0x000fe20000000019 */
[----:B------:R-:W0:Y:S01]  /*fab0*/  S2R R28, SR_TID.X ;  /* 0x00000000001c7919 */ /* 0x000e220000002100 */
[----:B----4-:R-:W-:-:S04]  /*fac0*/  @!P0 LOP3.LUT R3, R3, R2, RZ, 0x3c, !PT ;  /* 0x0000000203038212 */ /* 0x010fc800078e3cff */
[----:B------:R-:W-:-:S04]  /*fad0*/  @!P0 LOP3.LUT R2, R3, R2, RZ, 0x3c, !PT ;  /* 0x0000000203028212 */ /* 0x000fc800078e3cff */
[----:B------:R-:W-:-:S05]  /*fae0*/  @!P0 LOP3.LUT R3, R3, R2, RZ, 0x3c, !PT ;  /* 0x0000000203038212 */ /* 0x000fca00078e3cff */
[----:B------:R-:W2:Y:S01]  /*faf0*/  @!P0 LDG.E.U16 R25, desc[UR8][R2.64] ;  /* 0x0000000802198981 */ /* 0x000ea2000c1e1500 */
[----:B0-----:R-:W-:-:S05]  /*fb00*/  LOP3.LUT R28, R28, 0x3f, RZ, 0xc0, !PT ;  /* 0x0000003f1c1c7812 */ /* 0x001fca00078ec0ff */
[----:B------:R-:W-:Y:S01]  /*fb10*/  IMAD.SHL.U32 R28, R28, 0x2, RZ ;  /* 0x000000021c1c7824 */ /* 0x000fe200078e00ff */
[----:B------:R-:W4:Y:S04]  /*fb20*/  LDL R2, [R1+0x9e8] ;  /* 0x0009e80001027983 */ /* 0x000f280000100800 */
[----:B------:R-:W-:Y:S01]  /*fb30*/  LOP3.LUT R28, R28, 0x10, RZ, 0x3c, !PT ;  /* 0x000000101c1c7812 */ /* 0x000fe200078e3cff */
[----:B------:R-:W4:Y:S04]  /*fb40*/  LDL R3, [R1+0xa2c] ;  /* 0x000a2c0001037983 */ /* 0x000f280000100800 */
[----:B------:R-:W-:Y:S04]  /*fb50*/  STS.U16 [R28+UR4+0x100], R15 ;  /* 0x0001000f1c007988 */ /* 0x000fe80008000404 */
[----:B--2---:R0:W-:Y:S04]  /*fb60*/  STL [R1+0x3c], R25 ;  /* 0x00003c1901007387 */ /* 0x0041e80000100800 */
[----:B0-----:R-:W2:Y:S04]  /*fb70*/  LDL.LU R25, [R1] ;  /* 0x0000000001197983 */ /* 0x001ea80000300800 */
[----:B------:R-:W3:Y:S01]  /*fb80*/  LDL.LU R15, [R1+0x14b4] ;  /* 0x0014b400010f7983 */ /* 0x000ee20000300800 */
[----:B----4-:R-:W-:-:S04]  /*fb90*/  @!P0 LOP3.LUT R3, R3, R2, RZ, 0x3c, !PT ;  /* 0x0000000203038212 */ /* 0x010fc800078e3cff */
[----:B------:R-:W-:-:S04]  /*fba0*/  @!P0 LOP3.LUT R2, R3, R2, RZ, 0x3c, !PT ;  /* 0x0000000203028212 */ /* 0x000fc800078e3cff */
[----:B------:R-:W-:Y:S02]  /*fbb0*/  @!P0 LOP3.LUT R3, R3, R2, RZ, 0x3c, !PT ;  /* 0x0000000203038212 */ /* 0x000fe400078e3cff */
[----:B---3--:R-:W-:-:S06]  /*fbc0*/  PRMT R15, RZ, 0x7610, R15 ;  /* 0x00007610ff0f7816 */ /* 0x008fcc000000000f */
[----:B------:R-:W3:Y:S04]  /*fbd0*/  @!P0 LDG.E.U16 R15, desc[UR8][R2.64] ;  /* 0x00000008020f8981 */ /* 0x000ee8000c1e1500 */
[----:B------:R-:W-:Y:S04]  /*fbe0*/  STS.U16 [R28+UR4+0x180], R14 ;  /* 0x0001800e1c007988 */ /* 0x000fe80008000404 */
[----:B---3--:R0:W-:Y:S04]  /*fbf0*/  STL [R1+0x38], R15 ;  /* 0x0000380f01007387 */ /* 0x0081e80000100800 */
[----:B0-----:R-:W3:Y:S04]  /*fc00*/  LDL.LU R15, [R1+0x14b0] ;  /* 0x0014b000010f7983 */ /* 0x001ee80000300800 */
[----:B------:R-:W4:Y:S04]  /*fc10*/  LDL R2, [R1+0x83c] ;  /* 0x00083c0001027983 */ /* 0x000f280000100800 */
[----:B------:R-:W4:Y:S04]  /*fc20*/  LDL R3, [R1+0x9cc] ;  /* 0x0009cc0001037983 */ /* 0x000f280000100800 */
[----:B------:R-:W2:Y:S01]  /*fc30*/  LDL.LU R14, [R1+0x14ac] ;  /* 0x0014ac00010e7983 */ /* 0x000ea20000300800 */
[----:B----4-:R-:W-:-:S04]  /*fc40*/  @!P0 LOP3.LUT R3, R3, R2, RZ, 0x3c, !PT ;  /* 0x0000000203038212 */ /* 0x010fc800078e3cff */
[C---:B------:R-:W-:Y:S02]  /*fc50*/  @!P0 LOP3.LUT R2, R3.reuse, R2, RZ, 0x3c, !PT ;  /* 0x0000000203028212 */ /* 0x040fe400078e3cff */
[----:B--2---:R-:W-:Y:S02]  /*fc60*/  PRMT R14, RZ, 0x7610, R14 ;  /* 0x00007610ff0e7816 */ /* 0x004fe4000000000e */
[----:B------:R-:W-:-:S05]  /*fc70*/  @!P0 LOP3.LUT R3, R3, R2, RZ, 0x3c, !PT ;  /* 0x0000000203038212 */ /* 0x000fca00078e3cff */
[----:B------:R-:W2:Y:S04]  /*fc80*/  @!P0 LDG.E.U16 R14, desc[UR8][R2.64] ;  /* 0x00000008020e8981 */ /* 0x000ea8000c1e1500 */
[----:B------:R-:W-:Y:S04]  /*fc90*/  STS.U16 [R28+UR4+0x900], R21 ;  /* 0x000900151c007988 */ /* 0x000fe80008000404 */
[----:B--2---:R0:W-:Y:S04]  /*fca0*/  STL [R1+0x34], R14 ;  /* 0x0000340e01007387 */ /* 0x0041e80000100800 */
[----:B0-----:R-:W2:Y:S04]  /*fcb0*/  LDL.LU R14, [R1+0x14a8] ;  /* 0x0014a800010e7983 */ /* 0x001ea80000300800 */
[----:B------:R-:W4:Y:S04]  /*fcc0*/  LDL R2, [R1+0x994] ;  /* 0x0009940001027983 */ /* 0x000f280000100800 */
[----:B------:R-:W4:Y:S04]  /*fcd0*/  LDL R3, [R1+0x998] ;  /* 0x0009980001037983 */ /* 0x000f280000100800 */
[----:B------:R-:W3:Y:S01]  /*fce0*/  LDL.LU R21, [R1+0x14a4] ;  /* 0x0014a40001157983 */ /* 0x000ee20000300800 */
[----:B----4-:R-:W-:-:S04]  /*fcf0*/  @!P0 LOP3.LUT R3, R3, R2, RZ, 0x3c, !PT ;  /* 0x0000000203038212 */ /* 0x010fc800078e3cff */
[C---:B------:R-:W-:Y:S02]  /*fd00*/  @!P0 LOP3.LUT R2, R3.reuse, R2, RZ, 0x3c, !PT ;  /* 0x0000000203028212 */ /* 0x040fe400078e3cff */
[----:B---3--:R-:W-:Y:S02]  /*fd10*/  PRMT R21, RZ, 0x7610, R21 ;  /* 0x00007610ff157816 */ /* 0x008fe40000000015 */
[----:B------:R-:W-:-:S05]  /*fd20*/  @!P0 LOP3.LUT R3, R3, R2, RZ, 0x3c, !PT ;  /* 0x0000000203038212 */ /* 0x000fca00078e3cff */
        /* <DEDUP_REMOVED lines=34> */
[----:B--2---:R0:W-:Y:S04]  /*ff50*/  STL [R1+0x14], R29 ;  /* 0x0000141d01007387 */ /* 0x0041e80000100800 */
[----:B0-----:R-:W2:Y:S04]  /*ff60*/  LDL.LU R29, [R1+0x1488] ;  /* 0x00148800011d7983 */ /* 0x001ea80000300800 */
[----:B------:R-:W4:Y:S04]  /*ff70*/  LDL R2, [R1+0x894] ;  /* 0x0008940001027983 */ /* 0x000f280000100800 */
[----:B------:R-:W4:Y:S01]  /*ff80*/  LDL R3, [R1+0x898] ;  /* 0x0008980001037983 */ /* 0x000f220000100800 */
[----:B---3--:R-:W-:-:S02]  /*ff90*/  PRMT R26, RZ, 0x7610, R26 ;  /* 0x00007610ff1a7816 */ /* 0x008fc4000000001a */
[----:B----4-:R-:W-:-:S04]  /*ffa0*/  @!P0 LOP3.LUT R3, R3, R2, RZ, 0x3c, !PT ;  /* 0x0000000203038212 */ /* 0x010fc800078e3cff */
[----:B------:R-:W-:-:S04]  /*ffb0*/  @!P0 LOP3.LUT R2, R3, R2, RZ, 0x3c, !PT ;  /* 0x0000000203028212 */ /* 0x000fc800078e3cff */
[----:B------:R-:W-:-:S05]  /*ffc0*/  @!P0 LOP3.LUT R3, R3, R2, RZ, 0x3c, !PT ;  /* 0x0000000203038212 */ /* 0x000fca00078e3cff */
[----:B------:R-:W3:Y:S04]  /*ffd0*/  @!P0 LDG.E.U16 R26, desc[UR8][R2.64] ;  /* 0x00000008021a8981 */ /* 0x000ee8000c1e1500 */
[----:B---3--:R0:W-:Y:S04]  /*ffe0*/  STL [R1+0xc], R26 ;  /* 0x00000c1a01007387 */ /* 0x0081e80000100800 */
[----:B0-----:R-:W3:Y:S04]  /*fff0*/  LDL.LU R26, [R1+0x1484] ;  /* 0x00148400011a7983 */ /* 0x001ee80000300800 */
[----:B------:R-:W4:Y:S04]  /*10000*/  LDL R2, [R1+0x85c] ;  /* 0x00085c0001027983 */ /* 0x000f280000100800 */
[----:B------:R-:W4:Y:S01]  /*10010*/  LDL R3, [R1+0x9e4] ;  /* 0x0009e40001037983 */ /* 0x000f220000100800 */
[----:B------:R-:W-:-:S03]  /*10020*/  PRMT R24, RZ, 0x7610, R24 ;  /* 0x00007610ff187816 */ /* 0x000fc60000000018 */
[----:B--2---:R-:W-:Y:S04]  /*10030*/  STS.U16 [R28+UR4+0x1900], R29 ;  /* 0x0019001d1c007988 */ /* 0x004fe80008000404 */
[----:B------:R0:W-:Y:S04]  /*10040*/  STS.U16 [R28+UR4+0x1980], R25 ;  /* 0x001980191c007988 */ /* 0x0001e80008000404 */
[----:B0-----:R-:W2:Y:S01]  /*10050*/  LDL.LU R25, [R1+0x1480] ;  /* 0x0014800001197983 */ /* 0x001ea20000300800 */
[----:B----4-:R-:W-:-:S04]  /*10060*/  @!P0 LOP3.LUT R3, R3, R2, RZ, 0x3c, !PT ;  /* 0x0000000203038212 */ /* 0x010fc800078e3cff */
[----:B------:R-:W-:-:S04]  /*10070*/  @!P0 LOP3.LUT R2, R3, R2, RZ, 0x3c, !PT ;  /* 0x0000000203028212 */ /* 0x000fc800078e3cff */
[----:B------:R-:W-:-:S05]  /*10080*/  @!P0 LOP3.LUT R3, R3, R2, RZ, 0x3c, !PT ;  /* 0x0000000203038212 */ /* 0x000fca00078e3cff */
[----:B------:R-:W4:Y:S04]  /*10090*/  @!P0 LDG.E.U16 R24, desc[UR8][R2.64] ;  /* 0x0000000802188981 */ /* 0x000f28000c1e1500 */
[----:B------:R-:W3:Y:S04]  /*100a0*/  LDL R2, [R1+0x9f0] ;  /* 0x0009f00001027983 */ /* 0x000ee80000100800 */
[----:B------:R-:W3:Y:S01]  /*100b0*/  LDL R3, [R1+0xa28] ;  /* 0x000a280001037983 */ /* 0x000ee20000100800 */
[----:B------:R-:W-:-:S03]  /*100c0*/  PRMT R12, RZ, 0x7610, R12 ;  /* 0x00007610ff0c7816 */ /* 0x000fc6000000000c */
[----:B----4-:R-:W-:Y:S01]  /*100d0*/  STL [R1+0x1420], R24 ;  /* 0x0014201801007387 */ /* 0x010fe20000100800 */
[----:B---3--:R-:W-:-:S04]  /*100e0*/  @!P0 LOP3.LUT R3, R3, R2, RZ, 0x3c, !PT ;  /* 0x0000000203038212 */ /* 0x008fc800078e3cff */
[----:B------:R-:W-:-:S04]  /*100f0*/  @!P0 LOP3.LUT R2, R3, R2, RZ, 0x3c, !PT ;  /* 0x0000000203028212 */ /* 0x000fc800078e3cff */
[----:B------:R-:W-:-:S05]  /*10100*/  @!P0 LOP3.LUT R3, R3, R2, RZ, 0x3c, !PT ;  /* 0x0000000203038212 */ /* 0x000fca00078e3cff */
[----:B------:R-:W3:Y:S04]  /*10110*/  @!P0 LDG.E.U16 R12, desc[UR8][R2.64] ;  /* 0x00000008020c8981 */ /* 0x000ee8000c1e1500 */
[----:B------:R-:W4:Y:S04]  /*10120*/  LDL R2, [R1+0x838] ;  /* 0x0008380001027983 */ /* 0x000f280000100800 */
[----:B------:R-:W4:Y:S04]  /*10130*/  LDL R3, [R1+0x9c8] ;  /* 0x0009c80001037983 */ /* 0x000f280000100800 */
[----:B---3--:R0:W-:Y:S01]  /*10140*/  STL [R1+0x1424], R12 ;  /* 0x0014240c01007387 */ /* 0x0081e20000100800 */
[----:B----4-:R-:W-:-:S04]  /*10150*/  @!P0 LOP3.LUT R3, R3, R2, RZ, 0x3c, !PT ;  /* 0x0000000203038212 */ /* 0x010fc800078e3cff */
[C---:B------:R-:W-:Y:S02]  /*10160*/  @!P0 LOP3.LUT R2, R3.reuse, R2, RZ, 0x3c, !PT ;  /* 0x0000000203028212 */ /* 0x040fe400078e3cff */
[----:B0-----:R-:W-:Y:S02]  /*10170*/  PRMT R12, RZ, 0x7610, R12 ;  /* 0x00007610ff0c7816 */ /* 0x001fe4000000000c */
[----:B------:R-:W-:-:S05]  /*10180*/  @!P0 LOP3.LUT R3, R3, R2, RZ, 0x3c, !PT ;  /* 0x0000000203038212 */ /* 0x000fca00078e3cff */
[----:B------:R0:W3:Y:S04]  /*10190*/  @!P0 LDG.E.U16 R12, desc[UR8][R2.64] ;  /* 0x00000008020c8981 */ /* 0x0000e8000c1e1500 */
[----:B------:R-:W0:Y:S04]  /*101a0*/  LDL R2, [R1+0x98c] ;  /* 0x00098c0001027983 */ /* 0x000e280000100800 */
[----:B------:R-:W0:Y:S01]  /*101b0*/  LDL R3, [R1+0x990] ;  /* 0x0009900001037983 */ /* 0x000e220000100800 */
[----:B------:R-:W-:Y:S02]  /*101c0*/  PRMT R21, RZ, 0x7610, R21 ;  /* 0x00007610ff157816 */ /* 0x000fe40000000015 */
[----:B0-----:R-:W-:-:S04]  /*101d0*/  @!P0 LOP3.LUT R3, R3, R2, RZ, 0x3c, !PT ;  /* 0x0000000203038212 */ /* 0x001fc800078e3cff */
[----:B------:R-:W-:-:S04]  /*101e0*/  @!P0 LOP3.LUT R2, R3, R2, RZ, 0x3c, !PT ;  /* 0x0000000203028212 */ /* 0x000fc800078e3cff */
[----:B------:R-:W-:-:S05]  /*101f0*/  @!P0 LOP3.LUT R3, R3, R2, RZ, 0x3c, !PT ;  /* 0x0000000203038212 */ /* 0x000fca00078e3cff */
[----:B------:R-:W4:Y:S04]  /*10200*/  @!P0 LDG.E.U16 R21, desc[UR8][R2.64] ;  /* 0x0000000802158981 */ /* 0x000f28000c1e1500 */
[----:B---3--:R0:W-:Y:S04]  /*10210*/  STL [R1+0x28], R12 ;  /* 0x0000280c01007387 */ /* 0x0081e80000100800 */
[----:B0-----:R-:W3:Y:S04]  /*10220*/  LDL R12, [R1+0x8d0] ;  /* 0x0008d000010c7983 */ /* 0x001ee80000100800 */
[----:B----4-:R0:W-:Y:S04]  /*10230*/  STL [R1+0x24], R21 ;  /* 0x0000241501007387 */ /* 0x0101e80000100800 */
[----:B0-----:R-:W4:Y:S04]  /*10240*/  LDL.LU R21, [R1+0x147c] ;  /* 0x00147c0001157983 */ /* 0x001f280000300800 */
[----:B------:R-:W2:Y:S04]  /*10250*/  LDL R2, [R1+0x94c] ;  /* 0x00094c0001027983 */ /* 0x000ea80000100800 */
[----:B------:R-:W2:Y:S01]  /*10260*/  LDL R3, [R1+0x950] ;  /* 0x0009500001037983 */ /* 0x000ea20000100800 */
[----:B------:R-:W-:-:S02]  /*10270*/  PRMT R19, RZ, 0x7610, R19 ;  /* 0x00007610ff137816 */ /* 0x000fc40000000013 */
[----:B--2---:R-:W-:-:S04]  /*10280*/  @!P0 LOP3.LUT R3, R3, R2, RZ, 0x3c, !PT ;  /* 0x0000000203038212 */ /* 0x004fc800078e3cff */
[----:B------:R-:W-:-:S04]  /*10290*/  @!P0 LOP3.LUT R2, R3, R2, RZ, 0x3c, !PT ;  /* 0x0000000203028212 */ /* 0x000fc800078e3cff */
[----:B------:R-:W-:-:S05]  /*102a0*/  @!P0 LOP3.LUT R3, R3, R2, RZ, 0x3c, !PT ;  /* 0x0000000203038212 */ /* 0x000fca00078e3cff */
[----:B------:R-:W2:Y:S04]  /*102b0*/  @!P0 LDG.E.U16 R19, desc[UR8][R2.64] ;  /* 0x0000000802138981 */ /* 0x000ea8000c1e1500 */
[----:B------:R-:W3:Y:S04]  /*102c0*/  LDL R2, [R1+0x90c] ;  /* 0x00090c0001027983 */ /* 0x000ee80000100800 */
[----:B------:R-:W3:Y:S01]  /*102d0*/  LDL R3, [R1+0x910] ;  /* 0x0009100001037983 */ /* 0x000ee20000100800 */
[----:B------:R-:W-:-:S03]  /*102e0*/  PRMT R18, RZ, 0x7610, R18 ;  /* 0x00007610ff127816 */ /* 0x000fc60000000012 */
[----:B------:R-:W-:Y:S04]  /*102f0*/  STS.U16 [R28+UR4+0x2100], R25 ;  /* 0x002100191c007988 */ /* 0x000fe80008000404 */
[----:B------:R-:W-:Y:S04]  /*10300*/  STS.U16 [R28+UR4+0x2180], R26 ;  /* 0x0021801a1c007988 */ /* 0x000fe80008000404 */
[----:B------:R-:W-:Y:S04]  /*10310*/  STS.U16 [R28+UR4+0x2900], R20 ;  /* 0x002900141c007988 */ /* 0x000fe80008000404 */
[----:B----4-:R-:W-:Y:S04]  /*10320*/  STS.U16 [R28+UR4+0x2980], R21 ;  /* 0x002980151c007988 */ /* 0x010fe80008000404 */
[----:B------:R-:W-:Y:S04]  /*10330*/  STS.U16 [R28+UR4+0x3100], R14 ;  /* 0x0031000e1c007988 */ /* 0x000fe80008000404 */
[----:B--2---:R0:W-:Y:S04]  /*10340*/  STL [R1+0x20], R19 ;  /* 0x0000201301007387 */ /* 0x0041e80000100800 */
[----:B0-----:R-:W2:Y:S01]  /*10350*/  LDL.LU R19, [R1+0x3e0] ;  /* 0x0003e00001137983 */ /* 0x001ea20000300800 */
[----:B---3--:R-:W-:-:S03]  /*10360*/  @!P0 LOP3.LUT R3, R3, R2, RZ, 0x3c, !PT ;  /* 0x0000000203038212 */ /* 0x008fc600078e3cff */
[----:B------:R-:W3:Y:S01]  /*10370*/  LDL.LU R14, [R1+0x3dc] ;  /* 0x0003dc00010e7983 */ /* 0x000ee20000300800 */
[----:B------:R-:W-:-:S04]  /*10380*/  @!P0 LOP3.LUT R2, R3, R2, RZ, 0x3c, !PT ;  /* 0x0000000203028212 */ /* 0x000fc800078e3cff */
[----:B------:R-:W-:-:S05]  /*10390*/  @!P0 LOP3.LUT R3, R3, R2, RZ, 0x3c, !PT ;  /* 0x0000000203038212 */ /* 0x000fca00078e3cff */
[----:B------:R0:W4:Y:S04]  /*103a0*/  @!P0 LDG.E.U16 R18, desc[UR8][R2.64] ;  /* 0x0000000802128981 */ /* 0x000128000c1e1500 */
[----:B------:R-:W2:Y:S01]  /*103b0*/  LDL R3, [R1+0x8cc] ;  /* 0x0008cc0001037983 */ /* 0x000ea20000100800 */
[----:B------:R-:W-:Y:S01]  /*103c0*/  PRMT R24, RZ, 0x7610, R24 ;  /* 0x00007610ff187816 */ /* 0x000fe20000000018 */
[----:B0-----:R-:W-:Y:S02]  /*103d0*/  @!P0 IMAD.MOV.U32 R2, RZ, RZ, R12 ;  /* 0x000000ffff028224 */ /* 0x001fe400078e000c */
[----:B----4-:R0:W-:Y:S04]  /*103e0*/  STL [R1+0x18], R18 ;  /* 0x0000181201007387 */ /* 0x0101e80000100800 */
[----:B0-----:R-:W4:Y:S04]  /*103f0*/  LDL.LU R18, [R1+0x3ac] ;  /* 0x0003ac0001127983 */ /* 0x001f280000300800 */
[----:B--2---:R-:W2:Y:S01]  /*10400*/  @!P0 LDG.E.U16 R24, desc[UR8][R2.64] ;  /* 0x0000000802188981 */ /* 0x004ea2000c1e1500 */
[----:B------:R-:W-:-:S03]  /*10410*/  PRMT R26, RZ, 0x7610, R26 ;  /* 0x00007610ff1a7816 */ /* 0x000fc6000000001a */
[----:B------:R-:W4:Y:S04]  /*10420*/  LDL R12, [R1+0xa24] ;  /* 0x000a2400010c7983 */ /* 0x000f280000100800 */
[----:B------:R-:W3:Y:S04]  /*10430*/  LDL R2, [R1+0x88c] ;  /* 0x00088c0001027983 */ /* 0x000ee80000100800 */
[----:B------:R-:W3:Y:S04]  /*10440*/  LDL R3, [R1+0x890] ;  /* 0x0008900001037983 */ /* 0x000ee80000100800 */
[----:B------:R-:W-:Y:S04]  /*10450*/  STS.U16 [R28+UR4+0x3180], R15 ;  /* 0x0031800f1c007988 */ /* 0x000fe80008000404 */
[----:B--2---:R0:W-:Y:S04]  /*10460*/  STL [R1+0x10], R24 ;  /* 0x0000101801007387 */ /* 0x0041e80000100800 */
[----:B0-----:R-:W2:Y:S01]  /*10470*/  LDL.LU R24, [R1+0x3b0] ;  /* 0x0003b00001187983 */ /* 0x001ea20000300800 */
[----:B---3--:R-:W-:-:S03]  /*10480*/  @!P0 LOP3.LUT R3, R3, R2, RZ, 0x3c, !PT ;  /* 0x0000000203038212 */ /* 0x008fc600078e3cff */
[----:B------:R-:W3:Y:S01]  /*10490*/  LDL.LU R15, [R1+0x20c] ;  /* 0x00020c00010f7983 */ /* 0x000ee20000300800 */
[----:B------:R-:W-:-:S04]  /*104a0*/  @!P0 LOP3.LUT R2, R3, R2, RZ, 0x3c, !PT ;  /* 0x0000000203028212 */ /* 0x000fc800078e3cff */
[----:B------:R-:W-:-:S05]  /*104b0*/  @!P0 LOP3.LUT R3, R3, R2, RZ, 0x3c, !PT ;  /* 0x0000000203038212 */ /* 0x000fca00078e3cff */
[----:B------:R-:W4:Y:S04]  /*104c0*/  @!P0 LDG.E.U16 R26, desc[UR8][R2.64] ;  /* 0x00000008021a8981 */ /* 0x000f28000c1e1500 */
[----:B------:R-:W2:Y:S04]  /*104d0*/  LDL R2, [R1+0x858] ;  /* 0x0008580001027983 */ /* 0x000ea80000100800 */
[----:B------:R-:W2:Y:S04]  /*104e0*/  LDL R3, [R1+0x9ec] ;  /* 0x0009ec0001037983 */ /* 0x000ea80000100800 */
[----:B------:R-:W-:Y:S04]  /*104f0*/  STS.U16 [R28+UR4+0x3900], R10 ;  /* 0x0039000a1c007988 */ /* 0x000fe80008000404 */
[----:B------:R0:W-:Y:S02]  /*10500*/  STS.U16 [R28+UR4+0x3980], R11 ;  /* 0x0039800b1c007988 */ /* 0x0001e40008000404 */
[----:B0-----:R-:W-:Y:S01]  /*10510*/  PRMT R11, RZ, 0x7610, R11 ;  /* 0x00007610ff0b7816 */ /* 0x001fe2000000000b */
[----:B------:R-:W0:Y:S01]  /*10520*/  S2R R28, SR_TID.X ;  /* 0x00000000001c7919 */ /* 0x000e220000002100 */
[----:B----4-:R-:W-:Y:S01]  /*10530*/  STL [R1+0x1408], R26 ;  /* 0x0014081a01007387 */ /* 0x010fe20000100800 */
[----:B--2---:R-:W-:-:S04]  /*10540*/  @!P0 LOP3.LUT R3, R3, R2, RZ, 0x3c, !PT ;  /* 0x0000000203038212 */ /* 0x004fc800078e3cff */
[----:B------:R-:W-:-:S04]  /*10550*/  @!P0 LOP3.LUT R2, R3, R2, RZ, 0x3c, !PT ;  /* 0x0000000203028212 */ /* 0x000fc800078e3cff */
[----:B------:R-:W-:-:S05]  /*10560*/  @!P0 LOP3.LUT R3, R3, R2, RZ, 0x3c, !PT ;  /* 0x0000000203038212 */ /* 0x000fca00078e3cff */
[----:B------:R1:W2:Y:S04]  /*10570*/  @!P0 LDG.E.U16 R11, desc[UR8][R2.64] ;  /* 0x00000008020b8981 */ /* 0x0002a8000c1e1500 */
[----:B------:R-:W4:Y:S01]  /*10580*/  LDL R3, [R1+0x9f8] ;  /* 0x0009f80001037983 */ /* 0x000f220000100800 */
[----:B0-----:R-:W-:-:S05]  /*10590*/  LOP3.LUT R28, R28, 0x3f, RZ, 0xc0, !PT ;  /* 0x0000003f1c1c7812 */ /* 0x001fca00078ec0ff */
[----:B------:R-:W-:-:S05]  /*105a0*/  IMAD.SHL.U32 R28, R28, 0x2, RZ ;  /* 0x000000021c1c7824 */ /* 0x000fca00078e00ff */
[----:B-1----:R-:W-:Y:S02]  /*105b0*/  LOP3.LUT R2, R28, 0x20, RZ, 0x3c, !PT ;  /* 0x000000201c027812 */ /* 0x002fe400078e3cff */
[----:B------:R-:W-:-:S03]  /*105c0*/  PRMT R10, RZ, 0x7610, R10 ;  /* 0x00007610ff0a7816 */ /* 0x000fc6000000000a */
[----:B------:R0:W-:Y:S02]  /*105d0*/  STS.U16 [R2+UR4+0x200], R14 ;  /* 0x0002000e02007988 */ /* 0x0001e40008000404 */
[----:B0-----:R-:W-:-:S05]  /*105e0*/  @!P0 IMAD.MOV.U32 R2, RZ, RZ, R12 ;  /* 0x000000ffff028224 */ /* 0x001fca00078e000c */
[----:B----4-:R-:W4:Y:S04]  /*105f0*/  @!P0 LDG.E.U16 R10, desc[UR8][R2.64] ;  /* 0x00000008020a8981 */ /* 0x010f28000c1e1500 */
[----:B--2---:R0:W-:Y:S04]  /*10600*/  STL [R1+0x140c], R11 ;  /* 0x00140c0b01007387 */ /* 0x0041e80000100800 */
[----:B------:R-:W2:Y:S04]  /*10610*/  LDL.LU R14, [R1+0x360] ;  /* 0x00036000010e7983 */ /* 0x000ea80000300800 */
[----:B------:R-:W3:Y:S04]  /*10620*/  LDL R12, [R1+0x904] ;  /* 0x00090400010c7983 */ /* 0x000ee80000100800 */
[----:B0-----:R-:W2:Y:S04]  /*10630*/  LDL R11, [R1+0x908] ;  /* 0x00090800010b7983 */ /* 0x001ea80000100800 */
[----:B------:R-:W3:Y:S04]  /*10640*/  LDL R2, [R1+0x834] ;  /* 0x0008340001027983 */ /* 0x000ee80000100800 */
[----:B------:R-:W3:Y:S04]  /*10650*/  LDL R3, [R1+0x9c4] ;  /* 0x0009c40001037983 */ /* 0x000ee80000100800 */
[----:B----4-:R0:W-:Y:S02]  /*10660*/  STL [R1+0x1410], R10 ;  /* 0x0014100a01007387 */ /* 0x0101e40000100800 */
[----:B0-----:R-:W-:-:S05]  /*10670*/  LOP3.LUT R10, R28, 0x20, RZ, 0x3c, !PT ;  /* 0x000000201c0a7812 */ /* 0x001fca00078e3cff */
[----:B------:R0:W-:Y:S04]  /*10680*/  STS.U16 [R10+UR4+0x280], R19 ;  /* 0x000280130a007988 */ /* 0x0001e80008000404 */
[----:B0-----:R-:W4:Y:S01]  /*10690*/  LDL.LU R19, [R1+0x1478] ;  /* 0x0014780001137983 */ /* 0x001f220000300800 */
[----:B---3--:R-:W-:-:S04]  /*106a0*/  @!P0 LOP3.LUT R3, R3, R2, RZ, 0x3c, !PT ;  /* 0x0000000203038212 */ /* 0x008fc800078e3cff */
[----:B------:R-:W-:-:S04]  /*106b0*/  @!P0 LOP3.LUT R2, R3, R2, RZ, 0x3c, !PT ;  /* 0x0000000203028212 */ /* 0x000fc800078e3cff */
[----:B------:R-:W-:Y:S02]  /*106c0*/  @!P0 LOP3.LUT R3, R3, R2, RZ, 0x3c, !PT ;  /* 0x0000000203038212 */ /* 0x000fe400078e3cff */
[----:B----4-:R-:W-:-:S06]  /*106d0*/  PRMT R19, RZ, 0x7610, R19 ;  /* 0x00007610ff137816 */ /* 0x010fcc0000000013 */
[----:B------:R-:W3:Y:S04]  /*106e0*/  @!P0 LDG.E.U16 R19, desc[UR8][R2.64] ;  /* 0x0000000802138981 */ /* 0x000ee8000c1e1500 */
[----:B---3--:R0:W-:Y:S04]  /*106f0*/  STL [R1+0x8], R19 ;  /* 0x0000081301007387 */ /* 0x0081e80000100800 */
[----:B0-----:R-:W3:Y:S04]  /*10700*/  LDL.LU R19, [R1+0x1474] ;  /* 0x0014740001137983 */ /* 0x001ee80000300800 */
[----:B------:R-:W4:Y:S04]  /*10710*/  LDL R2, [R1+0x984] ;  /* 0x0009840001027983 */ /* 0x000f280000100800 */
[----:B------:R-:W4:Y:S01]  /*10720*/  LDL R3, [R1+0x988] ;  /* 0x0009880001037983 */ /* 0x000f220000100800 */
[----:B------:R-:W-:-:S02]  /*10730*/  PRMT R28, RZ, 0x7610, R28 ;  /* 0x00007610ff1c7816 */ /* 0x000fc4000000001c */
[----:B----4-:R-:W-:-:S04]  /*10740*/  @!P0 LOP3.LUT R3, R3, R2, RZ, 0x3c, !PT ;  /* 0x0000000203038212 */ /* 0x010fc800078e3cff */
[----:B------:R-:W-:-:S04]  /*10750*/  @!P0 LOP3.LUT R2, R3, R2, RZ, 0x3c, !PT ;  /* 0x0000000203028212 */ /* 0x000fc800078e3cff */
[----:B------:R-:W-:-:S05]  /*10760*/  @!P0 LOP3.LUT R3, R3, R2, RZ, 0x3c, !PT ;  /* 0x0000000203038212 */ /* 0x000fca00078e3cff */
[----:B------:R-:W4:Y:S04]  /*10770*/  @!P0 LDG.E.U16 R28, desc[UR8][R2.64] ;  /* 0x00000008021c8981 */ /* 0x000f28000c1e1500 */
[----:B------:R0:W-:Y:S04]  /*10780*/  STS.U16 [R10+UR4+0xa00], R18 ;  /* 0x000a00120a007988 */ /* 0x0001e80008000404 */
[----:B0-----:R-:W3:Y:S04]  /*10790*/  LDL.LU R18, [R1+0x1470] ;  /* 0x0014700001127983 */ /* 0x001ee80000300800 */
        /* <DEDUP_REMOVED lines=8> */
[----:B------:R-:W-:-:S03]  /*10820*/  PRMT R29, RZ, 0x7610, R29 ;  /* 0x00007610ff1d7816 */ /* 0x000fc6000000001d */
[----:B------:R0:W-:Y:S01]  /*10830*/  STS.U16 [R10+UR4+0xa80], R24 ;  /* 0x000a80180a007988 */ /* 0x0001e20008000404 */
[----:B--2---:R-:W-:Y:S02]  /*10840*/  @!P0 IMAD.MOV.U32 R2, RZ, RZ, R11 ;  /* 0x000000ffff028224 */ /* 0x004fe400078e000b */
[----:B------:R-:W-:Y:S01]  /*10850*/  @!P0 IMAD.MOV.U32 R3, RZ, RZ, R12 ;  /* 0x000000ffff038224 */ /* 0x000fe200078e000c */
[----:B------:R1:W-:Y:S04]  /*10860*/  STS.U16 [R10+UR4+0x1200], R15 ;  /* 0x0012000f0a007988 */ /* 0x0003e80008000404 */
[----:B0-----:R-:W2:Y:S04]  /*10870*/  LDL.LU R24, [R1+0x17c] ;  /* 0x00017c0001187983 */ /* 0x001ea80000300800 */
[----:B------:R-:W3:Y:S04]  /*10880*/  @!P0 LDG.E.U16 R29, desc[UR8][R2.64] ;  /* 0x00000008021d8981 */ /* 0x000ee8000c1e1500 */
[----:B----4-:R0:W-:Y:S04]  /*10890*/  STL [R1], R26 ;  /* 0x0000001a01007387 */ /* 0x0101e80000100800 */
[----:B-1----:R-:W4:Y:S04]  /*108a0*/  LDL R15, [R1+0x854] ;  /* 0x00085400010f7983 */ /* 0x002f280000100800 */
[----:B------:R-:W2:Y:S04]  /*108b0*/  LDL R12, [R1+0x9f4] ;  /* 0x0009f400010c7983 */ /* 0x000ea80000100800 */
[----:B0-----:R-:W4:Y:S04]  /*108c0*/  LDL R26, [R1+0x888] ;  /* 0x00088800011a7983 */ /* 0x001f280000100800 */
[----:B------:R-:W2:Y:S04]  /*108d0*/  LDL.LU R11, [R1+0x180] ;  /* 0x00018000010b7983 */ /* 0x000ea80000300800 */
[----:B------:R-:W4:Y:S04]  /*108e0*/  LDL R2, [R1+0x8c4] ;  /* 0x0008c40001027983 */ /* 0x000f280000100800 */
[----:B------:R-:W4:Y:S01]  /*108f0*/  LDL R3, [R1+0x8c8] ;  /* 0x0008c80001037983 */ /* 0x000f220000100800 */
[----:B------:R-:W-:-:S03]  /*10900*/  PRMT R27, RZ, 0x7610, R27 ;  /* 0x00007610ff1b7816 */ /* 0x000fc6000000001b */
[----:B---3--:R0:W-:Y:S04]  /*10910*/  STL [R1+0x1414], R29 ;  /* 0x0014141d01007387 */ /* 0x0081e80000100800 */
[----:B------:R1:W-:Y:S04]  /*10920*/  STS.U16 [R10+UR4+0x1280], R14 ;  /* 0x0012800e0a007988 */ /* 0x0003e80008000404 */
[----:B0-----:R-:W3:Y:S04]  /*10930*/  LDL.LU R29, [R1+0x1a4] ;  /* 0x0001a400011d7983 */ /* 0x001ee80000300800 */
[----:B-1----:R-:W3:Y:S01]  /*10940*/  LDL.LU R14, [R1+0xec] ;  /* 0x0000ec00010e7983 */ /* 0x002ee20000300800 */
[----:B----4-:R-:W-:-:S04]  /*10950*/  @!P0 LOP3.LUT R3, R3, R2, RZ, 0x3c, !PT ;  /* 0x0000000203038212 */ /* 0x010fc800078e3cff */
[----:B------:R-:W-:-:S04]  /*10960*/  @!P0 LOP3.LUT R2, R3, R2, RZ, 0x3c, !PT ;  /* 0x0000000203028212 */ /* 0x000fc800078e3cff */
[----:B------:R-:W-:-:S05]  /*10970*/  @!P0 LOP3.LUT R3, R3, R2, RZ, 0x3c, !PT ;  /* 0x0000000203038212 */ /* 0x000fca00078e3cff */
[----:B------:R0:W4:Y:S04]  /*10980*/  @!P0 LDG.E.U16 R27, desc[UR8][R2.64] ;  /* 0x00000008021b8981 */ /* 0x000128000c1e1500 */
[----:B------:R-:W2:Y:S04]  /*10990*/  LDL.LU R2, [R1+0x1a0] ;  /* 0x0001a00001027983 */ /* 0x000ea80000300800 */
[----:B------:R-:W3:Y:S01]  /*109a0*/  LDL R3, [R1+0x884] ;  /* 0x0008840001037983 */ /* 0x000ee20000100800 */
[----:B------:R-:W-:-:S03]  /*109b0*/  PRMT R25, RZ, 0x7610, R25 ;  /* 0x00007610ff197816 */ /* 0x000fc60000000019 */
[----:B--2---:R0:W-:Y:S02]  /*109c0*/  STS.U16 [R10+UR4+0x1a00], R2 ;  /* 0x001a00020a007988 */ /* 0x0041e40008000404 */
[----:B0-----:R-:W-:-:S05]  /*109d0*/  @!P0 IMAD.MOV.U32 R2, RZ, RZ, R26 ;  /* 0x000000ffff028224 */ /* 0x001fca00078e001a */
[----:B---3--:R0:W2:Y:S01]  /*109e0*/  @!P0 LDG.E.U16 R25, desc[UR8][R2.64] ;  /* 0x0000000802198981 */ /* 0x0080a2000c1e1500 */
[----:B------:R-:W-:-:S03]  /*109f0*/  PRMT R9, RZ, 0x7610, R9 ;  /* 0x00007610ff097816 */ /* 0x000fc60000000009 */
[----:B----4-:R-:W-:Y:S04]  /*10a00*/  STL [R1+0x1418], R27 ;  /* 0x0014181b01007387 */ /* 0x010fe80000100800 */
[----:B------:R-:W3:Y:S01]  /*10a10*/  LDL.LU R26, [R1+0x160] ;  /* 0x00016000011a7983 */ /* 0x000ee20000300800 */
[----:B0-----:R-:W-:Y:S02]  /*10a20*/  @!P0 IMAD.MOV.U32 R2, RZ, RZ, R12 ;  /* 0x000000ffff028224 */ /* 0x001fe400078e000c */
[----:B------:R-:W-:Y:S01]  /*10a30*/  @!P0 IMAD.MOV.U32 R3, RZ, RZ, R15 ;  /* 0x000000ffff038224 */ /* 0x000fe200078e000f */
[----:B------:R0:W-:Y:S04]  /*10a40*/  STS.U16 [R10+UR4+0x1a80], R29 ;  /* 0x001a801d0a007988 */ /* 0x0001e80008000404 */
[----:B------:R-:W4:Y:S04]  /*10a50*/  @!P0 LDG.E.U16 R9, desc[UR8][R2.64] ;  /* 0x0000000802098981 */ /* 0x000f28000c1e1500 */
[----:B--2---:R1:W-:Y:S04]  /*10a60*/  STL [R1+0x141c], R25 ;  /* 0x00141c1901007387 */ /* 0x0043e80000100800 */
[----:B0-----:R-:W2:Y:S04]  /*10a70*/  LDL R29, [R1+0x9bc] ;  /* 0x0009bc00011d7983 */ /* 0x001ea80000100800 */
[----:B------:R-:W3:Y:S04]  /*10a80*/  LDL R27, [R1+0x9c0] ;  /* 0x0009c000011b7983 */ /* 0x000ee80000100800 */
[----:B------:R-:W2:Y:S04]  /*10a90*/  LDL.LU R15, [R1+0xc4] ;  /* 0x0000c400010f7983 */ /* 0x000ea80000300800 */
[----:B------:R-:W3:Y:S04]  /*10aa0*/  LDL R2, [R1+0xa00] ;  /* 0x000a000001027983 */ /* 0x000ee80000100800 */
[----:B------:R-:W3:Y:S01]  /*10ab0*/  LDL R3, [R1+0xa20] ;  /* 0x000a200001037983 */ /* 0x000ee20000100800 */
[----:B------:R-:W-:-:S02]  /*10ac0*/  PRMT R8, RZ, 0x7610, R8 ;  /* 0x00007610ff087816 */ /* 0x000fc40000000008 */
[----:B------:R-:W-:Y:S01]  /*10ad0*/  PRMT R23, RZ, 0x7610, R23 ;  /* 0x00007610ff177816 */ /* 0x000fe20000000017 */
[----:B----4-:R-:W-:Y:S04]  /*10ae0*/  STL [R1+0x1428], R9 ;  /* 0x0014280901007387 */ /* 0x010fe80000100800 */
[----:B------:R-:W4:Y:S04]  /*10af0*/  LDL R12, [R1+0x980] ;  /* 0x00098000010c7983 */ /* 0x000f280000100800 */
[----:B-1----:R-:W4:Y:S01]  /*10b00*/  LDL R25, [R1+0x97c] ;  /* 0x00097c0001197983 */ /* 0x002f220000100800 */
[----:B---3--:R-:W-:-:S04]  /*10b10*/  @!P0 LOP3.LUT R3, R3, R2, RZ, 0x3c, !PT ;  /* 0x0000000203038212 */ /* 0x008fc800078e3cff */
[----:B------:R-:W-:-:S04]  /*10b20*/  @!P0 LOP3.LUT R2, R3, R2, RZ, 0x3c, !PT ;  /* 0x0000000203028212 */ /* 0x000fc800078e3cff */
[----:B------:R-:W-:-:S05]  /*10b30*/  @!P0 LOP3.LUT R3, R3, R2, RZ, 0x3c, !PT ;  /* 0x0000000203038212 */ /* 0x000fca00078e3cff */
[----:B------:R0:W3:Y:S02]  /*10b40*/  @!P0 LDG.E.U16 R8, desc[UR8][R2.64] ;  /* 0x0000000802088981 */ /* 0x0000e4000c1e1500 */
[----:B0-----:R-:W-:Y:S02]  /*10b50*/  @!P0 IMAD.MOV.U32 R2, RZ, RZ, R27 ;  /* 0x000000ffff028224 */ /* 0x001fe400078e001b */
[----:B--2---:R-:W-:-:S05]  /*10b60*/  @!P0 IMAD.MOV.U32 R3, RZ, RZ, R29 ;  /* 0x000000ffff038224 */ /* 0x004fca00078e001d */
[----:B------:R4:W2:Y:S04]  /*10b70*/  @!P0 LDG.E.U16 R23, desc[UR8][R2.64] ;  /* 0x0000000802178981 */ /* 0x0008a8000c1e1500 */
[----:B------:R0:W-:Y:S04]  /*10b80*/  STS.U16 [R10+UR4+0x2200], R24 ;  /* 0x002200180a007988 */ /* 0x0001e80008000404 */
[----:B------:R1:W-:Y:S04]  /*10b90*/  STS.U16 [R10+UR4+0x2280], R11 ;  /* 0x0022800b0a007988 */ /* 0x0003e80008000404 */
[----:B0-----:R-:W2:Y:S04]  /*10ba0*/  LDL.LU R24, [R1+0xc8] ;  /* 0x0000c80001187983 */ /* 0x001ea80000300800 */
[----:B------:R0:W-:Y:S01]  /*10bb0*/  STS.U16 [R10+UR4+0x2a00], R14 ;  /* 0x002a000e0a007988 */ /* 0x0001e20008000404 */
[----:B----4-:R-:W-:-:S03]  /*10bc0*/  @!P0 IMAD.MOV.U32 R2, RZ, RZ, R12 ;  /* 0x000000ffff028224 */ /* 0x010fc600078e000c */
[----:B---3--:R3:W-:Y:S04]  /*10bd0*/  STL [R1+0x142c], R8 ;  /* 0x00142c0801007387 */ /* 0x0087e80000100800 */
[----:B-1----:R-:W4:Y:S04]  /*10be0*/  LDL R11, [R1+0x93c] ;  /* 0x00093c00010b7983 */ /* 0x002f280000100800 */
[----:B------:R-:W4:Y:S04]  /*10bf0*/  LDL R9, [R1+0x940] ;  /* 0x0009400001097983 */ /* 0x000f280000100800 */
[----:B--2---:R-:W-:Y:S04]  /*10c00*/  STL [R1+0x1430], R23 ;  /* 0x0014301701007387 */ /* 0x004fe80000100800 */
[----:B0-----:R-:W2:Y:S04]  /*10c10*/  LDL R14, [R1+0x8fc] ;  /* 0x0008fc00010e7983 */ /* 0x001ea80000100800 */
[----:B------:R-:W2:Y:S04]  /*10c20*/  LDL R10, [R1+0x900] ;  /* 0x00090000010a7983 */ /* 0x000ea80000100800 */
[----:B------:R-:W2:Y:S04]  /*10c30*/  LDL R12, [R1+0x8bc] ;  /* 0x0008bc00010c7983 */ /* 0x000ea80000100800 */
[----:B---3--:R-:W3:Y:S01]  /*10c40*/  LDL R8, [R1+0x8c0] ;  /* 0x0008c00001087983 */ /* 0x008ee20000100800 */
[----:B------:R-:W-:Y:S01]  /*10c50*/  PRMT R22, RZ, 0x7610, R22 ;  /* 0x00007610ff167816 */ /* 0x000fe20000000016 */
[----:B------:R-:W-:Y:S01]  /*10c60*/  @!P0 IMAD.MOV.U32 R3, RZ, RZ, R25 ;  /* 0x000000ffff038224 */ /* 0x000fe200078e0019 */
[----:B------:R-:W-:-:S04]  /*10c70*/  PRMT R7, RZ, 0x7610, R7 ;  /* 0x00007610ff077816 */ /* 0x000fc80000000007 */
[----:B------:R4:W3:Y:S01]  /*10c80*/  @!P0 LDG.E.U16 R22, desc[UR8][R2.64] ;  /* 0x0000000802168981 */ /* 0x0008e2000c1e1500 */
[----:B------:R-:W-:Y:S02]  /*10c90*/  PRMT R6, RZ, 0x7610, R6 ;  /* 0x00007610ff067816 */ /* 0x000fe40000000006 */
[----:B------:R-:W-:Y:S01]  /*10ca0*/  PRMT R5, RZ, 0x7610, R5 ;  /* 0x00007610ff057816 */ /* 0x000fe20000000005 */
[----:B----4-:R-:W-:Y:S02]  /*10cb0*/  @!P0 IMAD.MOV.U32 R3, RZ, RZ, R11 ;  /* 0x000000ffff038224 */ /* 0x010fe400078e000b */
[----:B------:R-:W-:-:S05]  /*10cc0*/  @!P0 IMAD.MOV.U32 R2, RZ, RZ, R9 ;  /* 0x000000ffff028224 */ /* 0x000fca00078e0009 */
[----:B------:R2:W4:Y:S02]  /*10cd0*/  @!P0 LDG.E.U16 R7, desc[UR8][R2.64] ;  /* 0x0000000802078981 */ /* 0x000524000c1e1500 */
[----:B--2---:R-:W-:Y:S02]  /*10ce0*/  @!P0 IMAD.MOV.U32 R3, RZ, RZ, R14 ;  /* 0x000000ffff038224 */ /* 0x004fe400078e000e */
[----:B------:R-:W-:-:S05]  /*10cf0*/  @!P0 IMAD.MOV.U32 R2, RZ, RZ, R10 ;  /* 0x000000ffff028224 */ /* 0x000fca00078e000a */
[----:B------:R3:W2:Y:S02]  /*10d00*/  @!P0 LDG.E.U16 R6, desc[UR8][R2.64] ;  /* 0x0000000802068981 */ /* 0x0006a4000c1e1500 */
[----:B---3--:R-:W-:Y:S02]  /*10d10*/  @!P0 IMAD.MOV.U32 R2, RZ, RZ, R8 ;  /* 0x000000ffff028224 */ /* 0x008fe400078e0008 */
[----:B------:R-:W-:-:S05]  /*10d20*/  @!P0 IMAD.MOV.U32 R3, RZ, RZ, R12 ;  /* 0x000000ffff038224 */ /* 0x000fca00078e000c */
[----:B------:R-:W3:Y:S01]  /*10d30*/  @!P0 LDG.E.U16 R5, desc[UR8][R2.64] ;  /* 0x0000000802058981 */ /* 0x000ee2000c1e1500 */
[----:B------:R-:W0:Y:S03]  /*10d40*/  S2R R28, SR_TID.X ;  /* 0x00000000001c7919 */ /* 0x000e260000002100 */
[----:B------:R1:W-:Y:S04]  /*10d50*/  STL [R1+0x1434], R22 ;  /* 0x0014341601007387 */ /* 0x0003e80000100800 */
[----:B------:R-:W3:Y:S04]  /*10d60*/  LDL R11, [R1+0x87c] ;  /* 0x00087c00010b7983 */ /* 0x000ee80000100800 */
[----:B------:R-:W3:Y:S01]  /*10d70*/  LDL R9, [R1+0x880] ;  /* 0x0008800001097983 */ /* 0x000ee20000100800 */
[----:B0-----:R-:W-:-:S05]  /*10d80*/  LOP3.LUT R28, R28, 0x3f, RZ, 0xc0, !PT ;  /* 0x0000003f1c1c7812 */ /* 0x001fca00078ec0ff */
[----:B------:R-:W-:-:S05]  /*10d90*/  IMAD.SHL.U32 R28, R28, 0x2, RZ ;  /* 0x000000021c1c7824 */ /* 0x000fca00078e00ff */
[----:B-1----:R-:W-:-:S05]  /*10da0*/  LOP3.LUT R22, R28, 0x20, RZ, 0x3c, !PT ;  /* 0x000000201c167812 */ /* 0x002fca00078e3cff */
[----:B------:R-:W-:Y:S04]  /*10db0*/  STS.U16 [R22+UR4+0x2a80], R26 ;  /* 0x002a801a16007988 */ /* 0x000fe80008000404 */
[----:B------:R-:W-:Y:S04]  /*10dc0*/  STS.U16 [R22+UR4+0x3200], R15 ;  /* 0x0032000f16007988 */ /* 0x000fe80008000404 */
[----:B------:R-:W-:Y:S04]  /*10dd0*/  STS.U16 [R22+UR4+0x3280], R24 ;  /* 0x0032801816007988 */ /* 0x000fe80008000404 */
[----:B----4-:R0:W-:Y:S04]  /*10de0*/  STL [R1+0x1438], R7 ;  /* 0x0014380701007387 */ /* 0x0101e80000100800 */
[----:B------:R-:W4:Y:S04]  /*10df0*/  LDL.LU R29, [R1+0x40c] ;  /* 0x00040c00011d7983 */ /* 0x000f280000300800 */
[----:B--2---:R1:W-:Y:S04]  /*10e00*/  STL [R1+0x143c], R6 ;  /* 0x00143c0601007387 */ /* 0x0043e80000100800 */
[----:B------:R-:W2:Y:S04]  /*10e10*/  LDL.LU R10, [R1+0x410] ;  /* 0x00041000010a7983 */ /* 0x000ea80000300800 */
[----:B------:R-:W4:Y:S04]  /*10e20*/  LDL R8, [R1+0x850] ;  /* 0x0008500001087983 */ /* 0x000f280000100800 */
[----:B0-----:R-:W2:Y:S04]  /*10e30*/  LDL R7, [R1+0x9fc] ;  /* 0x0009fc0001077983 */ /* 0x001ea80000100800 */
[----:B------:R-:W2:Y:S04]  /*10e40*/  LDL.LU R24, [R1+0x3e8] ;  /* 0x0003e80001187983 */ /* 0x000ea80000300800 */
[----:B---3--:R0:W-:Y:S04]  /*10e50*/  STL [R1+0x1440], R5 ;  /* 0x0014400501007387 */ /* 0x0081e80000100800 */
[----:B------:R-:W3:Y:S04]  /*10e60*/  LDL R12, [R1+0xa08] ;  /* 0x000a0800010c7983 */ /* 0x000ee80000100800 */
[----:B-1----:R-:W3:Y:S01]  /*10e70*/  LDL R6, [R1+0xa1c] ;  /* 0x000a1c0001067983 */ /* 0x002ee20000100800 */
[----:B------:R-:W-:Y:S01]  /*10e80*/  PRMT R4, RZ, 0x7610, R4 ;  /* 0x00007610ff047816 */ /* 0x000fe20000000004 */
[----:B------:R-:W-:-:S02]  /*10e90*/  @!P0 IMAD.MOV.U32 R3, RZ, RZ, R11 ;  /* 0x000000ffff038224 */ /* 0x000fc400078e000b */
[----:B0-----:R-:W3:Y:S01]  /*10ea0*/  LDL R5, [R1+0x9b8] ;  /* 0x0009b80001057983 */ /* 0x001ee20000100800 */
[----:B------:R-:W-:-:S03]  /*10eb0*/  @!P0 IMAD.MOV.U32 R2, RZ, RZ, R9 ;  /* 0x000000ffff028224 */ /* 0x000fc600078e0009 */
[----:B------:R-:W3:Y:S04]  /*10ec0*/  LDL R9, [R1+0x9b4] ;  /* 0x0009b40001097983 */ /* 0x000ee80000100800 */
[----:B------:R0:W3:Y:S04]  /*10ed0*/  @!P0 LDG.E.U16 R4, desc[UR8][R2.64] ;  /* 0x0000000802048981 */ /* 0x0000e8000c1e1500 */
[----:B------:R-:W3:Y:S04]  /*10ee0*/  LDL.LU R11, [R1+0x3ec] ;  /* 0x0003ec00010b7983 */ /* 0x000ee80000300800 */
[----:B------:R-:W3:Y:S01]  /*10ef0*/  LDL.LU R26, [R1+0x3c4] ;  /* 0x0003c400011a7983 */ /* 0x000ee20000300800 */
[----:B0-----:R-:W-:-:S02]  /*10f00*/  PRMT R3, RZ, 0x7610, R3 ;  /* 0x00007610ff037816 */ /* 0x001fc40000000003 */
[----:B------:R-:W-:Y:S01]  /*10f10*/  PRMT R2, RZ, 0x7610, R2 ;  /* 0x00007610ff027816 */ /* 0x000fe20000000002 */
[----:B----4-:R-:W-:Y:S02]  /*10f20*/  @!P0 IMAD.MOV.U32 R15, RZ, RZ, R8 ;  /* 0x000000ffff0f8224 */ /* 0x010fe400078e0008 */
[----:B--2---:R-:W-:-:S05]  /*10f30*/  @!P0 IMAD.MOV.U32 R14, RZ, RZ, R7 ;  /* 0x000000ffff0e8224 */ /* 0x004fca00078e0007 */
[----:B------:R3:W2:Y:S02]  /*10f40*/  @!P0 LDG.E.U16 R3, desc[UR8][R14.64] ;  /* 0x000000080e038981 */ /* 0x0006a4000c1e1500 */
[----:B---3--:R-:W-:Y:S02]  /*10f50*/  @!P0 IMAD.MOV.U32 R15, RZ, RZ, R12 ;  /* 0x000000ffff0f8224 */ /* 0x008fe400078e000c */
[----:B------:R-:W-:-:S05]  /*10f60*/  @!P0 IMAD.MOV.U32 R14, RZ, RZ, R6 ;  /* 0x000000ffff0e8224 */ /* 0x000fca00078e0006 */
[----:B------:R0:W3:Y:S04]  /*10f70*/  @!P0 LDG.E.U16 R2, desc[UR8][R14.64] ;  /* 0x000000080e028981 */ /* 0x0000e8000c1e1500 */
[----:B------:R-:W-:Y:S04]  /*10f80*/  STL [R1+0x1444], R4 ;  /* 0x0014440401007387 */ /* 0x000fe80000100800 */
[----:B------:R-:W-:Y:S04]  /*10f90*/  STL [R1+0x1454], R22 ;  /* 0x0014541601007387 */ /* 0x000fe80000100800 */
[----:B------:R-:W4:Y:S04]  /*10fa0*/  LDL R8, [R1+0x974] ;  /* 0x0009740001087983 */ /* 0x000f280000100800 */
[----:B------:R-:W4:Y:S01]  /*10fb0*/  LDL R7, [R1+0x978] ;  /* 0x0009780001077983 */ /* 0x000f220000100800 */
[----:B0-----:R-:W-:-:S03]  /*10fc0*/  @!P0 IMAD.MOV.U32 R14, RZ, RZ, R5 ;  /* 0x000000ffff0e8224 */ /* 0x001fc600078e0005 */
[----:B--2---:R0:W-:Y:S04]  /*10fd0*/  STL [R1+0x1448], R3 ;  /* 0x0014480301007387 */ /* 0x0041e80000100800 */
[----:B------:R-:W2:Y:S04]  /*10fe0*/  LDL R6, [R1+0x934] ;  /* 0x0009340001067983 */ /* 0x000ea80000100800 */
[----:B0-----:R-:W2:Y:S04]  /*10ff0*/  LDL R3, [R1+0x938] ;  /* 0x0009380001037983 */ /* 0x001ea80000100800 */
[----:B------:R-:W2:Y:S04]  /*11000*/  LDL.LU R12, [R1+0x3c8] ;  /* 0x0003c800010c7983 */ /* 0x000ea80000300800 */
[----:B---3--:R-:W-:Y:S04]  /*11010*/  STL [R1+0x144c], R2 ;  /* 0x00144c0201007387 */ /* 0x008fe80000100800 */
[----:B------:R-:W3:Y:S04]  /*11020*/  LDL R5, [R1+0x8f4] ;  /* 0x0008f40001057983 */ /* 0x000ee80000100800 */
[----:B------:R-:W3:Y:S01]  /*11030*/  LDL R4, [R1+0x8f8] ;  /* 0x0008f80001047983 */ /* 0x000ee20000100800 */
[----:B------:R-:W-:Y:S01]  /*11040*/  PRMT R13, RZ, 0x7610, R13 ;  /* 0x00007610ff0d7816 */ /* 0x000fe2000000000d */
[----:B------:R-:W-:Y:S01]  /*11050*/  @!P0 IMAD.MOV.U32 R15, RZ, RZ, R9 ;  /* 0x000000ffff0f8224 */ /* 0x000fe200078e0009 */
[----:B------:R-:W-:-:S04]  /*11060*/  PRMT R16, RZ, 0x7610, R16 ;  /* 0x00007610ff107816 */ /* 0x000fc80000000010 */
[----:B------:R4:W3:Y:S01]  /*11070*/  @!P0 LDG.E.U16 R13, desc[UR8][R14.64] ;  /* 0x000000080e0d8981 */ /* 0x0008e2000c1e1500 */
[----:B------:R-:W-:Y:S01]  /*11080*/  PRMT R17, RZ, 0x7610, R17 ;  /* 0x00007610ff117816 */ /* 0x000fe20000000011 */
[----:B----4-:R-:W-:Y:S02]  /*11090*/  @!P0 IMAD.MOV.U32 R14, RZ, RZ, R7 ;  /* 0x000000ffff0e8224 */ /* 0x010fe400078e0007 */
[----:B------:R-:W-:-:S05]  /*110a0*/  @!P0 IMAD.MOV.U32 R15, RZ, RZ, R8 ;  /* 0x000000ffff0f8224 */ /* 0x000fca00078e0008 */
[----:B------:R2:W4:Y:S04]  /*110b0*/  @!P0 LDG.E.U16 R16, desc[UR8][R14.64] ;  /* 0x000000080e108981 */ /* 0x000528000c1e1500 */
[----:B------:R0:W-:Y:S02]  /*110c0*/  STS.U16 [R22+UR4+0x3a00], R18 ;  /* 0x003a001216007988 */ /* 0x0001e40008000404 */
[----:B0-----:R-:W-:Y:S01]  /*110d0*/  PRMT R18, RZ, 0x7610, R18 ;  /* 0x00007610ff127816 */ /* 0x001fe20000000012 */
[----:B--2---:R-:W-:Y:S02]  /*110e0*/  @!P0 IMAD.MOV.U32 R15, RZ, RZ, R6 ;  /* 0x000000ffff0f8224 */ /* 0x004fe400078e0006 */
[----:B------:R-:W-:-:S05]  /*110f0*/  @!P0 IMAD.MOV.U32 R14, RZ, RZ, R3 ;  /* 0x000000ffff0e8224 */ /* 0x000fca00078e0003 */
[----:B------:R3:W2:Y:S02]  /*11100*/  @!P0 LDG.E.U16 R17, desc[UR8][R14.64] ;  /* 0x000000080e118981 */ /* 0x0006a4000c1e1500 */
[----:B---3--:R-:W-:Y:S02]  /*11110*/  @!P0 IMAD.MOV.U32 R15, RZ, RZ, R5 ;  /* 0x000000ffff0f8224 */ /* 0x008fe400078e0005 */
[----:B------:R-:W-:-:S05]  /*11120*/  @!P0 IMAD.MOV.U32 R14, RZ, RZ, R4 ;  /* 0x000000ffff0e8224 */ /* 0x000fca00078e0004 */
[----:B------:R-:W3:Y:S01]  /*11130*/  @!P0 LDG.E.U16 R18, desc[UR8][R14.64] ;  /* 0x000000080e128981 */ /* 0x000ee2000c1e1500 */
[----:B------:R-:W-:-:S03]  /*11140*/  LOP3.LUT R25, R28, 0x30, RZ, 0x3c, !PT ;  /* 0x000000301c197812 */ /* 0x000fc600078e3cff */
[----:B------:R-:W-:Y:S04]  /*11150*/  STS.U16 [R22+UR4+0x3a80], R19 ;  /* 0x003a801316007988 */ /* 0x000fe80008000404 */
[----:B------:R-:W-:Y:S04]  /*11160*/  STS.U16 [R25+UR4+0x300], R29 ;  /* 0x0003001d19007988 */ /* 0x000fe80008000404 */
[----:B------:R-:W-:Y:S04]  /*11170*/  STS.U16 [R25+UR4+0x380], R10 ;  /* 0x0003800a19007988 */ /* 0x000fe80008000404 */
[----:B------:R-:W-:Y:S04]  /*11180*/  STL [R1+0x1450], R13 ;  /* 0x0014500d01007387 */ /* 0x000fe80000100800 */
[----:B------:R0:W-:Y:S04]  /*11190*/  STS.U16 [R25+UR4+0xb00], R24 ;  /* 0x000b001819007988 */ /* 0x0001e80008000404 */
[----:B0-----:R-:W3:Y:S04]  /*111a0*/  LDL.LU R24, [R1+0x3a0] ;  /* 0x0003a00001187983 */ /* 0x001ee80000300800 */
[----:B----4-:R-:W-:Y:S04]  /*111b0*/  STL [R1+0x1458], R16 ;  /* 0x0014581001007387 */ /* 0x010fe80000100800 */
[----:B------:R-:W4:Y:S04]  /*111c0*/  LDL R3, [R1+0x8b4] ;  /* 0x0008b40001037983 */ /* 0x000f280000100800 */
[----:B------:R-:W4:Y:S04]  /*111d0*/  LDL R2, [R1+0x8b8] ;  /* 0x0008b80001027983 */ /* 0x000f280000100800 */
[----:B------:R0:W-:Y:S04]  /*111e0*/  STS.U16 [R25+UR4+0xb80], R11 ;  /* 0x000b800b19007988 */ /* 0x0001e80008000404 */
[----:B------:R1:W-:Y:S04]  /*111f0*/  STS.U16 [R25+UR4+0x1300], R26 ;  /* 0x0013001a19007988 */ /* 0x0003e80008000404 */
[----:B--2---:R2:W-:Y:S04]  /*11200*/  STL [R1+0x145c], R17 ;  /* 0x00145c1101007387 */ /* 0x0045e80000100800 */
[----:B------:R-:W4:Y:S04]  /*11210*/  LDL.LU R13, [R1+0x3a4] ;  /* 0x0003a400010d7983 */ /* 0x000f280000300800 */
[----:B------:R-:W4:Y:S04]  /*11220*/  LDL.LU R22, [R1+0x208] ;  /* 0x0002080001167983 */ /* 0x000f280000300800 */
[----:B------:R-:W4:Y:S04]  /*11230*/  LDL.LU R4, [R1+0x204] ;  /* 0x0002040001047983 */ /* 0x000f280000300800 */
[----:B------:R-:W4:Y:S04]  /*11240*/  LDL.LU R27, [R1+0x198] ;  /* 0x00019800011b7983 */ /* 0x000f280000300800 */
[----:B0-----:R-:W4:Y:S04]  /*11250*/  LDL.LU R11, [R1+0x194] ;  /* 0x00019400010b7983 */ /* 0x001f280000300800 */
[----:B-1----:R-:W4:Y:S04]  /*11260*/  LDL.LU R26, [R1+0x168] ;  /* 0x00016800011a7983 */ /* 0x002f280000300800 */
[----:B---3--:R-:W-:Y:S04]  /*11270*/  STL [R1+0x1460], R18 ;  /* 0x0014601201007387 */ /* 0x008fe80000100800 */
[----:B--2---:R-:W2:Y:S04]  /*11280*/  LDL R17, [R1+0x874] ;  /* 0x0008740001117983 */ /* 0x004ea80000100800 */
[----:B------:R-:W3:Y:S01]  /*11290*/  LDL R16, [R1+0x878] ;  /* 0x0008780001107983 */ /* 0x000ee20000100800 */
[----:B------:R-:W-:-:S02]  /*112a0*/  PRMT R19, RZ, 0x7610, R19 ;  /* 0x00007610ff137816 */ /* 0x000fc40000000013 */
[----:B------:R-:W-:Y:S01]  /*112b0*/  PRMT R20, RZ, 0x7610, R20 ;  /* 0x00007610ff147816 */ /* 0x000fe20000000014 */
[----:B------:R-:W3:Y:S04]  /*112c0*/  LDL.LU R5, [R1+0x164] ;  /* 0x0001640001057983 */ /* 0x000ee80000300800 */
[----:B------:R-:W3:Y:S01]  /*112d0*/  LDL.LU R29, [R1+0xc0] ;  /* 0x0000c000011d7983 */ /* 0x000ee20000300800 */
[----:B----4-:R-:W-:-:S03]  /*112e0*/  @!P0 IMAD.MOV.U32 R15, RZ, RZ, R3 ;  /* 0x000000ffff0f8224 */ /* 0x010fc600078e0003 */
[----:B------:R-:W4:Y:S01]  /*112f0*/  LDL R3, [R1+0x84c] ;  /* 0x00084c0001037983 */ /* 0x000f220000100800 */
[----:B------:R-:W-:-:S03]  /*11300*/  @!P0 IMAD.MOV.U32 R14, RZ, RZ, R2 ;  /* 0x000000ffff0e8224 */ /* 0x000fc600078e0002 */
[----:B------:R-:W4:Y:S04]  /*11310*/  LDL R2, [R1+0xa04] ;  /* 0x000a040001027983 */ /* 0x000f280000100800 */
[----:B------:R2:W4:Y:S04]  /*11320*/  @!P0 LDG.E.U16 R19, desc[UR8][R14.64] ;  /* 0x000000080e138981 */ /* 0x000528000c1e1500 */
[----:B------:R-:W4:Y:S04]  /*11330*/  LDL.LU R6, [R1+0x430] ;  /* 0x0004300001067983 */ /* 0x000f280000300800 */
[----:B------:R0:W-:Y:S04]  /*11340*/  STS.U16 [R25+UR4+0x1380], R12 ;  /* 0x0013800c19007988 */ /* 0x0001e80008000404 */
[----:B------:R-:W4:Y:S04]  /*11350*/  LDL.LU R10, [R1+0x42c] ;  /* 0x00042c00010a7983 */ /* 0x000f280000300800 */
[----:B0-----:R-:W4:Y:S01]  /*11360*/  LDL.LU R12, [R1+0x408] ;  /* 0x00040800010c7983 */ /* 0x001f220000300800 */
[----:B--2---:R-:W-:-:S02]  /*11370*/  @!P0 IMAD.MOV.U32 R15, RZ, RZ, R17 ;  /* 0x000000ffff0f8224 */ /* 0x004fc400078e0011 */
[----:B---3--:R-:W-:-:S05]  /*11380*/  @!P0 IMAD.MOV.U32 R14, RZ, RZ, R16 ;  /* 0x000000ffff0e8224 */ /* 0x008fca00078e0010 */
[----:B------:R-:W2:Y:S04]  /*11390*/  @!P0 LDG.E.U16 R20, desc[UR8][R14.64] ;  /* 0x000000080e148981 */ /* 0x000ea8000c1e1500 */
[----:B------:R0:W-:Y:S04]  /*113a0*/  STS.U16 [R25+UR4+0x1b00], R24 ;  /* 0x001b001819007988 */ /* 0x0001e80008000404 */
[----:B------:R-:W-:Y:S04]  /*113b0*/  STS.U16 [R25+UR4+0x1b80], R13 ;  /* 0x001b800d19007988 */ /* 0x000fe80008000404 */
[----:B------:R-:W-:Y:S04]  /*113c0*/  STS.U16 [R25+UR4+0x2300], R22 ;  /* 0x0023001619007988 */ /* 0x000fe80008000404 */
[----:B------:R-:W-:Y:S04]  /*113d0*/  STS.U16 [R25+UR4+0x2380], R4 ;  /* 0x0023800419007988 */ /* 0x000fe80008000404 */
[----:B----4-:R-:W-:Y:S04]  /*113e0*/  STL [R1+0x1464], R19 ;  /* 0x0014641301007387 */ /* 0x010fe80000100800 */
[----:B------:R-:W3:Y:S04]  /*113f0*/  LDL.LU R7, [R1+0x404] ;  /* 0x0004040001077983 */ /* 0x000ee80000300800 */
[----:B------:R-:W4:Y:S04]  /*11400*/  LDL.LU R23, [R1+0x3d8] ;  /* 0x0003d80001177983 */ /* 0x000f280000300800 */
[----:B------:R-:W4:Y:S04]  /*11410*/  LDL.LU R8, [R1+0x3d4] ;  /* 0x0003d40001087983 */ /* 0x000f280000300800 */
[----:B------:R-:W4:Y:S04]  /*11420*/  LDL.LU R9, [R1+0x3a8] ;  /* 0x0003a80001097983 */ /* 0x000f280000300800 */
[----:B0-----:R-:W4:Y:S04]  /*11430*/  LDL.LU R24, [R1+0x39c] ;  /* 0x00039c0001187983 */ /* 0x001f280000300800 */
[----:B------:R-:W-:Y:S04]  /*11440*/  STS.U16 [R25+UR4+0x2b00], R27 ;  /* 0x002b001b19007988 */ /* 0x000fe80008000404 */
[----:B------:R0:W-:Y:S04]  /*11450*/  STS.U16 [R25+UR4+0x2b80], R11 ;  /* 0x002b800b19007988 */ /* 0x0001e80008000404 */
[----:B------:R1:W-:Y:S04]  /*11460*/  STS.U16 [R25+UR4+0x3300], R26 ;  /* 0x0033001a19007988 */ /* 0x0003e80008000404 */
[----:B--2---:R-:W-:Y:S04]  /*11470*/  STL [R1+0x1468], R20 ;  /* 0x0014681401007387 */ /* 0x004fe80000100800 */
[----:B0-----:R-:W2:Y:S04]  /*11480*/  LDL.LU R11, [R1+0x200] ;  /* 0x00020000010b7983 */ /* 0x001ea80000300800 */
[----:B------:R-:W2:Y:S04]  /*11490*/  LDL.LU R27, [R1+0x1bc] ;  /* 0x0001bc00011b7983 */ /* 0x000ea80000300800 */
[----:B-1----:R-:W2:Y:S01]  /*114a0*/  LDL.LU R26, [R1+0x190] ;  /* 0x00019000011a7983 */ /* 0x002ea20000300800 */
[----:B------:R-:W-:Y:S01]  /*114b0*/  PRMT R21, RZ, 0x7610, R21 ;  /* 0x00007610ff157816 */ /* 0x000fe20000000015 */
[----:B------:R-:W-:-:S02]  /*114c0*/  @!P0 IMAD.MOV.U32 R14, RZ, RZ, R2 ;  /* 0x000000ffff0e8224 */ /* 0x000fc400078e0002 */
[----:B------:R-:W-:Y:S01]  /*114d0*/  @!P0 IMAD.MOV.U32 R15, RZ, RZ, R3 ;  /* 0x000000ffff0f8224 */ /* 0x000fe200078e0003 */
[----:B------:R-:W-:Y:S04]  /*114e0*/  STS.U16 [R25+UR4+0x3380], R5 ;  /* 0x0033800519007988 */ /* 0x000fe80008000404 */
[----:B------:R0:W2:Y:S04]  /*114f0*/  @!P0 LDG.E.U16 R21, desc[UR8][R14.64] ;  /* 0x000000080e158981 */ /* 0x0000a8000c1e1500 */
[----:B------:R-:W-:Y:S04]  /*11500*/  STS.U16 [R25+UR4+0x3b00], R29 ;  /* 0x003b001d19007988 */ /* 0x000fe80008000404 */
[----:B------:R1:W-:Y:S01]  /*11510*/  STS.U16 [R25+UR4+0x3b80], R0 ;  /* 0x003b800019007988 */ /* 0x0003e20008000404 */
[----:B0-----:R-:W-:-:S05]  /*11520*/  LOP3.LUT R15, R28, 0x40, RZ, 0x3c, !PT ;  /* 0x000000401c0f7812 */ /* 0x001fca00078e3cff */
[----:B------:R-:W-:Y:S04]  /*11530*/  STS.U16 [R15+UR4+0x400], R6 ;  /* 0x000400060f007988 */ /* 0x000fe80008000404 */
[----:B-1----:R-:W2:Y:S04]  /*11540*/  LDL.LU R0, [R1+0x146c] ;  /* 0x00146c0001007983 */ /* 0x002ea80000300800 */
[----:B------:R-:W2:Y:S04]  /*11550*/  LDL.LU R29, [R1+0x18c] ;  /* 0x00018c00011d7983 */ /* 0x000ea80000300800 */
[----:B------:R0:W-:Y:S04]  /*11560*/  STS.U16 [R15+UR4+0x480], R10 ;  /* 0x0004800a0f007988 */ /* 0x0001e80008000404 */
[----:B------:R1:W-:Y:S04]  /*11570*/  STS.U16 [R15+UR4+0xc00], R12 ;  /* 0x000c000c0f007988 */ /* 0x0003e80008000404 */
[----:B0-----:R-:W2:Y:S04]  /*11580*/  LDL.LU R10, [R1+0xe4] ;  /* 0x0000e400010a7983 */ /* 0x001ea80000300800 */
[----:B-1----:R-:W2:Y:S04]  /*11590*/  LDL.LU R12, [R1+0xb8] ;  /* 0x0000b800010c7983 */ /* 0x002ea80000300800 */
[----:B------:R-:W2:Y:S04]  /*115a0*/  LDL.LU R20, [R1+0xb4] ;  /* 0x0000b40001147983 */ /* 0x000ea80000300800 */
[----:B------:R-:W2:Y:S04]  /*115b0*/  LDL.LU R19, [R1+0x428] ;  /* 0x0004280001137983 */ /* 0x000ea80000300800 */
[----:B------:R-:W2:Y:S04]  /*115c0*/  LDL.LU R18, [R1+0x424] ;  /* 0x0004240001127983 */ /* 0x000ea80000300800 */
[----:B------:R-:W2:Y:S04]  /*115d0*/  LDL.LU R17, [R1+0x400] ;  /* 0x0004000001117983 */ /* 0x000ea80000300800 */
[----:B------:R-:W2:Y:S04]  /*115e0*/  LDL.LU R16, [R1+0x3fc] ;  /* 0x0003fc0001107983 */ /* 0x000ea80000300800 */
[----:B------:R-:W2:Y:S04]  /*115f0*/  LDL.LU R13, [R1+0x3d0] ;  /* 0x0003d000010d7983 */ /* 0x000ea80000300800 */
[----:B------:R-:W2:Y:S04]  /*11600*/  LDL.LU R2, [R1+0x3cc] ;  /* 0x0003cc0001027983 */ /* 0x000ea80000300800 */
[----:B---3--:R0:W-:Y:S04]  /*11610*/  STS.U16 [R15+UR4+0xc80], R7 ;  /* 0x000c80070f007988 */ /* 0x0081e80008000404 */
[----:B------:R-:W3:Y:S04]  /*11620*/  LDL.LU R3, [R1+0x398] ;  /* 0x0003980001037983 */ /* 0x000ee80000300800 */
[----:B----4-:R-:W-:Y:S04]  /*11630*/  STS.U16 [R15+UR4+0x1400], R23 ;  /* 0x001400170f007988 */ /* 0x010fe80008000404 */
[----:B------:R-:W4:Y:S04]  /*11640*/  LDL.LU R22, [R1+0x394] ;  /* 0x0003940001167983 */ /* 0x000f280000300800 */
[----:B------:R-:W-:Y:S04]  /*11650*/  STS.U16 [R15+UR4+0x1480], R8 ;  /* 0x001480080f007988 */ /* 0x000fe80008000404 */
[----:B------:R-:W4:Y:S04]  /*11660*/  LDL.LU R4, [R1+0x1b8] ;  /* 0x0001b80001047983 */ /* 0x000f280000300800 */
[----:B------:R-:W-:Y:S04]  /*11670*/  STS.U16 [R15+UR4+0x1c00], R9 ;  /* 0x001c00090f007988 */ /* 0x000fe80008000404 */
[----:B------:R-:W4:Y:S04]  /*11680*/  LDL.LU R5, [R1+0x1b4] ;  /* 0x0001b40001057983 */ /* 0x000f280000300800 */
[----:B------:R1:W-:Y:S04]  /*11690*/  STS.U16 [R15+UR4+0x1c80], R24 ;  /* 0x001c80180f007988 */ /* 0x0003e80008000404 */
[----:B0-----:R-:W4:Y:S04]  /*116a0*/  LDL.LU R7, [R1+0x188] ;  /* 0x0001880001077983 */ /* 0x001f280000300800 */
[----:B-1----:R-:W4:Y:S04]  /*116b0*/  LDL.LU R24, [R1+0x184] ;  /* 0x0001840001187983 */ /* 0x002f280000300800 */
[----:B--2---:R0:W-:Y:S04]  /*116c0*/  STS.U16 [R15+UR4+0x2400], R11 ;  /* 0x0024000b0f007988 */ /* 0x0041e80008000404 */
[----:B------:R-:W-:Y:S04]  /*116d0*/  STS.U16 [R15+UR4+0x2480], R27 ;  /* 0x0024801b0f007988 */ /* 0x000fe80008000404 */
[----:B------:R1:W-:Y:S04]  /*116e0*/  STS.U16 [R15+UR4+0x2c00], R26 ;  /* 0x002c001a0f007988 */ /* 0x0003e80008000404 */
[----:B0-----:R-:W2:Y:S04]  /*116f0*/  LDL.LU R11, [R1+0xe0] ;  /* 0x0000e000010b7983 */ /* 0x001ea80000300800 */
[----:B------:R-:W2:Y:S04]  /*11700*/  LDL.LU R23, [R1+0xdc] ;  /* 0x0000dc0001177983 */ /* 0x000ea80000300800 */
[----:B------:R-:W2:Y:S04]  /*11710*/  LDL.LU R8, [R1+0xb0] ;  /* 0x0000b00001087983 */ /* 0x000ea80000300800 */
[----:B-1----:R-:W2:Y:S04]  /*11720*/  LDL.LU R26, [R1+0xac] ;  /* 0x0000ac00011a7983 */ /* 0x002ea80000300800 */
[----:B------:R-:W2:Y:S04]  /*11730*/  LDL.LU R9, [R1+0x420] ;  /* 0x0004200001097983 */ /* 0x000ea80000300800 */
[----:B------:R-:W2:Y:S04]  /*11740*/  LDL.LU R6, [R1+0x41c] ;  /* 0x00041c0001067983 */ /* 0x000ea80000300800 */
[----:B------:R-:W2:Y:S04]  /*11750*/  LDL.LU R27, [R1+0x3f8] ;  /* 0x0003f800011b7983 */ /* 0x000ea80000300800 */
[----:B------:R0:W-:Y:S04]  /*11760*/  STS.U16 [R15+UR4+0x2c80], R29 ;  /* 0x002c801d0f007988 */ /* 0x0001e80008000404 */
[----:B------:R1:W-:Y:S04]  /*11770*/  STS.U16 [R15+UR4+0x3400], R0 ;  /* 0x003400000f007988 */ /* 0x0003e80008000404 */
[----:B0-----:R-:W2:Y:S01]  /*11780*/  LDL.LU R29, [R1+0x3f4] ;  /* 0x0003f400011d7983 */ /* 0x001ea20000300800 */
[----:B-1----:R-:W-:-:S03]  /*11790*/  LOP3.LUT R0, R28, 0x50, RZ, 0x3c, !PT ;  /* 0x000000501c007812 */ /* 0x002fc600078e3cff */
[----:B------:R0:W-:Y:S04]  /*117a0*/  STS.U16 [R15+UR4+0x3480], R10 ;  /* 0x0034800a0f007988 */ /* 0x0001e80008000404 */
[----:B------:R1:W-:Y:S04]  /*117b0*/  STS.U16 [R15+UR4+0x3c00], R12 ;  /* 0x003c000c0f007988 */ /* 0x0003e80008000404 */
[----:B------:R-:W-:Y:S04]  /*117c0*/  STS.U16 [R15+UR4+0x3c80], R20 ;  /* 0x003c80140f007988 */ /* 0x000fe80008000404 */
[----:B------:R-:W-:Y:S04]  /*117d0*/  STS.U16 [R0+UR4+0x500], R19 ;  /* 0x0005001300007988 */ /* 0x000fe80008000404 */
[----:B------:R-:W-:Y:S04]  /*117e0*/  STS.U16 [R0+UR4+0x580], R18 ;  /* 0x0005801200007988 */ /* 0x000fe80008000404 */
[----:B------:R-:W-:Y:S04]  /*117f0*/  STS.U16 [R0+UR4+0xd00], R17 ;  /* 0x000d001100007988 */ /* 0x000fe80008000404 */
[----:B------:R-:W-:Y:S04]  /*11800*/  STS.U16 [R0+UR4+0xd80], R16 ;  /* 0x000d801000007988 */ /* 0x000fe80008000404 */
[----:B------:R-:W-:Y:S04]  /*11810*/  STS.U16 [R0+UR4+0x1500], R13 ;  /* 0x0015000d00007988 */ /* 0x000fe80008000404 */
[----:B------:R-:W-:Y:S04]  /*11820*/  STS.U16 [R0+UR4+0x1580], R2 ;  /* 0x0015800200007988 */ /* 0x000fe80008000404 */
[----:B0-----:R-:W2:Y:S04]  /*11830*/  LDL.LU R10, [R1+0x3c0] ;  /* 0x0003c000010a7983 */ /* 0x001ea80000300800 */
[----:B---3--:R-:W-:Y:S04]  /*11840*/  STS.U16 [R0+UR4+0x1d00], R3 ;  /* 0x001d000300007988 */ /* 0x008fe80008000404 */
[----:B-1----:R-:W3:Y:S04]  /*11850*/  LDL.LU R12, [R1+0x3bc] ;  /* 0x0003bc00010c7983 */ /* 0x002ee80000300800 */
[----:B----4-:R-:W-:Y:S04]  /*11860*/  STS.U16 [R0+UR4+0x1d80], R22 ;  /* 0x001d801600007988 */ /* 0x010fe80008000404 */
[----:B------:R-:W-:Y:S04]  /*11870*/  STS.U16 [R0+UR4+0x2500], R4 ;  /* 0x0025000400007988 */ /* 0x000fe80008000404 */
[----:B------:R-:W-:Y:S04]  /*11880*/  STS.U16 [R0+UR4+0x2580], R5 ;  /* 0x0025800500007988 */ /* 0x000fe80008000404 */
[----:B------:R-:W-:Y:S04]  /*11890*/  STS.U16 [R0+UR4+0x2d00], R7 ;  /* 0x002d000700007988 */ /* 0x000fe80008000404 */
[----:B------:R0:W-:Y:S04]  /*118a0*/  STS.U16 [R0+UR4+0x2d80], R24 ;  /* 0x002d801800007988 */ /* 0x0001e80008000404 */
[----:B0-----:R-:W4:Y:S04]  /*118b0*/  LDL.LU R24, [R1+0x390] ;  /* 0x0003900001187983 */ /* 0x001f280000300800 */
[----:B--2---:R0:W-:Y:S04]  /*118c0*/  STS.U16 [R0+UR4+0x3500], R11 ;  /* 0x0035000b00007988 */ /* 0x0041e80008000404 */
[----:B------:R-:W-:Y:S04]  /*118d0*/  STS.U16 [R0+UR4+0x3580], R23 ;  /* 0x0035801700007988 */ /* 0x000fe80008000404 */
[----:B------:R-:W-:Y:S04]  /*118e0*/  STS.U16 [R0+UR4+0x3d00], R8 ;  /* 0x003d000800007988 */ /* 0x000fe80008000404 */
[----:B0-----:R-:W2:Y:S04]  /*118f0*/  LDL.LU R11, [R1+0x36c] ;  /* 0x00036c00010b7983 */ /* 0x001ea80000300800 */
[----:B------:R0:W-:Y:S04]  /*11900*/  STS.U16 [R0+UR4+0x3d80], R26 ;  /* 0x003d801a00007988 */ /* 0x0001e80008000404 */
[----:B------:R-:W2:Y:S04]  /*11910*/  LDL.LU R7, [R1+0x1b0] ;  /* 0x0001b00001077983 */ /* 0x000ea80000300800 */
[----:B0-----:R-:W2:Y:S01]  /*11920*/  LDL.LU R26, [R1+0x1ac] ;  /* 0x0001ac00011a7983 */ /* 0x001ea20000300800 */
[----:B------:R-:W-:-:S03]  /*11930*/  LOP3.LUT R15, R28, 0x60, RZ, 0x3c, !PT ;  /* 0x000000601c0f7812 */ /* 0x000fc600078e3cff */
[----:B------:R-:W2:Y:S04]  /*11940*/  LDL.LU R23, [R1+0x178] ;  /* 0x0001780001177983 */ /* 0x000ea80000300800 */
[----:B------:R0:W-:Y:S04]  /*11950*/  STS.U16 [R15+UR4+0x600], R9 ;  /* 0x000600090f007988 */ /* 0x0001e80008000404 */
[----:B------:R-:W2:Y:S04]  /*11960*/  LDL.LU R8, [R1+0x174] ;  /* 0x0001740001087983 */ /* 0x000ea80000300800 */
[----:B0-----:R-:W2:Y:S04]  /*11970*/  LDL.LU R9, [R1+0xd8] ;  /* 0x0000d80001097983 */ /* 0x001ea80000300800 */
[----:B------:R-:W2:Y:S04]  /*11980*/  LDL.LU R20, [R1+0xd4] ;  /* 0x0000d40001147983 */ /* 0x000ea80000300800 */
[----:B------:R-:W2:Y:S04]  /*11990*/  LDL.LU R19, [R1+0xa8] ;  /* 0x0000a80001137983 */ /* 0x000ea80000300800 */
[----:B------:R-:W2:Y:S04]  /*119a0*/  LDL.LU R18, [R1+0xa4] ;  /* 0x0000a40001127983 */ /* 0x000ea80000300800 */
[----:B------:R-:W2:Y:S04]  /*119b0*/  LDL.LU R17, [R1+0x418] ;  /* 0x0004180001117983 */ /* 0x000ea80000300800 */
[----:B------:R-:W2:Y:S04]  /*119c0*/  LDL.LU R16, [R1+0x414] ;  /* 0x0004140001107983 */ /* 0x000ea80000300800 */
[----:B------:R-:W2:Y:S04]  /*119d0*/  LDL.LU R13, [R1+0x3f0] ;  /* 0x0003f000010d7983 */ /* 0x000ea80000300800 */
[----:B------:R-:W2:Y:S04]  /*119e0*/  LDL.LU R2, [R1+0x3e4] ;  /* 0x0003e40001027983 */ /* 0x000ea80000300800 */
[----:B------:R0:W-:Y:S04]  /*119f0*/  STS.U16 [R15+UR4+0x680], R6 ;  /* 0x000680060f007988 */ /* 0x0001e80008000404 */
[----:B------:R-:W2:Y:S04]  /*11a00*/  LDL.LU R3, [R1+0x3b8] ;  /* 0x0003b80001037983 */ /* 0x000ea80000300800 */
[----:B------:R-:W-:Y:S04]  /*11a10*/  STS.U16 [R15+UR4+0xe00], R27 ;  /* 0x000e001b0f007988 */ /* 0x000fe80008000404 */
[----:B------:R-:W2:Y:S04]  /*11a20*/  LDL.LU R22, [R1+0x3b4] ;  /* 0x0003b40001167983 */ /* 0x000ea80000300800 */
[----:B------:R-:W-:Y:S04]  /*11a30*/  STS.U16 [R15+UR4+0xe80], R29 ;  /* 0x000e801d0f007988 */ /* 0x000fe80008000404 */
[----:B------:R-:W2:Y:S04]  /*11a40*/  LDL.LU R4, [R1+0x368] ;  /* 0x0003680001047983 */ /* 0x000ea80000300800 */
[----:B------:R-:W-:Y:S04]  /*11a50*/  STS.U16 [R15+UR4+0x1600], R10 ;  /* 0x0016000a0f007988 */ /* 0x000fe80008000404 */
[----:B------:R-:W2:Y:S04]  /*11a60*/  LDL.LU R5, [R1+0x364] ;  /* 0x0003640001057983 */ /* 0x000ea80000300800 */
[----:B---3--:R1:W-:Y:S04]  /*11a70*/  STS.U16 [R15+UR4+0x1680], R12 ;  /* 0x0016800c0f007988 */ /* 0x0083e80008000404 */
[----:B0-----:R-:W3:Y:S04]  /*11a80*/  LDL.LU R6, [R1+0x1a8] ;  /* 0x0001a80001067983 */ /* 0x001ee80000300800 */
[----:B-1----:R-:W3:Y:S04]  /*11a90*/  LDL.LU R12, [R1+0x19c] ;  /* 0x00019c00010c7983 */ /* 0x002ee80000300800 */
[----:B----4-:R0:W-:Y:S04]  /*11aa0*/  STS.U16 [R15+UR4+0x1e00], R24 ;  /* 0x001e00180f007988 */ /* 0x0101e80008000404 */
[----:B0-----:R-:W4:Y:S04]  /*11ab0*/  LDL.LU R24, [R1+0x170] ;  /* 0x0001700001187983 */ /* 0x001f280000300800 */
[----:B------:R-:W4:Y:S04]  /*11ac0*/  LDL.LU R27, [R1+0x16c] ;  /* 0x00016c00011b7983 */ /* 0x000f280000300800 */
[----:B------:R-:W4:Y:S04]  /*11ad0*/  LDL.LU R29, [R1+0xd0] ;  /* 0x0000d000011d7983 */ /* 0x000f280000300800 */
[----:B------:R-:W4:Y:S04]  /*11ae0*/  LDL.LU R10, [R1+0xcc] ;  /* 0x0000cc00010a7983 */ /* 0x000f280000300800 */
[----:B--2---:R0:W-:Y:S04]  /*11af0*/  STS.U16 [R15+UR4+0x1e80], R11 ;  /* 0x001e800b0f007988 */ /* 0x0041e80008000404 */
[----:B------:R-:W-:Y:S04]  /*11b00*/  STS.U16 [R15+UR4+0x2600], R7 ;  /* 0x002600070f007988 */ /* 0x000fe80008000404 */
[----:B0-----:R-:W2:Y:S04]  /*11b10*/  LDL.LU R11, [R1+0xa0] ;  /* 0x0000a000010b7983 */ /* 0x001ea80000300800 */
[----:B------:R0:W-:Y:S04]  /*11b20*/  STS.U16 [R15+UR4+0x2680], R26 ;  /* 0x0026801a0f007988 */ /* 0x0001e80008000404 */
[----:B0-----:R-:W2:Y:S01]  /*11b30*/  LDL.LU R26, [R1+0x9c] ;  /* 0x00009c00011a7983 */ /* 0x001ea20000300800 */
[----:B------:R-:W-:-:S03]  /*11b40*/  LOP3.LUT R14, R28, 0x70, RZ, 0x3c, !PT ;  /* 0x000000701c0e7812 */ /* 0x000fc600078e3cff */
[----:B------:R0:W-:Y:S04]  /*11b50*/  STS.U16 [R15+UR4+0x2e00], R23 ;  /* 0x002e00170f007988 */ /* 0x0001e80008000404 */
[----:B------:R1:W-:Y:S04]  /*11b60*/  STS.U16 [R15+UR4+0x2e80], R8 ;  /* 0x002e80080f007988 */ /* 0x0003e80008000404 */
[----:B------:R1:W-:Y:S04]  /*11b70*/  STS.U16 [R15+UR4+0x3600], R9 ;  /* 0x003600090f007988 */ /* 0x0003e80008000404 */
[----:B------:R-:W-:Y:S04]  /*11b80*/  STS.U16 [R15+UR4+0x3680], R20 ;  /* 0x003680140f007988 */ /* 0x000fe80008000404 */
[----:B------:R-:W-:Y:S04]  /*11b90*/  STS.U16 [R15+UR4+0x3e00], R19 ;  /* 0x003e00130f007988 */ /* 0x000fe80008000404 */
[----:B------:R-:W2:Y:S04]  /*11ba0*/  LDL.LU R7, [R1+0x94] ;  /* 0x0000940001077983 */ /* 0x000ea80000300800 */
[----:B------:R-:W-:Y:S04]  /*11bb0*/  STS.U16 [R15+UR4+0x3e80], R18 ;  /* 0x003e80120f007988 */ /* 0x000fe80008000404 */
[----:B0-----:R-:W2:Y:S04]  /*11bc0*/  LDL.LU R23, [R1+0x90] ;  /* 0x0000900001177983 */ /* 0x001ea80000300800 */
[----:B-1----:R-:W2:Y:S04]  /*11bd0*/  LDL.LU R8, [R1+0x8c] ;  /* 0x00008c0001087983 */ /* 0x002ea80000300800 */
[----:B------:R-:W-:Y:S04]  /*11be0*/  STS.U16 [R14+UR4+0x700], R17 ;  /* 0x000700110e007988 */ /* 0x000fe80008000404 */
[----:B------:R-:W2:Y:S04]  /*11bf0*/  LDL.LU R9, [R1+0x88] ;  /* 0x0000880001097983 */ /* 0x000ea80000300800 */
[----:B------:R-:W-:Y:S04]  /*11c00*/  STS.U16 [R14+UR4+0x780], R16 ;  /* 0x000780100e007988 */ /* 0x000fe80008000404 */
[----:B------:R-:W-:Y:S04]  /*11c10*/  STS.U16 [R14+UR4+0xf00], R13 ;  /* 0x000f000d0e007988 */ /* 0x000fe80008000404 */
[----:B------:R-:W-:Y:S04]  /*11c20*/  STS.U16 [R14+UR4+0xf80], R2 ;  /* 0x000f80020e007988 */ /* 0x000fe80008000404 */
[----:B------:R-:W-:Y:S04]  /*11c30*/  STS.U16 [R14+UR4+0x1700], R3 ;  /* 0x001700030e007988 */ /* 0x000fe80008000404 */
[----:B------:R-:W-:Y:S04]  /*11c40*/  STS.U16 [R14+UR4+0x1780], R22 ;  /* 0x001780160e007988 */ /* 0x000fe80008000404 */
[----:B------:R-:W-:Y:S04]  /*11c50*/  STS.U16 [R14+UR4+0x1f00], R4 ;  /* 0x001f00040e007988 */ /* 0x000fe80008000404 */
[----:B------:R-:W-:Y:S04]  /*11c60*/  STS.U16 [R14+UR4+0x1f80], R5 ;  /* 0x001f80050e007988 */ /* 0x000fe80008000404 */
[----:B---3--:R-:W-:Y:S04]  /*11c70*/  STS.U16 [R14+UR4+0x2700], R6 ;  /* 0x002700060e007988 */ /* 0x008fe80008000404 */
[----:B------:R0:W-:Y:S04]  /*11c80*/  STS.U16 [R14+UR4+0x2780], R12 ;  /* 0x0027800c0e007988 */ /* 0x0001e80008000404 */
[----:B0-----:R-:W3:Y:S04]  /*11c90*/  LDL.LU R12, [R1+0x84] ;  /* 0x00008400010c7983 */ /* 0x001ee80000300800 */
[----:B----4-:R0:W-:Y:S04]  /*11ca0*/  STS.U16 [R14+UR4+0x2f00], R24 ;  /* 0x002f00180e007988 */ /* 0x0101e80008000404 */
[----:B------:R1:W-:Y:S04]  /*11cb0*/  STS.U16 [R14+UR4+0x2f80], R27 ;  /* 0x002f801b0e007988 */ /* 0x0003e80008000404 */
[----:B------:R4:W-:Y:S04]  /*11cc0*/  STS.U16 [R14+UR4+0x3700], R29 ;  /* 0x0037001d0e007988 */ /* 0x0009e80008000404 */
[----:B0-----:R-:W3:Y:S04]  /*11cd0*/  LDL.LU R24, [R1+0x80] ;  /* 0x0000800001187983 */ /* 0x001ee80000300800 */
[----:B------:R0:W-:Y:S04]  /*11ce0*/  STS.U16 [R14+UR4+0x3780], R10 ;  /* 0x0037800a0e007988 */ /* 0x0001e80008000404 */
[----:B-1----:R-:W3:Y:S04]  /*11cf0*/  LDL.LU R27, [R1+0x7c] ;  /* 0x00007c00011b7983 */ /* 0x002ee80000300800 */
[----:B----4-:R-:W4:Y:S04]  /*11d00*/  LDL.LU R29, [R1+0x78] ;  /* 0x00007800011d7983 */ /* 0x010f280000300800 */
[----:B0-----:R-:W4:Y:S04]  /*11d10*/  LDL.LU R10, [R1+0x74] ;  /* 0x00007400010a7983 */ /* 0x001f280000300800 */
[----:B--2---:R0:W-:Y:S04]  /*11d20*/  STS.U16 [R14+UR4+0x3f00], R11 ;  /* 0x003f000b0e007988 */ /* 0x0041e80008000404 */
[----:B0-----:R-:W2:Y:S04]  /*11d30*/  LDL.LU R11, [R1+0x70] ;  /* 0x00007000010b7983 */ /* 0x001ea80000300800 */
[----:B------:R0:W-:Y:S04]  /*11d40*/  STS.U16 [R14+UR4+0x3f80], R26 ;  /* 0x003f801a0e007988 */ /* 0x0001e80008000404 */
        /* <DEDUP_REMOVED lines=13> */
[----:B------:R1:W-:Y:S04]  /*11e20*/  STS.U16 [R28+UR4+0x4400], R23 ;  /* 0x004400171c007988 */ /* 0x0003e80008000404 */
[----:B------:R1:W-:Y:S04]  /*11e30*/  STS.U16 [R28+UR4+0x4800], R8 ;  /* 0x004800081c007988 */ /* 0x0003e80008000404 */
[----:B------:R1:W-:Y:S01]  /*11e40*/  STS.U16 [R28+UR4+0x4c00], R9 ;  /* 0x004c00091c007988 */ /* 0x0003e20008000404 */
[----:B------:R-:W-:-:S03]  /*11e50*/  LOP3.LUT R16, R28, 0x10, RZ, 0x3c, !PT ;  /* 0x000000101c107812 */ /* 0x000fc600078e3cff */
[----:B0-----:R-:W2:Y:S04]  /*11e60*/  LDL.LU R7, [R1+0x3c] ;  /* 0x00003c0001077983 */ /* 0x001ea80000300800 */
[----:B-1----:R-:W2:Y:S04]  /*11e70*/  LDL.LU R23, [R1+0x38] ;  /* 0x0000380001177983 */ /* 0x002ea80000300800 */
[----:B------:R-:W2:Y:S04]  /*11e80*/  LDL.LU R8, [R1+0x34] ;  /* 0x0000340001087983 */ /* 0x000ea80000300800 */
[----:B------:R-:W2:Y:S04]  /*11e90*/  LDL.LU R15, [R1+0x2c] ;  /* 0x00002c00010f7983 */ /* 0x000ea80000300800 */
[----:B------:R-:W2:Y:S04]  /*11ea0*/  LDL.LU R9, [R1+0x1c] ;  /* 0x00001c0001097983 */ /* 0x000ea80000300800 */
[----:B---3--:R0:W-:Y:S04]  /*11eb0*/  STS.U16 [R28+UR4+0x5000], R12 ;  /* 0x0050000c1c007988 */ /* 0x0081e80008000404 */
[----:B0-----:R-:W3:Y:S04]  /*11ec0*/  LDL.LU R12, [R1+0x14] ;  /* 0x00001400010c7983 */ /* 0x001ee80000300800 */
[----:B------:R0:W-:Y:S04]  /*11ed0*/  STS.U16 [R28+UR4+0x5400], R24 ;  /* 0x005400181c007988 */ /* 0x0001e80008000404 */
[----:B------:R-:W-:Y:S04]  /*11ee0*/  STS.U16 [R28+UR4+0x5800], R27 ;  /* 0x0058001b1c007988 */ /* 0x000fe80008000404 */
[----:B----4-:R1:W-:Y:S04]  /*11ef0*/  STS.U16 [R28+UR4+0x5c00], R29 ;  /* 0x005c001d1c007988 */ /* 0x0103e80008000404 */
[----:B0-----:R-:W4:Y:S04]  /*11f00*/  LDL.LU R24, [R1+0xc] ;  /* 0x00000c0001187983 */ /* 0x001f280000300800 */
[----:B------:R0:W-:Y:S04]  /*11f10*/  STS.U16 [R16+UR4+0x4080], R10 ;  /* 0x0040800a10007988 */ /* 0x0001e80008000404 */
[----:B-1----:R-:W3:Y:S04]  /*11f20*/  LDL.LU R28, [R1+0x30] ;  /* 0x00003000011c7983 */ /* 0x002ee80000300800 */
[----:B------:R-:W4:Y:S04]  /*11f30*/  LDL.LU R27, [R1+0x28] ;  /* 0x00002800011b7983 */ /* 0x000f280000300800 */
[----:B------:R-:W4:Y:S04]  /*11f40*/  LDL.LU R29, [R1+0x24] ;  /* 0x00002400011d7983 */ /* 0x000f280000300800 */
[----:B0-----:R-:W4:Y:S04]  /*11f50*/  LDL.LU R10, [R1+0x20] ;  /* 0x00002000010a7983 */ /* 0x001f280000300800 */
[----:B--2---:R0:W-:Y:S04]  /*11f60*/  STS.U16 [R16+UR4+0x4480], R11 ;  /* 0x0044800b10007988 */ /* 0x0041e80008000404 */
[----:B0-----:R-:W2:Y:S04]  /*11f70*/  LDL.LU R11, [R1+0x18] ;  /* 0x00001800010b7983 */ /* 0x001ea80000300800 */
[----:B------:R0:W-:Y:S04]  /*11f80*/  STS.U16 [R16+UR4+0x4880], R26 ;  /* 0x0048801a10007988 */ /* 0x0001e80008000404 */
[----:B------:R1:W-:Y:S04]  /*11f90*/  STS.U16 [R16+UR4+0x4c80], R20 ;  /* 0x004c801410007988 */ /* 0x0003e80008000404 */
[----:B------:R1:W-:Y:S04]  /*11fa0*/  STS.U16 [R16+UR4+0x5080], R19 ;  /* 0x0050801310007988 */ /* 0x0003e80008000404 */
[----:B------:R1:W-:Y:S04]  /*11fb0*/  STS.U16 [R16+UR4+0x5480], R18 ;  /* 0x0054801210007988 */ /* 0x0003e80008000404 */
        /* <DEDUP_REMOVED lines=8> */
[----:B------:R-:W3:Y:S04]  /*12040*/  LDL.LU R22, [R1+0x1454] ;  /* 0x0014540001167983 */ /* 0x000ee80000300800 */
[----:B---3--:R0:W-:Y:S04]  /*12050*/  STS.U16 [R22+UR4+0x4100], R13 ;  /* 0x0041000d16007988 */ /* 0x0081e80008000404 */
[----:B------:R1:W-:Y:S04]  /*12060*/  STS.U16 [R22+UR4+0x4500], R2 ;  /* 0x0045000216007988 */ /* 0x0003e80008000404 */
[----:B------:R3:W-:Y:S04]  /*12070*/  STS.U16 [R22+UR4+0x4900], R3 ;  /* 0x0049000316007988 */ /* 0x0007e80008000404 */
[----:B------:R4:W-:Y:S04]  /*12080*/  STS.U16 [R22+UR4+0x4d00], R4 ;  /* 0x004d000416007988 */ /* 0x0009e80008000404 */
[----:B------:R2:W-:Y:S04]  /*12090*/  STS.U16 [R22+UR4+0x5100], R5 ;  /* 0x0051000516007988 */ /* 0x0005e80008000404 */
[----:B------:R2:W-:Y:S04]  /*120a0*/  STS.U16 [R22+UR4+0x5500], R6 ;  /* 0x0055000616007988 */ /* 0x0005e80008000404 */
[----:B0-----:R-:W2:Y:S04]  /*120b0*/  LDL.LU R13, [R1+0x1450] ;  /* 0x00145000010d7983 */ /* 0x001ea80000300800 */
[----:B-1----:R-:W2:Y:S04]  /*120c0*/  LDL.LU R2, [R1+0x144c] ;  /* 0x00144c0001027983 */ /* 0x002ea80000300800 */
[----:B---3--:R-:W3:Y:S04]  /*120d0*/  LDL.LU R3, [R1+0x1448] ;  /* 0x0014480001037983 */ /* 0x008ee80000300800 */
[----:B----4-:R-:W4:Y:S04]  /*120e0*/  LDL.LU R4, [R1+0x1444] ;  /* 0x0014440001047983 */ /* 0x010f280000300800 */
[----:B--2---:R-:W2:Y:S04]  /*120f0*/  LDL.LU R5, [R1+0x1440] ;  /* 0x0014400001057983 */ /* 0x004ea80000300800 */
[----:B------:R-:W3:Y:S04]  /*12100*/  LDL.LU R6, [R1+0x143c] ;  /* 0x00143c0001067983 */ /* 0x000ee80000300800 */
[----:B------:R0:W-:Y:S04]  /*12110*/  STS.U16 [R22+UR4+0x5900], R7 ;  /* 0x0059000716007988 */ /* 0x0001e80008000404 */
[----:B------:R1:W-:Y:S04]  /*12120*/  STS.U16 [R22+UR4+0x5d00], R23 ;  /* 0x005d001716007988 */ /* 0x0003e80008000404 */
[----:B------:R1:W-:Y:S04]  /*12130*/  STS.U16 [R25+UR4+0x4180], R8 ;  /* 0x0041800819007988 */ /* 0x0003e80008000404 */
[----:B------:R-:W-:Y:S04]  /*12140*/  STS.U16 [R25+UR4+0x4580], R28 ;  /* 0x0045801c19007988 */ /* 0x000fe80008000404 */
[----:B------:R1:W-:Y:S04]  /*12150*/  STS.U16 [R25+UR4+0x4980], R15 ;  /* 0x0049800f19007988 */ /* 0x0003e80008000404 */
[----:B------:R1:W-:Y:S04]  /*12160*/  STS.U16 [R25+UR4+0x4d80], R9 ;  /* 0x004d800919007988 */ /* 0x0003e80008000404 */
[----:B0-----:R-:W4:Y:S04]  /*12170*/  LDL.LU R7, [R1+0x1438] ;  /* 0x0014380001077983 */ /* 0x001f280000300800 */
[----:B-1----:R-:W2:Y:S04]  /*12180*/  LDL.LU R22, [R1+0x1434] ;  /* 0x0014340001167983 */ /* 0x002ea80000300800 */
[----:B------:R-:W3:Y:S04]  /*12190*/  LDL.LU R23, [R1+0x1430] ;  /* 0x0014300001177983 */ /* 0x000ee80000300800 */
[----:B------:R-:W4:Y:S04]  /*121a0*/  LDL.LU R8, [R1+0x142c] ;  /* 0x00142c0001087983 */ /* 0x000f280000300800 */
[----:B------:R-:W2:Y:S04]  /*121b0*/  LDL.LU R15, [R1+0x98] ;  /* 0x00009800010f7983 */ /* 0x000ea80000300800 */
[----:B------:R-:W3:Y:S04]  /*121c0*/  LDL.LU R9, [R1+0x1428] ;  /* 0x0014280001097983 */ /* 0x000ee80000300800 */
[----:B------:R0:W-:Y:S04]  /*121d0*/  STS.U16 [R25+UR4+0x5180], R12 ;  /* 0x0051800c19007988 */ /* 0x0001e80008000404 */
[----:B------:R1:W-:Y:S04]  /*121e0*/  STS.U16 [R25+UR4+0x5580], R24 ;  /* 0x0055801819007988 */ /* 0x0003e80008000404 */
[----:B0-----:R-:W4:Y:S04]  /*121f0*/  LDL.LU R12, [R1+0x1424] ;  /* 0x00142400010c7983 */ /* 0x001f280000300800 */
[----:B-1----:R-:W2:Y:S01]  /*12200*/  LDL.LU R24, [R1+0x1420] ;  /* 0x0014200001187983 */ /* 0x002ea20000300800 */
[----:B------:R-:W0:Y:S02]  /*12210*/  S2R R28, SR_TID.X ;  /* 0x00000000001c7919 */ /* 0x000e240000002100 */
[----:B0-----:R-:W-:-:S05]  /*12220*/  LOP3.LUT R28, R28, 0x3f, RZ, 0xc0, !PT ;  /* 0x0000003f1c1c7812 */ /* 0x001fca00078ec0ff */
[----:B------:R-:W-:-:S05]  /*12230*/  IMAD.SHL.U32 R28, R28, 0x2, RZ ;  /* 0x000000021c1c7824 */ /* 0x000fca00078e00ff */
[----:B------:R-:W-:Y:S01]  /*12240*/  LOP3.LUT R28, R28, 0x40, RZ, 0x3c, !PT ;  /* 0x000000401c1c7812 */ /* 0x000fe200078e3cff */
[----:B--2---:R0:W-:Y:S04]  /*12250*/  STS.U16 [R25+UR4+0x5980], R24 ;  /* 0x0059801819007988 */ /* 0x0041e80008000404 */
[----:B----4-:R1:W-:Y:S04]  /*12260*/  STS.U16 [R25+UR4+0x5d80], R12 ;  /* 0x005d800c19007988 */ /* 0x0103e80008000404 */
[----:B------:R2:W-:Y:S04]  /*12270*/  STS.U16 [R28+UR4+0x4200], R27 ;  /* 0x0042001b1c007988 */ /* 0x0005e80008000404 */
[----:B------:R4:W-:Y:S04]  /*12280*/  STS.U16 [R28+UR4+0x4600], R29 ;  /* 0x0046001d1c007988 */ /* 0x0009e80008000404 */
[----:B------:R3:W-:Y:S04]  /*12290*/  STS.U16 [R28+UR4+0x4a00], R10 ;  /* 0x004a000a1c007988 */ /* 0x0007e80008000404 */
[----:B------:R3:W-:Y:S04]  /*122a0*/  STS.U16 [R28+UR4+0x4e00], R11 ;  /* 0x004e000b1c007988 */ /* 0x0007e80008000404 */
[----:B0-----:R-:W3:Y:S04]  /*122b0*/  LDL.LU R24, [R1] ;  /* 0x0000000001187983 */ /* 0x001ee80000300800 */
[----:B-1----:R-:W3:Y:S04]  /*122c0*/  LDL.LU R25, [R1+0x141c] ;  /* 0x00141c0001197983 */ /* 0x002ee80000300800 */
[----:B------:R-:W3:Y:S04]  /*122d0*/  LDL.LU R12, [R1+0x4] ;  /* 0x00000400010c7983 */ /* 0x000ee80000300800 */
[----:B--2---:R-:W2:Y:S04]  /*122e0*/  LDL.LU R27, [R1+0x1418] ;  /* 0x00141800011b7983 */ /* 0x004ea80000300800 */
[----:B----4-:R-:W4:Y:S04]  /*122f0*/  LDL.LU R29, [R1+0x1414] ;  /* 0x00141400011d7983 */ /* 0x010f280000300800 */
[----:B---3--:R-:W3:Y:S04]  /*12300*/  LDL.LU R10, [R1+0x1410] ;  /* 0x00141000010a7983 */ /* 0x008ee80000300800 */
[----:B------:R-:W2:Y:S04]  /*12310*/  LDL.LU R11, [R1+0x140c] ;  /* 0x00140c00010b7983 */ /* 0x000ea80000300800 */
[----:B------:R0:W-:Y:S04]  /*12320*/  STS.U16 [R28+UR4+0x5200], R26 ;  /* 0x0052001a1c007988 */ /* 0x0001e80008000404 */
[----:B0-----:R-:W4:Y:S04]  /*12330*/  LDL.LU R26, [R1+0x1408] ;  /* 0x00140800011a7983 */ /* 0x001f280000300800 */
[----:B----4-:R0:W-:Y:S04]  /*12340*/  STS.U16 [R28+UR4+0x5600], R26 ;  /* 0x0056001a1c007988 */ /* 0x0101e80008000404 */
[----:B0-----:R-:W4:Y:S04]  /*12350*/  LDL.LU R26, [R1+0x8] ;  /* 0x00000800011a7983 */ /* 0x001f280000300800 */
[----:B--2---:R-:W-:Y:S04]  /*12360*/  STS.U16 [R28+UR4+0x5a00], R11 ;  /* 0x005a000b1c007988 */ /* 0x004fe80008000404 */
[----:B---3--:R0:W-:Y:S02]  /*12370*/  STS.U16 [R28+UR4+0x5e00], R10 ;  /* 0x005e000a1c007988 */ /* 0x0081e40008000404 */
[----:B0-----:R-:W0:Y:S02]  /*12380*/  S2R R28, SR_TID.X ;  /* 0x00000000001c7919 */ /* 0x001e240000002100 */
[----:B0-----:R-:W-:-:S05]  /*12390*/  LOP3.LUT R28, R28, 0x3f, RZ, 0xc0, !PT ;  /* 0x0000003f1c1c7812 */ /* 0x001fca00078ec0ff */
[----:B------:R-:W-:-:S05]  /*123a0*/  IMAD.SHL.U32 R28, R28, 0x2, RZ ;  /* 0x000000021c1c7824 */ /* 0x000fca00078e00ff */
[----:B------:R-:W-:Y:S01]  /*123b0*/  LOP3.LUT R28, R28, 0x60, RZ, 0x3c, !PT ;  /* 0x000000601c1c7812 */ /* 0x000fe200078e3cff */
[----:B----4-:R-:W-:Y:S04]  /*123c0*/  STS.U16 [R0+UR4+0x4280], R26 ;  /* 0x0042801a00007988 */ /* 0x010fe80008000404 */
[----:B------:R-:W-:Y:S04]  /*123d0*/  STS.U16 [R0+UR4+0x4680], R12 ;  /* 0x0046800c00007988 */ /* 0x000fe80008000404 */
[----:B------:R-:W-:Y:S04]  /*123e0*/  STS.U16 [R0+UR4+0x4a80], R24 ;  /* 0x004a801800007988 */ /* 0x000fe80008000404 */
[----:B------:R-:W-:Y:S04]  /*123f0*/  STS.U16 [R0+UR4+0x4e80], R29 ;  /* 0x004e801d00007988 */ /* 0x000fe80008000404 */
[----:B------:R-:W-:Y:S04]  /*12400*/  STS.U16 [R0+UR4+0x5280], R27 ;  /* 0x0052801b00007988 */ /* 0x000fe80008000404 */
[----:B------:R-:W-:Y:S04]  /*12410*/  STS.U16 [R0+UR4+0x5680], R25 ;  /* 0x0056801900007988 */ /* 0x000fe80008000404 */
[----:B------:R-:W-:Y:S04]  /*12420*/  STS.U16 [R0+UR4+0x5a80], R9 ;  /* 0x005a800900007988 */ /* 0x000fe80008000404 */
        /* <DEDUP_REMOVED lines=8> */
[----:B------:R1:W-:Y:S04]  /*124b0*/  STS.U16 [R28+UR4+0x5f00], R2 ;  /* 0x005f00021c007988 */ /* 0x0003e80008000404 */
[----:B0-----:R-:W2:Y:S04]  /*124c0*/  LDL R0, [R1+0x384] ;  /* 0x0003840001007983 */ /* 0x001ea80000100800 */
[----:B-1----:R-:W3:Y:S04]  /*124d0*/  LDL R2, [R1+0xa54] ;  /* 0x000a540001027983 */ /* 0x002ee80000100800 */
[----:B------:R0:W-:Y:S02]  /*124e0*/  STS.U16 [R14+UR4+0x5f80], R15 ;  /* 0x005f800f0e007988 */ /* 0x0001e40008000404 */
[----:B0-----:R-:W0:Y:S02]  /*124f0*/  S2R R15, SR_TID.X ;  /* 0x00000000000f7919 */ /* 0x001e240000002100 */
[----:B------:R-:W-:Y:S04]  /*12500*/  STS.U16 [R14+UR4+0x4380], R13 ;  /* 0x0043800d0e007988 */ /* 0x000fe80008000404 */
[----:B------:R-:W-:Y:S04]  /*12510*/  STS.U16 [R14+UR4+0x4780], R16 ;  /* 0x004780100e007988 */ /* 0x000fe80008000404 */
[----:B------:R-:W-:Y:S04]  /*12520*/  STS.U16 [R14+UR4+0x4b80], R17 ;  /* 0x004b80110e007988 */ /* 0x000fe80008000404 */
[----:B------:R-:W-:Y:S04]  /*12530*/  STS.U16 [R14+UR4+0x4f80], R18 ;  /* 0x004f80120e007988 */ /* 0x000fe80008000404 */
[----:B------:R-:W-:Y:S04]  /*12540*/  STS.U16 [R14+UR4+0x5380], R19 ;  /* 0x005380130e007988 */ /* 0x000fe80008000404 */
[----:B------:R-:W-:Y:S04]  /*12550*/  STS.U16 [R14+UR4+0x5780], R20 ;  /* 0x005780140e007988 */ /* 0x000fe80008000404 */
[----:B------:R-:W-:Y:S01]  /*12560*/  STS.U16 [R14+UR4+0x5b80], R21 ;  /* 0x005b80150e007988 */ /* 0x000fe20008000404 */
[C---:B0-----:R-:W-:Y:S01]  /*12570*/  LOP3.LUT R9, R15.reuse, 0x7, RZ, 0xc0, !PT ;  /* 0x000000070f097812 */ /* 0x041fe200078ec0ff */
[----:B------:R-:W-:Y:S01]  /*12580*/  IMAD.SHL.U32 R10, R15, 0x2, RZ ;  /* 0x000000020f0a7824 */ /* 0x000fe200078e00ff */
[----:B------:R-:W-:Y:S03]  /*12590*/  BAR.SYNC.DEFER_BLOCKING 0x0 ;  /* 0x0000000000007b1d */ /* 0x000fe60000010000 */
[----:B------:R-:W-:-:S05]  /*125a0*/  IMAD R9, R9, 0x90, RZ ;  /* 0x0000009009097824 */ /* 0x000fca00078e02ff */
[----:B------:R-:W-:-:S05]  /*125b0*/  LOP3.LUT R9, R9, 0x30, R10, 0x78, !PT ;  /* 0x0000003009097812 */ /* 0x000fca00078e780a */
[----:B------:R-:W0:Y:S04]  /*125c0*/  LDSM.16.M88.4 R16, [R9+UR4+0x4000] ;  /* 0x004000040910783b */ /* 0x000e280008000200 */
[----:B------:R-:W-:Y:S04]  /*125d0*/  LDSM.16.M88.4 R24, [R9+UR4+0x4800] ;  /* 0x004800040918783b */ /* 0x000fe80008000200 */
[----:B------:R-:W-:Y:S04]  /*125e0*/  LDSM.16.M88.4 R20, [R9+UR4+0x4c00] ;  /* 0x004c00040914783b */ /* 0x000fe80008000200 */
[----:B0-----:R-:W-:Y:S01]  /*125f0*/  STL.64 [R1+0x40], R16 ;  /* 0x0000401001007387 */ /* 0x001fe20000100a00 */
[----:B------:R-:W-:-:S03]  /*12600*/  IMAD.MOV.U32 R4, RZ, RZ, R16 ;  /* 0x000000ffff047224 */ /* 0x000fc600078e0010 */
[----:B------:R-:W-:Y:S01]  /*12610*/  STL.64 [R1+0x48], R18 ;  /* 0x0000481201007387 */ /* 0x000fe20000100a00 */
[----:B------:R-:W-:-:S03]  /*12620*/  IMAD.MOV.U32 R3, RZ, RZ, R17 ;  /* 0x000000ffff037224 */ /* 0x000fc600078e0011 */
[----:B------:R-:W0:Y:S04]  /*12630*/  LDSM.16.M88.4 R16, [R9+UR4+0x4400] ;  /* 0x004400040910783b */ /* 0x000e280008000200 */
[----:B0-----:R-:W-:Y:S04]  /*12640*/  STL.64 [R1+0x30], R16 ;  /* 0x0000301001007387 */ /* 0x001fe80000100a00 */
[----:B------:R-:W-:Y:S04]  /*12650*/  STL.64 [R1+0x38], R18 ;  /* 0x0000381201007387 */ /* 0x000fe80000100a00 */
[----:B------:R-:W0:Y:S04]  /*12660*/  LDSM.16.M88.4 R16, [R9+UR4+0x5000] ;  /* 0x005000040910783b */ /* 0x000e280008000200 */
[----:B------:R-:W-:Y:S04]  /*12670*/  STL.64 [R1+0x20], R24 ;  /* 0x0000201801007387 */ /* 0x000fe80000100a00 */
[----:B------:R-:W-:Y:S04]  /*12680*/  STL.64 [R1+0x28], R26 ;  /* 0x0000281a01007387 */ /* 0x000fe80000100a00 */
[----:B------:R-:W-:Y:S04]  /*12690*/  STL.64 [R1+0x10], R20 ;  /* 0x0000101401007387 */ /* 0x000fe80000100a00 */
[----:B------:R-:W-:Y:S04]  /*126a0*/  STL.64 [R1+0x18], R22 ;  /* 0x0000181601007387 */ /* 0x000fe80000100a00 */
[----:B------:R-:W1:Y:S04]  /*126b0*/  LDSM.16.M88.4 R24, [R9+UR4+0x5400] ;  /* 0x005400040918783b */ /* 0x000e680008000200 */
[----:B------:R-:W-:Y:S04]  /*126c0*/  LDSM.16.M88.4 R20, [R9+UR4+0x5c00] ;  /* 0x005c00040914783b */ /* 0x000fe80008000200 */
[----:B0-----:R-:W-:Y:S01]  /*126d0*/  STL.64 [R1], R16 ;  /* 0x0000001001007387 */ /* 0x001fe20000100a00 */
[----:B------:R-:W-:-:S03]  /*126e0*/  IMAD.MOV.U32 R29, RZ, RZ, R16 ;  /* 0x000000ffff1d7224 */ /* 0x000fc600078e0010 */
[----:B------:R-:W-:Y:S01]  /*126f0*/  STL.64 [R1+0x8], R18 ;  /* 0x0000081201007387 */ /* 0x000fe20000100a00 */
[----:B------:R-:W-:-:S03]  /*12700*/  IMAD.MOV.U32 R28, RZ, RZ, R17 ;  /* 0x000000ffff1c7224 */ /* 0x000fc600078e0011 */
[----:B------:R-:W0:Y:S04]  /*12710*/  LDSM.16.M88.4 R16, [R9+UR4+0x5800] ;  /* 0x005800040910783b */ /* 0x000e280008000200 */
[----:B-1----:R-:W-:Y:S04]  /*12720*/  STL [R1+0x1204], R26 ;  /* 0x0012041a01007387 */ /* 0x002fe80000100800 */
[----:B------:R-:W-:Y:S04]  /*12730*/  STL [R1+0x1200], R27 ;  /* 0x0012001b01007387 */ /* 0x000fe80000100800 */
[----:B------:R-:W-:Y:S04]  /*12740*/  STL.64 [R1+0x13f0], R24 ;  /* 0x0013f01801007387 */ /* 0x000fe80000100a00 */
[----:B0-----:R-:W-:Y:S01]  /*12750*/  STL.64 [R1+0xe0], R16 ;  /* 0x0000e01001007387 */ /* 0x001fe20000100a00 */
[----:B------:R-:W-:-:S03]  /*12760*/  IMAD.MOV.U32 R6, RZ, RZ, R16 ;  /* 0x000000ffff067224 */ /* 0x000fc600078e0010 */
[----:B------:R-:W-:Y:S01]  /*12770*/  STL.64 [R1+0xe8], R18 ;  /* 0x0000e81201007387 */ /* 0x000fe20000100a00 */
[----:B------:R-:W-:-:S03]  /*12780*/  IMAD.MOV.U32 R5, RZ, RZ, R17 ;  /* 0x000000ffff057224 */ /* 0x000fc600078e0011 */
[----:B--2---:R-:W-:Y:S04]  /*12790*/  LDSM.16.MT88.4 R12, [R0+UR4] ;  /* 0x00000004000c783b */ /* 0x004fe80008004200 */
[----:B---3--:R-:W0:Y:S04]  /*127a0*/  LDSM.16.MT88.4 R16, [R2+UR4] ;  /* 0x000000040210783b */ /* 0x008e280008004200 */
[----:B------:R-:W-:Y:S04]  /*127b0*/  LDSM.16.MT88.4 R8, [R2+UR4+0x80] ;  /* 0x000080040208783b */ /* 0x000fe80008004200 */
[----:B0-----:R-:W-:Y:S04]  /*127c0*/  STL.64 [R1+0x13b0], R18 ;  /* 0x0013b01201007387 */ /* 0x001fe80000100a00 */
[----:B------:R0:W-:Y:S04]  /*127d0*/  STL.64 [R1+0x13a8], R16 ;  /* 0x0013a81001007387 */ /* 0x0001e80000100a00 */
[----:B------:R-:W2:Y:S01]  /*127e0*/  LDL.64 R24, [R1+0x10] ;  /* 0x0000100001187983 */ /* 0x000ea20000100a00 */
[----:B0-----:R-:W-:-:S02]  /*127f0*/  IMAD.MOV.U32 R16, RZ, RZ, R6 ;  /* 0x000000ffff107224 */ /* 0x001fc400078e0006 */
[----:B------:R-:W-:Y:S01]  /*12800*/  IMAD.MOV.U32 R17, RZ, RZ, R5 ;  /* 0x000000ffff117224 */ /* 0x000fe200078e0005 */
[----:B--2---:R-:W-:Y:S04]  /*12810*/  STL.64 [R1+0x13f8], R24 ;  /* 0x0013f81801007387 */ /* 0x004fe80000100a00 */
[----:B------:R0:W-:Y:S04]  /*12820*/  STL.64 [R1+0x13c0], R16 ;  /* 0x0013c01001007387 */ /* 0x0001e80000100a00 */
[----:B0-----:R-:W2:Y:S01]  /*12830*/  LDL.64 R16, [R1+0x30] ;  /* 0x0000300001107983 */ /* 0x001ea20000100a00 */
[----:B------:R-:W-:-:S03]  /*12840*/  IMAD.MOV.U32 R24, RZ, RZ, R4 ;  /* 0x000000ffff187224 */ /* 0x000fc600078e0004 */
[----:B------:R-:W0:Y:S01]  /*12850*/  LDSM.16.MT88.4 R4, [R0+UR4+0x80] ;  /* 0x000080040004783b */ /* 0x000e220008004200 */
[----:B------:R-:W-:-:S03]  /*12860*/  IMAD.MOV.U32 R25, RZ, RZ, R3 ;  /* 0x000000ffff197224 */ /* 0x000fc600078e0003 */
[----:B--2---:R1:W-:Y:S04]  /*12870*/  STL.64 [R1+0x1400], R16 ;  /* 0x0014001001007387 */ /* 0x0043e80000100a00 */
[----:B-1----:R-:W2:Y:S04]  /*12880*/  LDL.LU.64 R16, [R1+0x300] ;  /* 0x0003000001107983 */ /* 0x002ea80000300a00 */
[----:B------:R-:W2:Y:S04]  /*12890*/  LDL.LU.64 R18, [R1+0x308] ;  /* 0x0003080001127983 */ /* 0x000ea80000300a00 */
[----:B0-----:R-:W-:Y:S04]  /*128a0*/  STL.64 [R1+0x1320], R6 ;  /* 0x0013200601007387 */ /* 0x001fe80000100a00 */
[----:B------:R0:W-:Y:S04]  /*128b0*/  STL.64 [R1+0x1318], R4 ;  /* 0x0013180401007387 */ /* 0x0001e80000100a00 */
[----:B0-----:R-:W3:Y:S04]  /*128c0*/  LDL.LU.64 R4, [R1+0x2a0] ;  /* 0x0002a00001047983 */ /* 0x001ee80000300a00 */
[----:B------:R-:W3:Y:S04]  /*128d0*/  LDL.LU.64 R6, [R1+0x2a8] ;  /* 0x0002a80001067983 */ /* 0x000ee80000300a00 */
[----:B------:R-:W-:Y:S04]  /*128e0*/  STL.64 [R1+0xd0], R20 ;  /* 0x0000d01401007387 */ /* 0x000fe80000100a00 */
[----:B------:R-:W-:Y:S04]  /*128f0*/  STL.64 [R1+0xd8], R22 ;  /* 0x0000d81601007387 */ /* 0x000fe80000100a00 */
[----:B------:R0:W-:Y:S04]  /*12900*/  STL.64 [R1+0x13b8], R20 ;  /* 0x0013b81401007387 */ /* 0x0001e80000100a00 */
[----:B0-----:R-:W3:Y:S04]  /*12910*/  LDL.64 R20, [R1+0x20] ;  /* 0x0000200001147983 */ /* 0x001ee80000100a00 */
[----:B------:R-:W-:Y:S04]  /*12920*/  STL.64 [R1+0x12b0], R10 ;  /* 0x0012b00a01007387 */ /* 0x000fe80000100a00 */
[----:B------:R0:W-:Y:S04]  /*12930*/  STL.64 [R1+0x12a8], R8 ;  /* 0x0012a80801007387 */ /* 0x0001e80000100a00 */
[----:B0-----:R-:W4:Y:S04]  /*12940*/  LDL.LU.64 R8, [R1+0x2e0] ;  /* 0x0002e00001087983 */ /* 0x001f280000300a00 */
[----:B------:R-:W4:Y:S01]  /*12950*/  LDL.LU.64 R10, [R1+0x2e8] ;  /* 0x0002e800010a7983 */ /* 0x000f220000300a00 */
[----:B--2---:R-:W-:Y:S03]  /*12960*/  HMMA.16816.F32.BF16 R24, R12, R24, R16 ;  /* 0x000000180c18723c */ /* 0x004fe60000041810 */
[----:B------:R-:W4:-:S15]  /*12970*/  LDL.LU.64 R16, [R1+0x1400] ;  /* 0x0014000001107983 */ /* 0x000f1e0000300a00 */
[----:B------:R-:W-:-:S05]  /*12980*/  NOP ;  /* 0x0000000000007918 */ /* 0x000fca0000000000 */
[----:B------:R0:W-:Y:S04]  /*12990*/  STL.64 [R1+0x80], R24 ;  /* 0x0000801801007387 */ /* 0x0001e80000100a00 */
[----:B------:R-:W-:Y:S04]  /*129a0*/  STL.64 [R1+0x88], R26 ;  /* 0x0000881a01007387 */ /* 0x000fe80000100a00 */
[----:B0-----:R-:W2:Y:S01]  /*129b0*/  LDL.LU.64 R24, [R1+0x13f8] ;  /* 0x0013f80001187983 */ /* 0x001ea20000300a00 */
[----:B----4-:R-:W-:Y:S06]  /*129c0*/  HMMA.16816.F32.BF16 R8, R12, R16, R8 ;  /* 0x000000100c08723c */ /* 0x010fec0000041808 */
[----:B------:R-:W-:-:S02]  /*129d0*/  IMAD.MOV.U32 R3, RZ, RZ, R16 ;  /* 0x000000ffff037224 */ /* 0x000fc400078e0010 */
[----:B------:R-:W-:-:S15]  /*129e0*/  IMAD.MOV.U32 R2, RZ, RZ, R17 ;  /* 0x000000ffff027224 */ /* 0x000fde00078e0011 */
[----:B------:R-:W-:Y:S04]  /*129f0*/  STL.64 [R1+0x70], R8 ;  /* 0x0000700801007387 */ /* 0x000fe80000100a00 */
[----:B------:R3:W-:Y:S04]  /*12a00*/  STL.64 [R1+0x78], R10 ;  /* 0x0000780a01007387 */ /* 0x0007e80000100a00 */
[----:B------:R-:W4:Y:S04]  /*12a10*/  LDL.LU.64 R16, [R1+0x210] ;  /* 0x0002100001107983 */ /* 0x000f280000300a00 */
[----:B------:R-:W2:Y:S01]  /*12a20*/  LDL.LU.64 R18, [R1+0x218] ;  /* 0x0002180001127983 */ /* 0x000ea20000300a00 */
[----:B---3--:R-:W-:Y:S07]  /*12a30*/  HMMA.16816.F32.BF16 R8, R12, R20, R4 ;  /* 0x000000140c08723c */ /* 0x008fee0000041804 */
[----:B------:R-:W-:-:S02]  /*12a40*/  IMAD.MOV.U32 R5, RZ, RZ, R20 ;  /* 0x000000ffff057224 */ /* 0x000fc400078e0014 */
[----:B------:R-:W-:Y:S01]  /*12a50*/  IMAD.MOV.U32 R4, RZ, RZ, R21 ;  /* 0x000000ffff047224 */ /* 0x000fe200078e0015 */
[----:B--2---:R-:W-:Y:S04]  /*12a60*/  STL.64 [R1+0x13d0], R18 ;  /* 0x0013d01201007387 */ /* 0x004fe80000100a00 */
[----:B----4-:R0:W-:Y:S02]  /*12a70*/  STL.64 [R1+0x13c8], R16 ;  /* 0x0013c81001007387 */ /* 0x0101e40000100a00 */
[----:B0-----:R-:W-:Y:S02]  /*12a80*/  IMAD.MOV.U32 R16, RZ, RZ, R29 ;  /* 0x000000ffff107224 */ /* 0x001fe400078e001d */
[----:B------:R-:W-:-:S05]  /*12a90*/  IMAD.MOV.U32 R17, RZ, RZ, R28 ;  /* 0x000000ffff117224 */ /* 0x000fca00078e001c */
[----:B------:R0:W-:Y:S04]  /*12aa0*/  STL.64 [R1+0x13e8], R16 ;  /* 0x0013e81001007387 */ /* 0x0001e80000100a00 */
[----:B0-----:R-:W2:Y:S04]  /*12ab0*/  LDL.LU.64 R16, [R1+0x290] ;  /* 0x0002900001107983 */ /* 0x001ea80000300a00 */
[----:B------:R-:W2:Y:S04]  /*12ac0*/  LDL.LU.64 R18, [R1+0x298] ;  /* 0x0002980001127983 */ /* 0x000ea80000300a00 */
[----:B------:R-:W-:Y:S04]  /*12ad0*/  STL.64 [R1+0x60], R8 ;  /* 0x0000600801007387 */ /* 0x000fe80000100a00 */
[----:B------:R-:W-:Y:S04]  /*12ae0*/  STL.64 [R1+0x68], R10 ;  /* 0x0000680a01007387 */ /* 0x000fe80000100a00 */
[----:B------:R-:W3:Y:S04]  /*12af0*/  LDL.LU.64 R20, [R1+0x1f0] ;  /* 0x0001f00001147983 */ /* 0x000ee80000300a00 */
[----:B------:R-:W4:Y:S01]  /*12b00*/  LDL.LU.64 R22, [R1+0x1f8] ;  /* 0x0001f80001167983 */ /* 0x000f220000300a00 */
[----:B------:R-:W-:-:S02]  /*12b10*/  IMAD.MOV.U32 R7, RZ, RZ, R24 ;  /* 0x000000ffff077224 */ /* 0x000fc400078e0018 */
[----:B------:R-:W-:Y:S01]  /*12b20*/  IMAD.MOV.U32 R6, RZ, RZ, R25 ;  /* 0x000000ffff067224 */ /* 0x000fe200078e0019 */
[----:B--2---:R-:W-:Y:S01]  /*12b30*/  HMMA.16816.F32.BF16 R16, R12, R24, R16 ;  /* 0x000000180c10723c */ /* 0x004fe20000041810 */
[----:B----4-:R-:W-:Y:S04]  /*12b40*/  STL.64 [R1+0x13e0], R22 ;  /* 0x0013e01601007387 */ /* 0x010fe80000100a00 */
[----:B---3--:R0:W-:Y:S04]  /*12b50*/  STL.64 [R1+0x13d8], R20 ;  /* 0x0013d81401007387 */ /* 0x0081e80000100a00 */
[----:B0-----:R-:W2:Y:S04]  /*12b60*/  LDL.LU.64 R20, [R1+0x270] ;  /* 0x0002700001147983 */ /* 0x001ea80000300a00 */
[----:B------:R-:W2:Y:S04]  /*12b70*/  LDL.LU.64 R22, [R1+0x278] ;  /* 0x0002780001167983 */ /* 0x000ea80000300a00 */
[----:B------:R-:W3:Y:S04]  /*12b80*/  LDL.LU.64 R8, [R1+0x1e0] ;  /* 0x0001e00001087983 */ /* 0x000ee80000300a00 */
[----:B------:R-:W3:Y:S04]  /*12b90*/  LDL.LU.64 R10, [R1+0x1e8] ;  /* 0x0001e800010a7983 */ /* 0x000ee80000300a00 */
[----:B------:R-:W4:Y:S04]  /*12ba0*/  LDL.LU.64 R24, [R1+0x13f0] ;  /* 0x0013f00001187983 */ /* 0x000f280000300a00 */
[----:B------:R0:W-:Y:S04]  /*12bb0*/  STL.64 [R1+0xc0], R16 ;  /* 0x0000c01001007387 */ /* 0x0001e80000100a00 */
[----:B0-----:R-:W2:Y:S01]  /*12bc0*/  LDL.LU.64 R16, [R1+0x13e8] ;  /* 0x0013e80001107983 */ /* 0x001ea20000300a00 */
[----:B------:R-:W-:-:S02]  /*12bd0*/  IMAD.MOV.U32 R26, RZ, RZ, R18 ;  /* 0x000000ffff1a7224 */ /* 0x000fc400078e0012 */
[----:B------:R-:W-:-:S05]  /*12be0*/  IMAD.MOV.U32 R27, RZ, RZ, R19 ;  /* 0x000000ffff1b7224 */ /* 0x000fca00078e0013 */
[----:B------:R-:W-:Y:S04]  /*12bf0*/  STL [R1+0x120c], R27 ;  /* 0x00120c1b01007387 */ /* 0x000fe80000100800 */
[----:B------:R-:W-:Y:S01]  /*12c00*/  STL [R1+0x1208], R26 ;  /* 0x0012081a01007387 */ /* 0x000fe20000100800 */
[----:B--2---:R-:W-:Y:S03]  /*12c10*/  HMMA.16816.F32.BF16 R16, R12, R16, R20 ;  /* 0x000000100c10723c */ /* 0x004fe60000041814 */
[----:B------:R-:W2:Y:S04]  /*12c20*/  LDL.LU.64 R22, [R1+0x13e0] ;  /* 0x0013e00001167983 */ /* 0x000ea80000300a00 */
[----:B------:R-:W2:-:S15]  /*12c30*/  LDL.LU.64 R20, [R1+0x13d8] ;  /* 0x0013d80001147983 */ /* 0x000e9e0000300a00 */
[----:B------:R-:W-:-:S01]  /*12c40*/  NOP ;  /* 0x0000000000007918 */ /* 0x000fc20000000000 */
[----:B------:R-:W-:Y:S04]  /*12c50*/  STL.64 [R1+0xb0], R16 ;  /* 0x0000b01001007387 */ /* 0x000fe80000100a00 */
[----:B------:R0:W-:Y:S04]  /*12c60*/  STL.64 [R1+0xb8], R18 ;  /* 0x0000b81201007387 */ /* 0x0001e80000100a00 */
[----:B0-----:R-:W4:Y:S04]  /*12c70*/  LDL.LU.64 R18, [R1+0x13d0] ;  /* 0x0013d00001127983 */ /* 0x001f280000300a00 */
[----:B------:R-:W4:Y:S02]  /*12c80*/  LDL.LU.64 R16, [R1+0x13c8] ;  /* 0x0013c80001107983 */ /* 0x000f240000300a00 */
[----:B----4-:R-:W-:-:S15]  /*12c90*/  HMMA.16816.F32.BF16 R16, R12, R24, R16 ;  /* 0x000000180c10723c */ /* 0x010fde0000041810 */
[----:B------:R-:W-:-:S08]  /*12ca0*/  NOP ;  /* 0x0000000000007918 */ /* 0x000fd00000000000 */
[----:B------:R0:W-:Y:S04]  /*12cb0*/  STL.64 [R1+0xa0], R16 ;  /* 0x0000a01001007387 */ /* 0x0001e80000100a00 */
[----:B0-----:R-:W2:Y:S01]  /*12cc0*/  LDL.LU.64 R16, [R1+0x13c0] ;  /* 0x0013c00001107983 */ /* 0x001ea20000300a00 */
[----:B------:R-:W-:Y:S02]  /*12cd0*/  IMAD.MOV.U32 R26, RZ, RZ, R19 ;  /* 0x000000ffff1a7224 */ /* 0x000fe400078e0013 */
[----:B------:R-:W-:-:S03]  /*12ce0*/  IMAD.MOV.U32 R27, RZ, RZ, R18 ;  /* 0x000000ffff1b7224 */ /* 0x000fc600078e0012 */
[----:B------:R-:W-:Y:S04]  /*12cf0*/  STL [R1+0x1214], R26 ;  /* 0x0012141a01007387 */ /* 0x000fe80000100800 */
[----:B------:R-:W-:Y:S01]  /*12d00*/  STL [R1+0x1210], R27 ;  /* 0x0012101b01007387 */ /* 0x000fe20000100800 */
[----:B--2---:R-:W-:Y:S03]  /*12d10*/  HMMA.16816.F32.BF16 R16, R12, R16, R20 ;  /* 0x000000100c10723c */ /* 0x004fe60000041814 */
[----:B------:R-:W3:-:S15]  /*12d20*/  LDL.LU.64 R20, [R1+0x13b8] ;  /* 0x0013b80001147983 */ /* 0x000ede0000300a00 */
[----:B------:R-:W-:-:S05]  /*12d30*/  NOP ;  /* 0x0000000000007918 */ /* 0x000fca0000000000 */
[----:B------:R-:W-:Y:S04]  /*12d40*/  STL.64 [R1+0x90], R16 ;  /* 0x0000901001007387 */ /* 0x000fe80000100a00 */
[----:B------:R0:W-:Y:S04]  /*12d50*/  STL.64 [R1+0x98], R18 ;  /* 0x0000981201007387 */ /* 0x0001e80000100a00 */
[----:B0-----:R-:W2:Y:S04]  /*12d60*/  LDL.LU.64 R18, [R1+0x13b0] ;  /* 0x0013b00001127983 */ /* 0x001ea80000300a00 */
[----:B------:R-:W2:Y:S01]  /*12d70*/  LDL.LU.64 R16, [R1+0x13a8] ;  /* 0x0013a80001107983 */ /* 0x000ea20000300a00 */
[----:B---3--:R-:W-:Y:S03]  /*12d80*/  HMMA.16816.F32.BF16 R8, R12, R20, R8 ;  /* 0x000000140c08723c */ /* 0x008fe60000041808 */
[----:B------:R-:W0:-:S15]  /*12d90*/  LDSM.16.MT88.4 R12, [R0+UR4+0x1000] ;  /* 0x00100004000c783b */ /* 0x000e1e0008004200 */
[----:B------:R-:W-:-:S05]  /*12da0*/  NOP ;  /* 0x0000000000007918 */ /* 0x000fca0000000000 */
[----:B------:R1:W-:Y:S01]  /*12db0*/  STL.64 [R1+0x50], R8 ;  /* 0x0000500801007387 */ /* 0x0003e20000100a00 */
[----:B------:R-:W-:Y:S02]  /*12dc0*/  IMAD.MOV.U32 R26, RZ, RZ, R10 ;  /* 0x000000ffff1a7224 */ /* 0x000fe400078e000a */
[----:B------:R-:W-:Y:S01]  /*12dd0*/  IMAD.MOV.U32 R27, RZ, RZ, R11 ;  /* 0x000000ffff1b7224 */ /* 0x000fe200078e000b */
[----:B-1----:R-:W3:Y:S04]  /*12de0*/  LDL.LU.64 R8, [R1+0x120] ;  /* 0x0001200001087983 */ /* 0x002ee80000300a00 */
[----:B------:R-:W4:Y:S04]  /*12df0*/  LDL.LU.64 R10, [R1+0x128] ;  /* 0x00012800010a7983 */ /* 0x000f280000300a00 */
[----:B----4-:R-:W-:Y:S04]  /*12e00*/  STL.64 [R1+0x1360], R10 ;  /* 0x0013600a01007387 */ /* 0x010fe80000100a00 */
[----:B---3--:R1:W-:Y:S02]  /*12e10*/  STL.64 [R1+0x1358], R8 ;  /* 0x0013580801007387 */ /* 0x0083e40000100a00 */
[----:B-1----:R-:W-:-:S02]  /*12e20*/  IMAD.MOV.U32 R8, RZ, RZ, R7 ;  /* 0x000000ffff087224 */ /* 0x002fc400078e0007 */
[----:B------:R-:W-:-:S05]  /*12e30*/  IMAD.MOV.U32 R9, RZ, RZ, R6 ;  /* 0x000000ffff097224 */ /* 0x000fca00078e0006 */
[----:B------:R1:W-:Y:S02]  /*12e40*/  STL.64 [R1+0x1370], R8 ;  /* 0x0013700801007387 */ /* 0x0003e40000100a00 */
[----:B-1----:R-:W-:Y:S02]  /*12e50*/  IMAD.MOV.U32 R8, RZ, RZ, R5 ;  /* 0x000000ffff087224 */ /* 0x002fe400078e0005 */
[----:B------:R-:W-:-:S05]  /*12e60*/  IMAD.MOV.U32 R9, RZ, RZ, R4 ;  /* 0x000000ffff097224 */ /* 0x000fca00078e0004 */
[----:B------:R1:W-:Y:S02]  /*12e70*/  STL.64 [R1+0x1388], R8 ;  /* 0x0013880801007387 */ /* 0x0003e40000100a00 */
[----:B-1----:R-:W-:Y:S02]  /*12e80*/  IMAD.MOV.U32 R8, RZ, RZ, R3 ;  /* 0x000000ffff087224 */ /* 0x002fe400078e0003 */
[----:B------:R-:W-:-:S05]  /*12e90*/  IMAD.MOV.U32 R9, RZ, RZ, R2 ;  /* 0x000000ffff097224 */ /* 0x000fca00078e0002 */
[----:B------:R1:W-:Y:S04]  /*12ea0*/  STL.64 [R1+0x13a0], R8 ;  /* 0x0013a00801007387 */ /* 0x0003e80000100a00 */
[----:B-1----:R-:W2:Y:S04]  /*12eb0*/  LDL.LU.64 R8, [R1+0x1d0] ;  /* 0x0001d00001087983 */ /* 0x002ea80000300a00 */
[----:B------:R-:W2:Y:S04]  /*12ec0*/  LDL.LU.64 R10, [R1+0x1d8] ;  /* 0x0001d800010a7983 */ /* 0x000ea80000300a00 */
[----:B------:R-:W-:Y:S04]  /*12ed0*/  STL.64 [R1+0x1350], R26 ;  /* 0x0013501a01007387 */ /* 0x000fe80000100a00 */
[----:B------:R1:W-:Y:S04]  /*12ee0*/  STL.64 [R1+0x1348], R24 ;  /* 0x0013481801007387 */ /* 0x0003e80000100a00 */
[----:B-1----:R-:W3:Y:S04]  /*12ef0*/  LDL.LU.64 R24, [R1] ;  /* 0x0000000001187983 */ /* 0x002ee80000300a00 */
[----:B---3--:R1:W-:Y:S04]  /*12f00*/  STL.64 [R1+0x1368], R24 ;  /* 0x0013681801007387 */ /* 0x0083e80000100a00 */
[----:B-1----:R-:W3:Y:S04]  /*12f10*/  LDL.LU.64 R24, [R1+0x130] ;  /* 0x0001300001187983 */ /* 0x002ee80000300a00 */
[----:B------:R-:W4:Y:S04]  /*12f20*/  LDL.LU.64 R26, [R1+0x138] ;  /* 0x00013800011a7983 */ /* 0x000f280000300a00 */
[----:B----4-:R-:W-:Y:S04]  /*12f30*/  STL.64 [R1+0x1380], R26 ;  /* 0x0013801a01007387 */ /* 0x010fe80000100a00 */
[----:B---3--:R1:W-:Y:S04]  /*12f40*/  STL.64 [R1+0x1378], R24 ;  /* 0x0013781801007387 */ /* 0x0083e80000100a00 */
[----:B-1----:R-:W3:Y:S04]  /*12f50*/  LDL.LU.64 R24, [R1+0x140] ;  /* 0x0001400001187983 */ /* 0x002ee80000300a00 */
[----:B------:R-:W4:Y:S04]  /*12f60*/  LDL.LU.64 R26, [R1+0x148] ;  /* 0x00014800011a7983 */ /* 0x000f280000300a00 */
[----:B----4-:R-:W-:Y:S04]  /*12f70*/  STL.64 [R1+0x1398], R26 ;  /* 0x0013981a01007387 */ /* 0x010fe80000100a00 */
[----:B---3--:R1:W-:Y:S04]  /*12f80*/  STL.64 [R1+0x1390], R24 ;  /* 0x0013901801007387 */ /* 0x0083e80000100a00 */
[----:B-1----:R-:W3:Y:S04]  /*12f90*/  LDL.LU.64 R24, [R1+0x150] ;  /* 0x0001500001187983 */ /* 0x002ee80000300a00 */
[----:B------:R-:W3:Y:S04]  /*12fa0*/  LDL.LU.64 R26, [R1+0x158] ;  /* 0x00015800011a7983 */ /* 0x000ee80000300a00 */
[----:B------:R1:W-:Y:S04]  /*12fb0*/  STL.64 [R1+0x1328], R20 ;  /* 0x0013281401007387 */ /* 0x0003e80000100a00 */
[----:B-1----:R-:W4:Y:S04]  /*12fc0*/  LDL.LU.64 R20, [R1+0xe0] ;  /* 0x0000e00001147983 */ /* 0x002f280000300a00 */
[----:B----4-:R1:W-:Y:S04]  /*12fd0*/  STL.64 [R1+0x1340], R20 ;  /* 0x0013401401007387 */ /* 0x0103e80000100a00 */
[----:B-1----:R-:W4:Y:S04]  /*12fe0*/  LDL.LU.64 R20, [R1+0x110] ;  /* 0x0001100001147983 */ /* 0x002f280000300a00 */
[----:B------:R-:W4:Y:S04]  /*12ff0*/  LDL.LU.64 R22, [R1+0x118] ;  /* 0x0001180001167983 */ /* 0x000f280000300a00 */
[----:B------:R-:W2:Y:S04]  /*13000*/  LDL.LU.64 R4, [R1+0xf0] ;  /* 0x0000f00001047983 */ /* 0x000ea80000300a00 */
[----:B------:R-:W3:Y:S04]  /*13010*/  LDL.LU.64 R6, [R1+0xf8] ;  /* 0x0000f80001067983 */ /* 0x000ee80000300a00 */
[----:B---3--:R-:W-:Y:S04]  /*13020*/  STL.64 [R1+0x1338], R6 ;  /* 0x0013380601007387 */ /* 0x008fe80000100a00 */
[----:B--2---:R1:W-:Y:S04]  /*13030*/  STL.64 [R1+0x1330], R4 ;  /* 0x0013300401007387 */ /* 0x0043e80000100a00 */
[----:B-1----:R-:W2:Y:S04]  /*13040*/  LDL.LU.64 R4, [R1+0x100] ;  /* 0x0001000001047983 */ /* 0x002ea80000300a00 */
[----:B------:R-:W2:Y:S04]  /*13050*/  LDL.LU.64 R6, [R1+0x108] ;  /* 0x0001080001067983 */ /* 0x000ea80000300a00 */
[----:B0-----:R-:W-:Y:S04]  /*13060*/  STL.64 [R1+0x1220], R14 ;  /* 0x0012200e01007387 */ /* 0x001fe80000100a00 */
[----:B------:R0:W-:Y:S04]  /*13070*/  STL.64 [R1+0x1218], R12 ;  /* 0x0012180c01007387 */ /* 0x0001e80000100a00 */
[----:B0-----:R-:W3:Y:S02]  /*13080*/  LDL.LU.64 R12, [R1+0x40] ;  /* 0x00004000010c7983 */ /* 0x001ee40000300a00 */
[----:B---3--:R-:W-:-:S15]  /*13090*/  HMMA.16816.F32.BF16 R8, R16, R12, R8 ;  /* 0x0000000c1008723c */ /* 0x008fde0000041808 */
[----:B------:R-:W-:-:S08]  /*130a0*/  NOP ;  /* 0x0000000000007918 */ /* 0x000fd00000000000 */
[----:B------:R0:W-:Y:S04]  /*130b0*/  STL.64 [R1+0x160], R8 ;  /* 0x0001600801007387 */ /* 0x0001e80000100a00 */
[----:B------:R1:W-:Y:S04]  /*130c0*/  STL.64 [R1+0x168], R10 ;  /* 0x0001680a01007387 */ /* 0x0003e80000100a00 */
[----:B0-----:R-:W1:Y:S02]  /*130d0*/  LDL.LU.64 R8, [R1+0x13a0] ;  /* 0x0013a00001087983 */ /* 0x001e640000300a00 */
[----:B-1----:R-:W-:Y:S02]  /*130e0*/  HMMA.16816.F32.BF16 R8, R16, R8, R24 ;  /* 0x000000081008723c */ /* 0x002fe40000041818 */
[----:B------:R-:W3:Y:S04]  /*130f0*/  LDL.LU.64 R26, [R1+0x1398] ;  /* 0x00139800011a7983 */ /* 0x000ee80000300a00 */
[----:B------:R-:W3:-:S15]  /*13100*/  LDL.LU.64 R24, [R1+0x1390] ;  /* 0x0013900001187983 */ /* 0x000ede0000300a00 */
[----:B------:R-:W-:-:S02]  /*13110*/  NOP ;  /* 0x0000000000007918 */ /* 0x000fc40000000000 */
[----:B------:R0:W-:Y:S04]  /*13120*/  STL.64 [R1+0x170], R8 ;  /* 0x0001700801007387 */ /* 0x0001e80000100a00 */
[----:B------:R3:W-:Y:S04]  /*13130*/  STL.64 [R1+0x178], R10 ;  /* 0x0001780a01007387 */ /* 0x0007e80000100a00 */
[----:B0-----:R-:W3:Y:S02]  /*13140*/  LDL.LU.64 R8, [R1+0x1388] ;  /* 0x0013880001087983 */ /* 0x001ee40000300a00 */
[----:B---3--:R-:W-:Y:S02]  /*13150*/  HMMA.16816.F32.BF16 R8, R16, R8, R24 ;  /* 0x000000081008723c */ /* 0x008fe40000041818 */
[----:B------:R-:W3:Y:S04]  /*13160*/  LDL.LU.64 R26, [R1+0x1380] ;  /* 0x00138000011a7983 */ /* 0x000ee80000300a00 */
[----:B------:R-:W3:-:S15]  /*13170*/  LDL.LU.64 R24, [R1+0x1378] ;  /* 0x0013780001187983 */ /* 0x000ede0000300a00 */
[----:B------:R-:W-:-:S02]  /*13180*/  NOP ;  /* 0x0000000000007918 */ /* 0x000fc40000000000 */
[----:B------:R0:W-:Y:S04]  /*13190*/  STL.64 [R1+0x180], R8 ;  /* 0x0001800801007387 */ /* 0x0001e80000100a00 */
[----:B------:R3:W-:Y:S04]  /*131a0*/  STL.64 [R1+0x188], R10 ;  /* 0x0001880a01007387 */ /* 0x0007e80000100a00 */
[----:B0-----:R-:W3:Y:S02]  /*131b0*/  LDL.LU.64 R8, [R1+0x1370] ;  /* 0x0013700001087983 */ /* 0x001ee40000300a00 */
[----:B---3--:R-:W-:Y:S02]  /*131c0*/  HMMA.16816.F32.BF16 R8, R16, R8, R24 ;  /* 0x000000081008723c */ /* 0x008fe40000041818 */
[----:B------:R-:W3:-:S15]  /*131d0*/  LDL.LU.64 R24, [R1+0x1368] ;  /* 0x0013680001187983 */ /* 0x000ede0000300a00 */
[----:B------:R-:W-:-:S06]  /*131e0*/  NOP ;  /* 0x0000000000007918 */ /* 0x000fcc0000000000 */
[----:B------:R-:W-:Y:S04]  /*131f0*/  STL.64 [R1+0x190], R8 ;  /* 0x0001900801007387 */ /* 0x000fe80000100a00 */
[----:B------:R0:W-:Y:S04]  /*13200*/  STL.64 [R1+0x198], R10 ;  /* 0x0001980a01007387 */ /* 0x0001e80000100a00 */
[----:B0-----:R-:W4:Y:S04]  /*13210*/  LDL.LU.64 R10, [R1+0x1360] ;  /* 0x00136000010a7983 */ /* 0x001f280000300a00 */
[----:B------:R-:W4:Y:S01]  /*13220*/  LDL.LU.64 R8, [R1+0x1358] ;  /* 0x0013580001087983 */ /* 0x000f220000300a00 */
[----:B---3--:R-:W-:Y:S01]  /*13230*/  IMAD.MOV.U32 R3, RZ, RZ, R25 ;  /* 0x000000ffff037224 */ /* 0x008fe200078e0019 */
[----:B----4-:R-:W-:-:S15]  /*13240*/  HMMA.16816.F32.BF16 R8, R16, R24, R8 ;  /* 0x000000181008723c */ /* 0x010fde0000041808 */
[----:B------:R-:W-:-:S08]  /*13250*/  NOP ;  /* 0x0000000000007918 */ /* 0x000fd00000000000 */
[----:B------:R0:W-:Y:S04]  /*13260*/  STL.64 [R1+0x1a0], R8 ;  /* 0x0001a00801007387 */ /* 0x0001e80000100a00 */
[----:B------:R-:W-:Y:S04]  /*13270*/  STL.64 [R1+0x1a8], R10 ;  /* 0x0001a80a01007387 */ /* 0x000fe80000100a00 */
[----:B------:R-:W3:Y:S01]  /*13280*/  LDL.LU.64 R26, [R1+0x1350] ;  /* 0x00135000011a7983 */ /* 0x000ee20000300a00 */
[----:B0-----:R-:W-:-:S03]  /*13290*/  IMAD.MOV.U32 R8, RZ, RZ, R24 ;  /* 0x000000ffff087224 */ /* 0x001fc600078e0018 */
[----:B------:R-:W4:Y:S02]  /*132a0*/  LDL.LU.64 R24, [R1+0x1348] ;  /* 0x0013480001187983 */ /* 0x000f240000300a00 */
[----:B----4-:R-:W-:-:S15]  /*132b0*/  HMMA.16816.F32.BF16 R20, R16, R24, R20 ;  /* 0x000000181014723c */ /* 0x010fde0000041814 */
[----:B------:R-:W-:-:S08]  /*132c0*/  NOP ;  /* 0x0000000000007918 */ /* 0x000fd00000000000 */
[----:B------:R0:W-:Y:S04]  /*132d0*/  STL.64 [R1+0x1b0], R20 ;  /* 0x0001b01401007387 */ /* 0x0001e80000100a00 */
[----:B------:R-:W-:Y:S04]  /*132e0*/  STL.64 [R1+0x1b8], R22 ;  /* 0x0001b81601007387 */ /* 0x000fe80000100a00 */
[----:B0-----:R-:W2:Y:S04]  /*132f0*/  LDL.LU.64 R20, [R1+0x1340] ;  /* 0x0013400001147983 */ /* 0x001ea80000300a00 */
[----:B---3--:R-:W-:Y:S04]  /*13300*/  STL.64 [R1+0x12d0], R26 ;  /* 0x0012d01a01007387 */ /* 0x008fe80000100a00 */
[----:B------:R0:W-:Y:S04]  /*13310*/  STL.64 [R1+0x12c8], R24 ;  /* 0x0012c81801007387 */ /* 0x0001e80000100a00 */
[----:B0-----:R-:W3:Y:S04]  /*13320*/  LDL.LU.64 R24, [R1+0x350] ;  /* 0x0003500001187983 */ /* 0x001ee80000300a00 */
[----:B------:R-:W3:Y:S01]  /*13330*/  LDL.LU.64 R26, [R1+0x358] ;  /* 0x00035800011a7983 */ /* 0x000ee20000300a00 */
[----:B--2---:R-:W-:Y:S06]  /*13340*/  HMMA.16816.F32.BF16 R4, R16, R20, R4 ;  /* 0x000000141004723c */ /* 0x004fec0000041804 */
[----:B------:R-:W-:-:S02]  /*13350*/  IMAD.MOV.U32 R10, RZ, RZ, R20 ;  /* 0x000000ffff0a7224 */ /* 0x000fc400078e0014 */
[----:B------:R-:W-:-:S15]  /*13360*/  IMAD.MOV.U32 R9, RZ, RZ, R21 ;  /* 0x000000ffff097224 */ /* 0x000fde00078e0015 */
[----:B------:R-:W-:Y:S04]  /*13370*/  STL.64 [R1+0x210], R4 ;  /* 0x0002100401007387 */ /* 0x000fe80000100a00 */
[----:B------:R0:W-:Y:S04]  /*13380*/  STL.64 [R1+0x218], R6 ;  /* 0x0002180601007387 */ /* 0x0001e80000100a00 */
[----:B0-----:R-:W2:Y:S04]  /*13390*/  LDL.LU.64 R6, [R1+0x1338] ;  /* 0x0013380001067983 */ /* 0x001ea80000300a00 */
[----:B------:R-:W2:Y:S04]  /*133a0*/  LDL.LU.64 R4, [R1+0x1330] ;  /* 0x0013300001047983 */ /* 0x000ea80000300a00 */
[----:B------:R-:W2:Y:S02]  /*133b0*/  LDL.LU.64 R20, [R1+0x1328] ;  /* 0x0013280001147983 */ /* 0x000ea40000300a00 */
[----:B--2---:R-:W-:Y:S02]  /*133c0*/  HMMA.16816.F32.BF16 R16, R16, R20, R4 ;  /* 0x000000141010723c */ /* 0x004fe40000041804 */
[----:B------:R-:W0:Y:S04]  /*133d0*/  LDSM.16.MT88.4 R20, [R0+UR4+0x1080] ;  /* 0x001080040014783b */ /* 0x000e280008004200 */
[----:B------:R-:W3:Y:S04]  /*133e0*/  LDL.LU.64 R6, [R1+0x1320] ;  /* 0x0013200001067983 */ /* 0x000ee80000300a00 */
[----:B------:R-:W3:Y:S04]  /*133f0*/  LDL.LU.64 R4, [R1+0x1318] ;  /* 0x0013180001047983 */ /* 0x000ee80000300a00 */
[----:B0-----:R-:W-:Y:S09]  /*13400*/  STL.64 [R1+0x1168], R22 ;  /* 0x0011681601007387 */ /* 0x001ff20000100a00 */
[----:B------:R-:W-:Y:S04]  /*13410*/  STL.64 [R1+0x200], R16 ;  /* 0x0002001001007387 */ /* 0x000fe80000100a00 */
[----:B------:R-:W-:Y:S04]  /*13420*/  STL.64 [R1+0x208], R18 ;  /* 0x0002081201007387 */ /* 0x000fe80000100a00 */
[----:B------:R0:W-:Y:S04]  /*13430*/  STL.64 [R1+0x1160], R20 ;  /* 0x0011601401007387 */ /* 0x0001e80000100a00 */
[----:B0-----:R-:W2:Y:S04]  /*13440*/  LDL.LU.64 R20, [R1+0xd0] ;  /* 0x0000d00001147983 */ /* 0x001ea80000300a00 */
[----:B------:R-:W4:Y:S01]  /*13450*/  LDL.LU.64 R22, [R1+0xd8] ;  /* 0x0000d80001167983 */ /* 0x000f220000300a00 */
[----:B---3--:R-:W-:Y:S03]  /*13460*/  HMMA.16816.F32.BF16 R16, R4, R12, R24 ;  /* 0x0000000c0410723c */ /* 0x008fe60000041818 */
[----:B----4-:R-:W-:Y:S04]  /*13470*/  STL.64 [R1+0x12c0], R22 ;  /* 0x0012c01601007387 */ /* 0x010fe80000100a00 */
[----:B--2---:R-:W-:-:S15]  /*13480*/  STL.64 [R1+0x12b8], R20 ;  /* 0x0012b81401007387 */ /* 0x004fde0000100a00 */
[----:B------:R-:W-:-:S01]  /*13490*/  NOP ;  /* 0x0000000000007918 */ /* 0x000fc20000000000 */
[----:B------:R-:W-:Y:S04]  /*134a0*/  STL.64 [R1+0x1178], R18 ;  /* 0x0011781201007387 */ /* 0x000fe80000100a00 */
[----:B------:R0:W-:Y:S02]  /*134b0*/  STL.64 [R1+0x1170], R16 ;  /* 0x0011701001007387 */ /* 0x0001e40000100a00 */
[----:B0-----:R-:W-:Y:S02]  /*134c0*/  IMAD.MOV.U32 R16, RZ, RZ, R10 ;  /* 0x000000ffff107224 */ /* 0x001fe400078e000a */
[----:B------:R-:W-:-:S05]  /*134d0*/  IMAD.MOV.U32 R17, RZ, RZ, R9 ;  /* 0x000000ffff117224 */ /* 0x000fca00078e0009 */
[----:B------:R0:W-:Y:S04]  /*134e0*/  STL.64 [R1+0x12f8], R16 ;  /* 0x0012f81001007387 */ /* 0x0001e80000100a00 */
[----:B0-----:R-:W2:Y:S04]  /*134f0*/  LDL.LU.64 R16, [R1+0x330] ;  /* 0x0003300001107983 */ /* 0x001ea80000300a00 */
[----:B------:R-:W3:Y:S04]  /*13500*/  LDL.LU.64 R18, [R1+0x338] ;  /* 0x0003380001127983 */ /* 0x000ee80000300a00 */
[----:B---3--:R-:W-:Y:S04]  /*13510*/  STL.64 [R1+0x1308], R18 ;  /* 0x0013081201007387 */ /* 0x008fe80000100a00 */
[----:B--2---:R0:W-:Y:S04]  /*13520*/  STL.64 [R1+0x1300], R16 ;  /* 0x0013001001007387 */ /* 0x0041e80000100a00 */
[----:B0-----:R-:W2:Y:S04]  /*13530*/  LDL.LU.64 R16, [R1+0x30] ;  /* 0x0000300001107983 */ /* 0x001ea80000300a00 */
[----:B------:R-:W3:Y:S04]  /*13540*/  LDL.LU.64 R20, [R1+0x320] ;  /* 0x0003200001147983 */ /* 0x000ee80000300a00 */
[----:B------:R-:W4:Y:S04]  /*13550*/  LDL.LU.64 R22, [R1+0x328] ;  /* 0x0003280001167983 */ /* 0x000f280000300a00 */
[----:B----4-:R-:W-:Y:S04]  /*13560*/  STL.64 [R1+0x12f0], R22 ;  /* 0x0012f01601007387 */ /* 0x010fe80000100a00 */
[----:B---3--:R0:W-:Y:S04]  /*13570*/  STL.64 [R1+0x12e8], R20 ;  /* 0x0012e81401007387 */ /* 0x0081e80000100a00 */
[----:B0-----:R-:W3:Y:S04]  /*13580*/  LDL.LU.64 R20, [R1+0x20] ;  /* 0x0000200001147983 */ /* 0x001ee80000300a00 */
[----:B---3--:R0:W-:Y:S04]  /*13590*/  STL.64 [R1+0x1310], R20 ;  /* 0x0013101401007387 */ /* 0x0081e80000100a00 */
[----:B0-----:R-:W2:Y:S04]  /*135a0*/  LDL.LU.64 R20, [R1+0x340] ;  /* 0x0003400001147983 */ /* 0x001ea80000300a00 */
[----:B------:R-:W2:Y:S04]  /*135b0*/  LDL.LU.64 R22, [R1+0x348] ;  /* 0x0003480001167983 */ /* 0x000ea80000300a00 */
[----:B------:R-:W3:Y:S04]  /*135c0*/  LDL.LU.64 R24, [R1+0x310] ;  /* 0x0003100001187983 */ /* 0x000ee80000300a00 */
[----:B------:R-:W4:Y:S01]  /*135d0*/  LDL.LU.64 R26, [R1+0x318] ;  /* 0x00031800011a7983 */ /* 0x000f220000300a00 */
[----:B------:R-:W-:-:S02]  /*135e0*/  IMAD.MOV.U32 R2, RZ, RZ, R12 ;  /* 0x000000ffff027224 */ /* 0x000fc400078e000c */
[----:B------:R-:W-:Y:S01]  /*135f0*/  IMAD.MOV.U32 R0, RZ, RZ, R13 ;  /* 0x000000ffff007224 */ /* 0x000fe200078e000d */
[----:B----4-:R-:W-:Y:S04]  /*13600*/  STL.64 [R1+0x12e0], R26 ;  /* 0x0012e01a01007387 */ /* 0x010fe80000100a00 */
[----:B---3--:R0:W-:Y:S04]  /*13610*/  STL.64 [R1+0x12d8], R24 ;  /* 0x0012d81801007387 */ /* 0x0081e80000100a00 */
[----:B0-----:R-:W3:Y:S04]  /*13620*/  LDL.LU.64 R24, [R1+0x10] ;  /* 0x0000100001187983 */ /* 0x001ee80000300a00 */
[----:B------:R-:W4:Y:S04]  /*13630*/  LDL.LU.64 R12, [R1+0x240] ;  /* 0x00024000010c7983 */ /* 0x000f280000300a00 */
[----:B------:R-:W3:Y:S01]  /*13640*/  LDL.LU.64 R14, [R1+0x248] ;  /* 0x00024800010e7983 */ /* 0x000ee20000300a00 */
[----:B--2---:R-:W-:Y:S03]  /*13650*/  HMMA.16816.F32.BF16 R20, R4, R16, R20 ;  /* 0x000000100414723c */ /* 0x004fe60000041814 */
[----:B---3--:R-:W-:Y:S04]  /*13660*/  STL.64 [R1+0x1230], R14 ;  /* 0x0012300e01007387 */ /* 0x008fe80000100a00 */
[----:B----4-:R0:W-:Y:S02]  /*13670*/  STL.64 [R1+0x1228], R12 ;  /* 0x0012280c01007387 */ /* 0x0101e40000100a00 */
[----:B0-----:R-:W-:-:S02]  /*13680*/  IMAD.MOV.U32 R12, RZ, RZ, R8 ;  /* 0x000000ffff0c7224 */ /* 0x001fc400078e0008 */
[----:B------:R-:W2:Y:S04]  /*13690*/  LDL.LU.64 R8, [R1+0x2f0] ;  /* 0x0002f00001087983 */ /* 0x000ea80000300a00 */
[----:B------:R-:W2:Y:S08]  /*136a0*/  LDL.LU.64 R10, [R1+0x2f8] ;  /* 0x0002f800010a7983 */ /* 0x000eb00000300a00 */
[----:B------:R0:W-:Y:S04]  /*136b0*/  STL.64 [R1+0xf0], R20 ;  /* 0x0000f01401007387 */ /* 0x0001e80000100a00 */
[----:B------:R-:W-:Y:S01]  /*136c0*/  STL.64 [R1+0xf8], R22 ;  /* 0x0000f81601007387 */ /* 0x000fe20000100a00 */
[----:B------:R-:W-:-:S02]  /*136d0*/  IMAD.MOV.U32 R13, RZ, RZ, R3 ;  /* 0x000000ffff0d7224 */ /* 0x000fc400078e0003 */
[----:B------:R-:W-:Y:S02]  /*136e0*/  IMAD.MOV.U32 R14, RZ, RZ, R16 ;  /* 0x000000ffff0e7224 */ /* 0x000fe400078e0010 */
[----:B------:R-:W-:Y:S01]  /*136f0*/  IMAD.MOV.U32 R3, RZ, RZ, R17 ;  /* 0x000000ffff037224 */ /* 0x000fe200078e0011 */
[----:B0-----:R-:W3:Y:S04]  /*13700*/  LDL.LU.64 R20, [R1+0x1310] ;  /* 0x0013100001147983 */ /* 0x001ee80000300a00 */
[----:B------:R-:W3:Y:S04]  /*13710*/  LDL.LU.64 R18, [R1+0x1308] ;  /* 0x0013080001127983 */ /* 0x000ee80000300a00 */
[----:B------:R-:W3:Y:S02]  /*13720*/  LDL.LU.64 R16, [R1+0x1300] ;  /* 0x0013000001107983 */ /* 0x000ee40000300a00 */
[----:B---3--:R-:W-:Y:S06]  /*13730*/  HMMA.16816.F32.BF16 R16, R4, R20, R16 ;  /* 0x000000140410723c */ /* 0x008fec0000041810 */
[----:B------:R-:W-:-:S15]  /*13740*/  IMAD.MOV.U32 R15, RZ, RZ, R21 ;  /* 0x000000ffff0f7224 */ /* 0x000fde00078e0015 */
[----:B------:R-:W-:-:S02]  /*13750*/  NOP ;  /* 0x0000000000007918 */ /* 0x000fc40000000000 */
[----:B------:R0:W-:Y:S04]  /*13760*/  STL.64 [R1+0x110], R16 ;  /* 0x0001101001007387 */ /* 0x0001e80000100a00 */
[----:B------:R1:W-:Y:S04]  /*13770*/  STL.64 [R1+0x118], R18 ;  /* 0x0001181201007387 */ /* 0x0003e80000100a00 */
[----:B0-----:R-:W3:Y:S01]  /*13780*/  LDL.LU.64 R16, [R1+0x12f8] ;  /* 0x0012f80001107983 */ /* 0x001ee20000300a00 */
[----:B-1----:R-:W-:-:S03]  /*13790*/  IMAD.MOV.U32 R18, RZ, RZ, R20 ;  /* 0x000000ffff127224 */ /* 0x002fc600078e0014 */
[----:B------:R-:W4:Y:S04]  /*137a0*/  LDL.LU.64 R22, [R1+0x12f0] ;  /* 0x0012f00001167983 */ /* 0x000f280000300a00 */
[----:B------:R-:W4:Y:S01]  /*137b0*/  LDL.LU.64 R20, [R1+0x12e8] ;  /* 0x0012e80001147983 */ /* 0x000f220000300a00 */
[----:B------:R-:W-:Y:S01]  /*137c0*/  IMAD.MOV.U32 R19, RZ, RZ, R25 ;  /* 0x000000ffff137224 */ /* 0x000fe200078e0019 */
[----:B----4-:R-:W-:-:S15]  /*137d0*/  HMMA.16816.F32.BF16 R20, R4, R24, R20 ;  /* 0x000000180414723c */ /* 0x010fde0000041814 */
[----:B------:R-:W-:-:S08]  /*137e0*/  NOP ;  /* 0x0000000000007918 */ /* 0x000fd00000000000 */
[----:B------:R0:W-:Y:S04]  /*137f0*/  STL.64 [R1+0x150], R20 ;  /* 0x0001501401007387 */ /* 0x0001e80000100a00 */
[----:B------:R-:W-:Y:S04]  /*13800*/  STL.64 [R1+0x158], R22 ;  /* 0x0001581601007387 */ /* 0x000fe80000100a00 */
[----:B------:R-:W4:Y:S01]  /*13810*/  LDL.LU.64 R26, [R1+0x12e0] ;  /* 0x0012e000011a7983 */ /* 0x000f220000300a00 */
[----:B0-----:R-:W-:-:S03]  /*13820*/  IMAD.MOV.U32 R20, RZ, RZ, R24 ;  /* 0x000000ffff147224 */ /* 0x001fc600078e0018 */
[----:B------:R-:W4:Y:S02]  /*13830*/  LDL.LU.64 R24, [R1+0x12d8] ;  /* 0x0012d80001187983 */ /* 0x000f240000300a00 */
[----:B----4-:R-:W-:-:S15]  /*13840*/  HMMA.16816.F32.BF16 R24, R4, R12, R24 ;  /* 0x0000000c0418723c */ /* 0x010fde0000041818 */
[----:B------:R-:W-:-:S08]  /*13850*/  NOP ;  /* 0x0000000000007918 */ /* 0x000fd00000000000 */
[----:B------:R-:W-:Y:S04]  /*13860*/  STL.64 [R1+0x140], R24 ;  /* 0x0001401801007387 */ /* 0x000fe80000100a00 */
[----:B------:R0:W-:Y:S04]  /*13870*/  STL.64 [R1+0x148], R26 ;  /* 0x0001481a01007387 */ /* 0x0001e80000100a00 */
[----:B0-----:R-:W4:Y:S04]  /*13880*/  LDL.LU.64 R26, [R1+0x12d0] ;  /* 0x0012d000011a7983 */ /* 0x001f280000300a00 */
[----:B------:R-:W2:Y:S04]  /*13890*/  LDL.LU.64 R24, [R1+0x12c8] ;  /* 0x0012c80001187983 */ /* 0x000ea80000300a00 */
[----:B------:R0:W-:Y:S02]  /*138a0*/  STL.64 [R1+0x1248], R12 ;  /* 0x0012480c01007387 */ /* 0x0001e40000100a00 */
[----:B0-----:R-:W-:-:S02]  /*138b0*/  IMAD.MOV.U32 R12, RZ, RZ, R20 ;  /* 0x000000ffff0c7224 */ /* 0x001fc400078e0014 */
[----:B------:R-:W-:-:S05]  /*138c0*/  IMAD.MOV.U32 R13, RZ, RZ, R19 ;  /* 0x000000ffff0d7224 */ /* 0x000fca00078e0013 */
[----:B------:R0:W-:Y:S02]  /*138d0*/  STL.64 [R1+0x1260], R12 ;  /* 0x0012600c01007387 */ /* 0x0001e40000100a00 */
[----:B0-----:R-:W-:Y:S02]  /*138e0*/  IMAD.MOV.U32 R12, RZ, RZ, R18 ;  /* 0x000000ffff0c7224 */ /* 0x001fe400078e0012 */
[----:B------:R-:W-:-:S05]  /*138f0*/  IMAD.MOV.U32 R13, RZ, RZ, R15 ;  /* 0x000000ffff0d7224 */ /* 0x000fca00078e000f */
[----:B------:R0:W-:Y:S02]  /*13900*/  STL.64 [R1+0x1278], R12 ;  /* 0x0012780c01007387 */ /* 0x0001e40000100a00 */
[----:B0-----:R-:W-:Y:S02]  /*13910*/  IMAD.MOV.U32 R12, RZ, RZ, R14 ;  /* 0x000000ffff0c7224 */ /* 0x001fe400078e000e */
[----:B------:R-:W-:-:S05]  /*13920*/  IMAD.MOV.U32 R13, RZ, RZ, R3 ;  /* 0x000000ffff0d7224 */ /* 0x000fca00078e0003 */
[----:B------:R-:W-:Y:S04]  /*13930*/  STL.64 [R1+0x1290], R12 ;  /* 0x0012900c01007387 */ /* 0x000fe80000100a00 */
[----:B------:R-:W3:Y:S04]  /*13940*/  LDL.LU.64 R20, [R1+0x2d0] ;  /* 0x0002d00001147983 */ /* 0x000ee80000300a00 */
[----:B------:R-:W3:Y:S01]  /*13950*/  LDL.LU.64 R22, [R1+0x2d8] ;  /* 0x0002d80001167983 */ /* 0x000ee20000300a00 */
[----:B--2---:R-:W-:-:S15]  /*13960*/  HMMA.16816.F32.BF16 R8, R4, R24, R8 ;  /* 0x000000180408723c */ /* 0x004fde0000041808 */
[----:B------:R-:W-:-:S08]  /*13970*/  NOP ;  /* 0x0000000000007918 */ /* 0x000fd00000000000 */
[----:B------:R0:W-:Y:S04]  /*13980*/  STL.64 [R1+0x130], R8 ;  /* 0x0001300801007387 */ /* 0x0001e80000100a00 */
[----:B------:R1:W-:Y:S04]  /*13990*/  STL.64 [R1+0x138], R10 ;  /* 0x0001380a01007387 */ /* 0x0003e80000100a00 */
[----:B0-----:R-:W2:Y:S04]  /*139a0*/  LDL.LU.64 R8, [R1+0x2c0] ;  /* 0x0002c00001087983 */ /* 0x001ea80000300a00 */
[----:B-1----:R-:W2:Y:S04]  /*139b0*/  LDL.LU.64 R10, [R1+0x2c8] ;  /* 0x0002c800010a7983 */ /* 0x002ea80000300a00 */
[----:B----4-:R-:W-:Y:S04]  /*139c0*/  STL.64 [R1+0x1240], R26 ;  /* 0x0012401a01007387 */ /* 0x010fe80000100a00 */
[----:B------:R0:W-:Y:S04]  /*139d0*/  STL.64 [R1+0x1238], R24 ;  /* 0x0012381801007387 */ /* 0x0001e80000100a00 */
[----:B0-----:R-:W4:Y:S04]  /*139e0*/  LDL.LU.64 R24, [R1+0x230] ;  /* 0x0002300001187983 */ /* 0x001f280000300a00 */
[----:B------:R-:W3:Y:S04]  /*139f0*/  LDL.LU.64 R26, [R1+0x238] ;  /* 0x00023800011a7983 */ /* 0x000ee80000300a00 */
[----:B---3--:R-:W-:Y:S04]  /*13a00*/  STL.64 [R1+0x1258], R26 ;  /* 0x0012581a01007387 */ /* 0x008fe80000100a00 */
[----:B----4-:R0:W-:Y:S04]  /*13a10*/  STL.64 [R1+0x1250], R24 ;  /* 0x0012501801007387 */ /* 0x0101e80000100a00 */
[----:B0-----:R-:W3:Y:S04]  /*13a20*/  LDL.LU.64 R24, [R1+0x1c0] ;  /* 0x0001c00001187983 */ /* 0x001ee80000300a00 */
[----:B------:R-:W4:Y:S04]  /*13a30*/  LDL.LU.64 R26, [R1+0x1c8] ;  /* 0x0001c800011a7983 */ /* 0x000f280000300a00 */
[----:B----4-:R-:W-:Y:S04]  /*13a40*/  STL.64 [R1+0x1270], R26 ;  /* 0x0012701a01007387 */ /* 0x010fe80000100a00 */
[----:B---3--:R0:W-:Y:S04]  /*13a50*/  STL.64 [R1+0x1268], R24 ;  /* 0x0012681801007387 */ /* 0x0081e80000100a00 */
[----:B0-----:R-:W3:Y:S04]  /*13a60*/  LDL.LU.64 R24, [R1+0x260] ;  /* 0x0002600001187983 */ /* 0x001ee80000300a00 */
[----:B------:R-:W4:Y:S01]  /*13a70*/  LDL.LU.64 R26, [R1+0x268] ;  /* 0x00026800011a7983 */ /* 0x000f220000300a00 */
[----:B------:R-:W-:Y:S03]  /*13a80*/  HMMA.16816.F32.BF16 R20, R4, R16, R20 ;  /* 0x000000100414723c */ /* 0x000fe60000041814 */
[----:B----4-:R-:W-:Y:S04]  /*13a90*/  STL.64 [R1+0x1288], R26 ;  /* 0x0012881a01007387 */ /* 0x010fe80000100a00 */
[----:B---3--:R0:W-:Y:S04]  /*13aa0*/  STL.64 [R1+0x1280], R24 ;  /* 0x0012801801007387 */ /* 0x0081e80000100a00 */
[----:B0-----:R-:W3:Y:S04]  /*13ab0*/  LDL.LU.64 R24, [R1+0x280] ;  /* 0x0002800001187983 */ /* 0x001ee80000300a00 */
[----:B------:R-:W4:Y:S09]  /*13ac0*/  LDL.LU.64 R26, [R1+0x288] ;  /* 0x00028800011a7983 */ /* 0x000f320000300a00 */
[----:B------:R-:W-:Y:S01]  /*13ad0*/  IMAD.MOV.U32 R29, RZ, RZ, R23 ;  /* 0x000000ffff1d7224 */ /* 0x000fe200078e0017 */
[----:B----4-:R-:W-:Y:S04]  /*13ae0*/  STL.64 [R1+0x12a0], R26 ;  /* 0x0012a01a01007387 */ /* 0x010fe80000100a00 */
[----:B---3--:R0:W-:Y:S04]  /*13af0*/  STL.64 [R1+0x1298], R24 ;  /* 0x0012981801007387 */ /* 0x0081e80000100a00 */
[----:B0-----:R-:W3:Y:S04]  /*13b00*/  LDL.LU.64 R24, [R1+0x2b0] ;  /* 0x0002b00001187983 */ /* 0x001ee80000300a00 */
[----:B------:R-:W3:Y:S04]  /*13b10*/  LDL.LU.64 R26, [R1+0x2b8] ;  /* 0x0002b800011a7983 */ /* 0x000ee80000300a00 */
[----:B------:R-:W-:Y:S04]  /*13b20*/  STL.64 [R1+0x120], R20 ;  /* 0x0001201401007387 */ /* 0x000fe80000100a00 */
[----:B------:R0:W-:Y:S04]  /*13b30*/  STL [R1+0x128], R22 ;  /* 0x0001281601007387 */ /* 0x0001e80000100800 */
[----:B0-----:R-:W4:Y:S04]  /*13b40*/  LDL.LU.64 R22, [R1+0x12c0] ;  /* 0x0012c00001167983 */ /* 0x001f280000300a00 */
[----:B------:R-:W2:Y:S04]  /*13b50*/  LDL.LU.64 R20, [R1+0x12b8] ;  /* 0x0012b80001147983 */ /* 0x000ea80000300a00 */
[----:B------:R-:W-:Y:S01]  /*13b60*/  STL [R1+0x1158], R29 ;  /* 0x0011581d01007387 */ /* 0x000fe20000100800 */
[----:B------:R-:W-:-:S02]  /*13b70*/  IMAD.MOV.U32 R12, RZ, RZ, R2 ;  /* 0x000000ffff0c7224 */ /* 0x000fc400078e0002 */
[----:B------:R-:W-:Y:S01]  /*13b80*/  IMAD.MOV.U32 R13, RZ, RZ, R0 ;  /* 0x000000ffff0d7224 */ /* 0x000fe200078e0000 */
[----:B--2---:R-:W-:Y:S01]  /*13b90*/  HMMA.16816.F32.BF16 R4, R4, R20, R8 ;  /* 0x000000140404723c */ /* 0x004fe20000041808 */
[----:B------:R-:W3:Y:S04]  /*13ba0*/  LDL.LU.64 R10, [R1+0x12b0] ;  /* 0x0012b000010a7983 */ /* 0x000ee80000300a00 */
[----:B------:R-:W3:-:S15]  /*13bb0*/  LDL.LU.64 R8, [R1+0x12a8] ;  /* 0x0012a80001087983 */ /* 0x000ede0000300a00 */
[----:B------:R-:W-:-:S03]  /*13bc0*/  NOP ;  /* 0x0000000000007918 */ /* 0x000fc60000000000 */
[----:B------:R0:W-:Y:S04]  /*13bd0*/  STL.64 [R1+0x100], R4 ;  /* 0x0001000401007387 */ /* 0x0001e80000100a00 */
[----:B------:R1:W-:Y:S04]  /*13be0*/  STL.64 [R1+0x108], R6 ;  /* 0x0001080601007387 */ /* 0x0003e80000100a00 */
[----:B0-----:R-:W2:Y:S04]  /*13bf0*/  LDL.LU.64 R4, [R1+0x250] ;  /* 0x0002500001047983 */ /* 0x001ea80000300a00 */
[----:B-1----:R-:W2:Y:S01]  /*13c00*/  LDL.LU.64 R6, [R1+0x258] ;  /* 0x0002580001067983 */ /* 0x002ea20000300a00 */
[----:B---3--:R-:W-:Y:S03]  /*13c10*/  HMMA.16816.F32.BF16 R12, R8, R12, R24 ;  /* 0x0000000c080c723c */ /* 0x008fe60000041818 */
[----:B------:R-:W3:Y:S04]  /*13c20*/  LDL.LU.64 R26, [R1+0x12a0] ;  /* 0x0012a000011a7983 */ /* 0x000ee80000300a00 */
[----:B------:R-:W3:-:S15]  /*13c30*/  LDL.LU.64 R24, [R1+0x1298] ;  /* 0x0012980001187983 */ /* 0x000ede0000300a00 */
[----:B------:R-:W-:-:S01]  /*13c40*/  NOP ;  /* 0x0000000000007918 */ /* 0x000fc20000000000 */
        /* <DEDUP_REMOVED lines=26> */
[----:B------:R-:W4:-:S15]  /*13df0*/  LDL.LU.64 R24, [R1+0x1238] ;  /* 0x0012380001187983 */ /* 0x000f1e0000300a00 */
[----:B------:R-:W-:-:S02]  /*13e00*/  NOP ;  /* 0x0000000000007918 */ /* 0x000fc40000000000 */
[----:B------:R-:W-:Y:S04]  /*13e10*/  STL.64 [R1+0x230], R12 ;  /* 0x0002300c01007387 */ /* 0x000fe80000100a00 */
[----:B------:R0:W-:Y:S04]  /*13e20*/  STL.64 [R1+0x238], R14 ;  /* 0x0002380e01007387 */ /* 0x0001e80000100a00 */
[----:B0-----:R-:W4:Y:S04]  /*13e30*/  LDL.LU.64 R14, [R1+0x1230] ;  /* 0x00123000010e7983 */ /* 0x001f280000300a00 */
[----:B------:R-:W4:Y:S01]  /*13e40*/  LDL.LU.64 R12, [R1+0x1228] ;  /* 0x00122800010c7983 */ /* 0x000f220000300a00 */
[C---:B--2---:R-:W-:Y:S06]  /*13e50*/  HMMA.16816.F32.BF16 R4, R8.reuse, R16, R4 ;  /* 0x000000100804723c */ /* 0x044fec0000041804 */
[----:B----4-:R-:W-:-:S15]  /*13e60*/  HMMA.16816.F32.BF16 R12, R8, R24, R12 ;  /* 0x00000018080c723c */ /* 0x010fde000004180c */
[----:B------:R-:W-:-:S08]  /*13e70*/  NOP ;  /* 0x0000000000007918 */ /* 0x000fd00000000000 */
[----:B------:R-:W-:Y:S04]  /*13e80*/  STL.64 [R1+0x240], R12 ;  /* 0x0002400c01007387 */ /* 0x000fe80000100a00 */
[----:B------:R0:W-:Y:S04]  /*13e90*/  STL.64 [R1+0x248], R14 ;  /* 0x0002480e01007387 */ /* 0x0001e80000100a00 */
[----:B0-----:R-:W2:Y:S04]  /*13ea0*/  LDL.LU.64 R14, [R1+0x1220] ;  /* 0x00122000010e7983 */ /* 0x001ea80000300a00 */
[----:B------:R-:W2:Y:S04]  /*13eb0*/  LDL.LU.64 R12, [R1+0x1218] ;  /* 0x00121800010c7983 */ /* 0x000ea80000300a00 */
[----:B------:R-:W4:Y:S04]  /*13ec0*/  LDL R25, [R1+0xa54] ;  /* 0x000a540001197983 */ /* 0x000f280000100800 */
[----:B------:R-:W2:Y:S04]  /*13ed0*/  LDL.LU R16, [R1+0x50] ;  /* 0x0000500001107983 */ /* 0x000ea80000300800 */
[----:B------:R-:W2:Y:S01]  /*13ee0*/  LDL.LU R17, [R1+0x54] ;  /* 0x0000540001117983 */ /* 0x000ea20000300800 */
[----:B---3--:R-:W-:-:S02]  /*13ef0*/  IMAD.MOV.U32 R18, RZ, RZ, R26 ;  /* 0x000000ffff127224 */ /* 0x008fc400078e001a */
[----:B------:R-:W-:Y:S01]  /*13f00*/  IMAD.MOV.U32 R19, RZ, RZ, R27 ;  /* 0x000000ffff137224 */ /* 0x000fe200078e001b */
[----:B------:R-:W3:Y:S04]  /*13f10*/  LDL.LU R26, [R1+0x1214] ;  /* 0x00121400011a7983 */ /* 0x000ee80000300800 */
[----:B------:R-:W4:Y:S04]  /*13f20*/  LDL.LU R27, [R1+0x1210] ;  /* 0x00121000011b7983 */ /* 0x000f280000300800 */
[----:B------:R-:W-:Y:S04]  /*13f30*/  STL.64 [R1+0x1188], R18 ;  /* 0x0011881201007387 */ /* 0x000fe80000100a00 */
[----:B--2---:R0:W-:Y:S04]  /*13f40*/  STL.64 [R1+0x1180], R16 ;  /* 0x0011801001007387 */ /* 0x0041e80000100a00 */
[----:B0-----:R-:W2:Y:S04]  /*13f50*/  LDL.LU R16, [R1+0x90] ;  /* 0x0000900001107983 */ /* 0x001ea80000300800 */
[----:B------:R-:W2:Y:S04]  /*13f60*/  LDL.LU R17, [R1+0x94] ;  /* 0x0000940001117983 */ /* 0x000ea80000300800 */
[----:B------:R-:W3:Y:S04]  /*13f70*/  LDL.LU R18, [R1+0x98] ;  /* 0x0000980001127983 */ /* 0x000ee80000300800 */
[----:B------:R-:W3:Y:S01]  /*13f80*/  LDL.LU R19, [R1+0x9c] ;  /* 0x00009c0001137983 */ /* 0x000ee20000300800 */
[----:B------:R-:W-:-:S02]  /*13f90*/  IMAD.MOV.U32 R28, RZ, RZ, R4 ;  /* 0x000000ffff1c7224 */ /* 0x000fc400078e0004 */
[----:B------:R-:W-:Y:S02]  /*13fa0*/  IMAD.MOV.U32 R3, RZ, RZ, R5 ;  /* 0x000000ffff037224 */ /* 0x000fe400078e0005 */
[----:B------:R-:W-:Y:S02]  /*13fb0*/  IMAD.MOV.U32 R2, RZ, RZ, R6 ;  /* 0x000000ffff027224 */ /* 0x000fe400078e0006 */
[----:B------:R-:W-:Y:S01]  /*13fc0*/  IMAD.MOV.U32 R0, RZ, RZ, R7 ;  /* 0x000000ffff007224 */ /* 0x000fe200078e0007 */
[----:B------:R-:W4:Y:S04]  /*13fd0*/  LDL.LU.64 R4, [R1+0x220] ;  /* 0x0002200001047983 */ /* 0x000f280000300a00 */
[----:B------:R-:W4:Y:S04]  /*13fe0*/  LDL.LU.64 R6, [R1+0x228] ;  /* 0x0002280001067983 */ /* 0x000f280000300a00 */
[----:B---3--:R-:W-:Y:S04]  /*13ff0*/  STL.64 [R1+0x1198], R18 ;  /* 0x0011981201007387 */ /* 0x008fe80000100a00 */
[----:B--2---:R0:W-:Y:S04]  /*14000*/  STL.64 [R1+0x1190], R16 ;  /* 0x0011901001007387 */ /* 0x0041e80000100a00 */
[----:B0-----:R-:W2:Y:S04]  /*14010*/  LDL.LU R16, [R1+0xa0] ;  /* 0x0000a00001107983 */ /* 0x001ea80000300800 */
[----:B------:R-:W2:Y:S01]  /*14020*/  LDL.LU R17, [R1+0xa4] ;  /* 0x0000a40001117983 */ /* 0x000ea20000300800 */
[----:B----4-:R-:W-:-:S02]  /*14030*/  IMAD.MOV.U32 R18, RZ, RZ, R27 ;  /* 0x000000ffff127224 */ /* 0x010fc400078e001b */
        /* <DEDUP_REMOVED lines=8> */
[----:B------:R-:W3:Y:S04]  /*140c0*/  LDL.LU R19, [R1+0xbc] ;  /* 0x0000bc0001137983 */ /* 0x000ee80000300800 */
[----:B---3--:R0:W-:Y:S04]  /*140d0*/  STL.64 [R1+0x11b8], R18 ;  /* 0x0011b81201007387 */ /* 0x0081e80000100a00 */
[----:B--2---:R1:W-:Y:S04]  /*140e0*/  STL.64 [R1+0x11b0], R16 ;  /* 0x0011b01001007387 */ /* 0x0043e80000100a00 */
[----:B0-----:R-:W2:Y:S04]  /*140f0*/  LDL.64 R18, [R1+0x18] ;  /* 0x0000180001127983 */ /* 0x001ea80000100a00 */
[----:B--2---:R0:W-:Y:S04]  /*14100*/  STL.64 [R1+0x11c8], R18 ;  /* 0x0011c81201007387 */ /* 0x0041e80000100a00 */
[----:B-1----:R-:W2:Y:S04]  /*14110*/  LDL.LU R16, [R1+0x60] ;  /* 0x0000600001107983 */ /* 0x002ea80000300800 */
[----:B------:R-:W2:Y:S04]  /*14120*/  LDL.LU R17, [R1+0x64] ;  /* 0x0000640001117983 */ /* 0x000ea80000300800 */
[----:B0-----:R-:W3:Y:S04]  /*14130*/  LDL.LU R18, [R1+0x68] ;  /* 0x0000680001127983 */ /* 0x001ee80000300800 */
[----:B------:R-:W3:Y:S04]  /*14140*/  LDL.LU R19, [R1+0x6c] ;  /* 0x00006c0001137983 */ /* 0x000ee80000300800 */
[----:B---3--:R0:W-:Y:S04]  /*14150*/  STL.64 [R1+0x11d8], R18 ;  /* 0x0011d81201007387 */ /* 0x0081e80000100a00 */
[----:B--2---:R-:W-:Y:S04]  /*14160*/  STL.64 [R1+0x11d0], R16 ;  /* 0x0011d01001007387 */ /* 0x004fe80000100a00 */
[----:B0-----:R-:W2:Y:S04]  /*14170*/  LDL R18, [R1+0x38] ;  /* 0x0000380001127983 */ /* 0x001ea80000100800 */
[----:B------:R-:W2:Y:S01]  /*14180*/  LDL R19, [R1+0x3c] ;  /* 0x00003c0001137983 */ /* 0x000ea20000100800 */
[----:B------:R-:W-:Y:S03]  /*14190*/  HMMA.16816.F32.BF16 R4, R8, R20, R4 ;  /* 0x000000140804723c */ /* 0x000fe60000041804 */
[----:B--2---:R0:W-:Y:S04]  /*141a0*/  STL.64 [R1+0x11e8], R18 ;  /* 0x0011e81201007387 */ /* 0x0041e80000100a00 */
[----:B0-----:R-:W2:Y:S04]  /*141b0*/  LDL R18, [R1+0x48] ;  /* 0x0000480001127983 */ /* 0x001ea80000100800 */
[----:B------:R-:W2:Y:S04]  /*141c0*/  LDL R19, [R1+0x4c] ;  /* 0x00004c0001137983 */ /* 0x000ea80000100800 */
[----:B------:R-:W-:Y:S04]  /*141d0*/  STL [R1+0xfd4], R0 ;  /* 0x000fd40001007387 */ /* 0x000fe80000100800 */
[----:B------:R-:W-:Y:S04]  /*141e0*/  STL [R1+0xfd0], R2 ;  /* 0x000fd00201007387 */ /* 0x000fe80000100800 */
[----:B------:R-:W-:Y:S04]  /*141f0*/  STL [R1+0xfcc], R28 ;  /* 0x000fcc1c01007387 */ /* 0x000fe80000100800 */
[----:B------:R-:W-:Y:S04]  /*14200*/  STL [R1+0xfc8], R3 ;  /* 0x000fc80301007387 */ /* 0x000fe80000100800 */
[----:B------:R-:W3:Y:S04]  /*14210*/  LDL.64 R10, [R1+0x28] ;  /* 0x00002800010a7983 */ /* 0x000ee80000100a00 */
[----:B---3--:R0:W-:Y:S04]  /*14220*/  STL.64 [R1+0x11e0], R10 ;  /* 0x0011e00a01007387 */ /* 0x0081e80000100a00 */
[----:B------:R-:W-:Y:S04]  /*14230*/  STL.64 [R1+0x2d0], R4 ;  /* 0x0002d00401007387 */ /* 0x000fe80000100a00 */
[----:B------:R-:W-:Y:S04]  /*14240*/  STL.64 [R1+0x2d8], R6 ;  /* 0x0002d80601007387 */ /* 0x000fe80000100a00 */
[----:B------:R-:W3:Y:S04]  /*14250*/  LDL.LU R8, [R1+0x70] ;  /* 0x0000700001087983 */ /* 0x000ee80000300800 */
[----:B------:R-:W3:Y:S04]  /*14260*/  LDL.LU R9, [R1+0x74] ;  /* 0x0000740001097983 */ /* 0x000ee80000300800 */
[----:B------:R-:W1:Y:S04]  /*14270*/  LDSM.16.MT88.4 R4, [R25+UR4+0x1000] ;  /* 0x001000041904783b */ /* 0x000e680008004200 */
[----:B0-----:R-:W4:Y:S04]  /*14280*/  LDL.LU R10, [R1+0x78] ;  /* 0x00007800010a7983 */ /* 0x001f280000300800 */
[----:B------:R-:W4:Y:S04]  /*14290*/  LDL.LU R11, [R1+0x7c] ;  /* 0x00007c00010b7983 */ /* 0x000f280000300800 */
[----:B----4-:R-:W-:Y:S04]  /*142a0*/  STL.64 [R1+0x11f8], R10 ;  /* 0x0011f80a01007387 */ /* 0x010fe80000100a00 */
[----:B---3--:R0:W-:Y:S04]  /*142b0*/  STL.64 [R1+0x11f0], R8 ;  /* 0x0011f00801007387 */ /* 0x0081e80000100a00 */
[----:B0-----:R-:W2:Y:S04]  /*142c0*/  LDL.LU R8, [R1+0x80] ;  /* 0x0000800001087983 */ /* 0x001ea80000300800 */
[----:B------:R-:W2:Y:S04]  /*142d0*/  LDL.LU R9, [R1+0x84] ;  /* 0x0000840001097983 */ /* 0x000ea80000300800 */
[----:B------:R-:W2:Y:S04]  /*142e0*/  LDL.LU R10, [R1+0x88] ;  /* 0x00008800010a7983 */ /* 0x000ea80000300800 */
[----:B------:R-:W2:Y:S04]  /*142f0*/  LDL.LU R11, [R1+0x8c] ;  /* 0x00008c00010b7983 */ /* 0x000ea80000300800 */
[----:B------:R0:W-:Y:S04]  /*14300*/  STL.64 [R1+0x11c0], R22 ;  /* 0x0011c01601007387 */ /* 0x0001e80000100a00 */
[----:B------:R-:W3:Y:S04]  /*14310*/  LDL.LU R20, [R1+0xc0] ;  /* 0x0000c00001147983 */ /* 0x000ee80000300800 */
[----:B------:R-:W3:Y:S01]  /*14320*/  LDL.LU R21, [R1+0xc4] ;  /* 0x0000c40001157983 */ /* 0x000ee20000300800 */
[----:B0-----:R-:W-:-:S02]  /*14330*/  IMAD.MOV.U32 R22, RZ, RZ, R26 ;  /* 0x000000ffff167224 */ /* 0x001fc400078e001a */
[----:B------:R-:W-:Y:S01]  /*14340*/  IMAD.MOV.U32 R23, RZ, RZ, R27 ;  /* 0x000000ffff177224 */ /* 0x000fe200078e001b */
[----:B------:R-:W4:Y:S04]  /*14350*/  LDL.LU R26, [R1+0x1204] ;  /* 0x00120400011a7983 */ /* 0x000f280000300800 */
[----:B------:R-:W4:Y:S04]  /*14360*/  LDL.LU R27, [R1+0x1200] ;  /* 0x00120000011b7983 */ /* 0x000f280000300800 */
[----:B-1----:R0:W-:Y:S04]  /*14370*/  STL.64 [R1+0x10e8], R6 ;  /* 0x0010e80601007387 */ /* 0x0021e80000100a00 */
[----:B------:R-:W-:Y:S04]  /*14380*/  STL.64 [R1+0x10e0], R4 ;  /* 0x0010e00401007387 */ /* 0x000fe80000100a00 */
[----:B0-----:R-:W4:Y:S01]  /*14390*/  LDL.LU.64 R6, [R1+0xe8] ;  /* 0x0000e80001067983 */ /* 0x001f220000300a00 */
[----:B--2---:R-:W-:Y:S03]  /*143a0*/  HMMA.16816.F32.BF16 R16, R12, R18, R8 ;  /* 0x000000120c10723c */ /* 0x004fe60000041808 */
[----:B------:R-:W2:Y:S04]  /*143b0*/  LDL.LU.64 R10, [R1+0x11f8] ;  /* 0x0011f800010a7983 */ /* 0x000ea80000300a00 */
[----:B------:R-:W2:-:S15]  /*143c0*/  LDL.LU.64 R8, [R1+0x11f0] ;  /* 0x0011f00001087983 */ /* 0x000e9e0000300a00 */
[----:B------:R-:W-:-:S01]  /*143d0*/  NOP ;  /* 0x0000000000007918 */ /* 0x000fc20000000000 */
[----:B------:R-:W-:Y:S04]  /*143e0*/  STL.64 [R1+0x260], R16 ;  /* 0x0002601001007387 */ /* 0x000fe80000100a00 */
[----:B------:R0:W-:Y:S04]  /*143f0*/  STL.64 [R1+0x268], R18 ;  /* 0x0002681201007387 */ /* 0x0001e80000100a00 */
[----:B0-----:R-:W2:Y:S02]  /*14400*/  LDL.LU.64 R18, [R1+0x11e8] ;  /* 0x0011e80001127983 */ /* 0x001ea40000300a00 */
[----:B--2---:R-:W-:Y:S02]  /*14410*/  HMMA.16816.F32.BF16 R16, R12, R18, R8 ;  /* 0x000000120c10723c */ /* 0x004fe40000041808 */
[----:B------:R-:W2:-:S15]  /*14420*/  LDL.LU.64 R10, [R1+0x11e0] ;  /* 0x0011e000010a7983 */ /* 0x000e9e0000300a00 */
[----:B------:R-:W-:-:S06]  /*14430*/  NOP ;  /* 0x0000000000007918 */ /* 0x000fcc0000000000 */
[----:B------:R-:W-:Y:S04]  /*14440*/  STL.64 [R1+0x250], R16 ;  /* 0x0002501001007387 */ /* 0x000fe80000100a00 */
[----:B------:R0:W-:Y:S04]  /*14450*/  STL.64 [R1+0x258], R18 ;  /* 0x0002581201007387 */ /* 0x0001e80000100a00 */
[----:B0-----:R-:W2:Y:S04]  /*14460*/  LDL.LU.64 R18, [R1+0x11d8] ;  /* 0x0011d80001127983 */ /* 0x001ea80000300a00 */
[----:B------:R-:W2:Y:S02]  /*14470*/  LDL.LU.64 R16, [R1+0x11d0] ;  /* 0x0011d00001107983 */ /* 0x000ea40000300a00 */
[----:B--2---:R-:W-:-:S15]  /*14480*/  HMMA.16816.F32.BF16 R16, R12, R10, R16 ;  /* 0x0000000a0c10723c */ /* 0x004fde0000041810 */
[----:B------:R-:W-:-:S08]  /*14490*/  NOP ;  /* 0x0000000000007918 */ /* 0x000fd00000000000 */
[----:B------:R-:W-:Y:S04]  /*144a0*/  STL.64 [R1+0x2c0], R16 ;  /* 0x0002c01001007387 */ /* 0x000fe80000100a00 */
[----:B------:R0:W-:Y:S04]  /*144b0*/  STL.64 [R1+0x2c8], R18 ;  /* 0x0002c81201007387 */ /* 0x0001e80000100a00 */
[----:B0-----:R-:W3:Y:S01]  /*144c0*/  LDL.LU.64 R18, [R1+0x11c8] ;  /* 0x0011c80001127983 */ /* 0x001ee20000300a00 */
[----:B------:R-:W-:Y:S02]  /*144d0*/  IMAD.MOV.U32 R29, RZ, RZ, R10 ;  /* 0x000000ffff1d7224 */ /* 0x000fe400078e000a */
[----:B------:R-:W-:-:S02]  /*144e0*/  IMAD.MOV.U32 R24, RZ, RZ, R11 ;  /* 0x000000ffff187224 */ /* 0x000fc400078e000b */
[----:B------:R-:W0:Y:S04]  /*144f0*/  LDSM.16.MT88.4 R8, [R25+UR4+0x1080] ;  /* 0x001080041908783b */ /* 0x000e280008004200 */
[----:B0-----:R0:W-:Y:S04]  /*14500*/  STL.64 [R1+0x1050], R10 ;  /* 0x0010500a01007387 */ /* 0x0011e80000100a00 */
[----:B------:R1:W-:Y:S04]  /*14510*/  STL.64 [R1+0x1048], R8 ;  /* 0x0010480801007387 */ /* 0x0003e80000100a00 */
[----:B0-----:R-:W2:Y:S04]  /*14520*/  LDL R10, [R1+0x8] ;  /* 0x00000800010a7983 */ /* 0x001ea80000100800 */
[----:B-1----:R-:W4:Y:S04]  /*14530*/  LDL R9, [R1+0x384] ;  /* 0x0003840001097983 */ /* 0x002f280000100800 */
[----:B------:R-:W2:Y:S01]  /*14540*/  LDL R11, [R1+0xc] ;  /* 0x00000c00010b7983 */ /* 0x000ea20000100800 */
[----:B---3--:R-:W-:Y:S06]  /*14550*/  HMMA.16816.F32.BF16 R20, R12, R18, R20 ;  /* 0x000000120c14723c */ /* 0x008fec0000041814 */
[----:B------:R-:W-:-:S02]  /*14560*/  IMAD.MOV.U32 R5, RZ, RZ, R18 ;  /* 0x000000ffff057224 */ /* 0x000fc400078e0012 */
[----:B------:R-:W-:-:S15]  /*14570*/  IMAD.MOV.U32 R4, RZ, RZ, R19 ;  /* 0x000000ffff047224 */ /* 0x000fde00078e0013 */
[----:B------:R-:W-:Y:S04]  /*14580*/  STL.64 [R1+0x2b0], R20 ;  /* 0x0002b01401007387 */ /* 0x000fe80000100a00 */
[----:B------:R0:W-:Y:S04]  /*14590*/  STL.64 [R1+0x2b8], R22 ;  /* 0x0002b81601007387 */ /* 0x0001e80000100a00 */
[----:B0-----:R-:W3:Y:S04]  /*145a0*/  LDL.LU.64 R22, [R1+0x11c0] ;  /* 0x0011c00001167983 */ /* 0x001ee80000300a00 */
[----:B------:R-:W2:Y:S04]  /*145b0*/  LDL.LU.64 R18, [R1+0x11b8] ;  /* 0x0011b80001127983 */ /* 0x000ea80000300a00 */
[----:B------:R-:W2:Y:S02]  /*145c0*/  LDL.LU.64 R16, [R1+0x11b0] ;  /* 0x0011b00001107983 */ /* 0x000ea40000300a00 */
[----:B--2---:R-:W-:-:S15]  /*145d0*/  HMMA.16816.F32.BF16 R16, R12, R10, R16 ;  /* 0x0000000a0c10723c */ /* 0x004fde0000041810 */
[----:B------:R-:W-:-:S08]  /*145e0*/  NOP ;  /* 0x0000000000007918 */ /* 0x000fd00000000000 */
[----:B------:R-:W-:Y:S04]  /*145f0*/  STL.64 [R1+0x220], R16 ;  /* 0x0002201001007387 */ /* 0x000fe80000100a00 */
[----:B------:R0:W-:Y:S04]  /*14600*/  STL.64 [R1+0x228], R18 ;  /* 0x0002281201007387 */ /* 0x0001e80000100a00 */
[----:B0-----:R-:W4:Y:S04]  /*14610*/  LDL.LU.64 R18, [R1+0x11a8] ;  /* 0x0011a80001127983 */ /* 0x001f280000300a00 */
[----:B------:R-:W4:Y:S04]  /*14620*/  LDL.LU.64 R16, [R1+0x11a0] ;  /* 0x0011a00001107983 */ /* 0x000f280000300a00 */
[----:B------:R-:W-:Y:S01]  /*14630*/  STL.64 [R1+0x1110], R10 ;  /* 0x0011100a01007387 */ /* 0x000fe20000100a00 */
[----:B----4-:R-:W-:-:S15]  /*14640*/  HMMA.16816.F32.BF16 R16, R12, R26, R16 ;  /* 0x0000001a0c10723c */ /* 0x010fde0000041810 */
[----:B------:R-:W-:-:S08]  /*14650*/  NOP ;  /* 0x0000000000007918 */ /* 0x000fd00000000000 */
[----:B------:R-:W-:Y:S04]  /*14660*/  STL.64 [R1+0x2a0], R16 ;  /* 0x0002a01001007387 */ /* 0x000fe80000100a00 */
[----:B------:R0:W-:Y:S04]  /*14670*/  STL.64 [R1+0x2a8], R18 ;  /* 0x0002a81201007387 */ /* 0x0001e80000100a00 */
[----:B0-----:R-:W2:Y:S04]  /*14680*/  LDL.LU.64 R18, [R1+0x1198] ;  /* 0x0011980001127983 */ /* 0x001ea80000300a00 */
[----:B------:R-:W2:Y:S04]  /*14690*/  LDL.LU.64 R16, [R1+0x1190] ;  /* 0x0011900001107983 */ /* 0x000ea80000300a00 */
[----:B------:R-:W-:Y:S04]  /*146a0*/  STL.64 [R1+0x1130], R26 ;  /* 0x0011301a01007387 */ /* 0x000fe80000100a00 */
[----:B------:R-:W-:Y:S01]  /*146b0*/  STL [R1+0x1128], R25 ;  /* 0x0011281901007387 */ /* 0x000fe20000100800 */
[----:B--2---:R-:W-:-:S15]  /*146c0*/  HMMA.16816.F32.BF16 R16, R12, R6, R16 ;  /* 0x000000060c10723c */ /* 0x004fde0000041810 */
[----:B------:R-:W-:-:S08]  /*146d0*/  NOP ;  /* 0x0000000000007918 */ /* 0x000fd00000000000 */
[----:B------:R-:W-:Y:S04]  /*146e0*/  STL.64 [R1+0x290], R16 ;  /* 0x0002901001007387 */ /* 0x000fe80000100a00 */
[----:B------:R0:W-:Y:S04]  /*146f0*/  STL.64 [R1+0x298], R18 ;  /* 0x0002981201007387 */ /* 0x0001e80000100a00 */
[----:B0-----:R-:W2:Y:S04]  /*14700*/  LDL.LU.64 R18, [R1+0x1188] ;  /* 0x0011880001127983 */ /* 0x001ea80000300a00 */
[----:B------:R-:W2:Y:S04]  /*14710*/  LDL.LU.64 R16, [R1+0x1180] ;  /* 0x0011800001107983 */ /* 0x000ea80000300a00 */
[----:B------:R3:W-:Y:S02]  /*14720*/  STL.64 [R1+0x10f8], R6 ;  /* 0x0010f80601007387 */ /* 0x0007e40000100a00 */
[----:B---3--:R-:W-:-:S02]  /*14730*/  IMAD.MOV.U32 R7, RZ, RZ, R22 ;  /* 0x000000ffff077224 */ /* 0x008fc400078e0016 */
[----:B------:R-:W-:Y:S01]  /*14740*/  IMAD.MOV.U32 R6, RZ, RZ, R23 ;  /* 0x000000ffff067224 */ /* 0x000fe200078e0017 */
[----:B--2---:R-:W-:Y:S01]  /*14750*/  HMMA.16816.F32.BF16 R12, R12, R22, R16 ;  /* 0x000000160c0c723c */ /* 0x004fe20000041810 */
[----:B------:R-:W2:Y:S04]  /*14760*/  LDL.LU.64 R18, [R1+0x1178] ;  /* 0x0011780001127983 */ /* 0x000ea80000300a00 */
[----:B------:R-:W2:Y:S04]  /*14770*/  LDL.LU.64 R16, [R1+0x1170] ;  /* 0x0011700001107983 */ /* 0x000ea80000300a00 */
[----:B------:R-:W3:Y:S04]  /*14780*/  LDL.LU.64 R22, [R1+0x1168] ;  /* 0x0011680001167983 */ /* 0x000ee80000300a00 */
[----:B------:R-:W4:Y:S11]  /*14790*/  LDL.LU.64 R20, [R1+0x1160] ;  /* 0x0011600001147983 */ /* 0x000f360000300a00 */
[----:B------:R-:W-:-:S02]  /*147a0*/  IMAD.MOV.U32 R28, RZ, RZ, R14 ;  /* 0x000000ffff1c7224 */ /* 0x000fc400078e000e */
[----:B------:R-:W-:Y:S01]  /*147b0*/  IMAD.MOV.U32 R3, RZ, RZ, R15 ;  /* 0x000000ffff037224 */ /* 0x000fe200078e000f */
[----:B------:R-:W2:Y:S04]  /*147c0*/  LDL R14, [R1+0x48] ;  /* 0x00004800010e7983 */ /* 0x000ea80000100800 */
[----:B------:R-:W2:Y:S01]  /*147d0*/  LDL R15, [R1+0x4c] ;  /* 0x00004c00010f7983 */ /* 0x000ea20000100800 */
[----:B------:R-:W-:Y:S02]  /*147e0*/  IMAD.MOV.U32 R0, RZ, RZ, R12 ;  /* 0x000000ffff007224 */ /* 0x000fe400078e000c */
[----:B------:R-:W-:Y:S01]  /*147f0*/  IMAD.MOV.U32 R2, RZ, RZ, R13 ;  /* 0x000000ffff027224 */ /* 0x000fe200078e000d */
[----:B------:R-:W-:Y:S04]  /*14800*/  STL [R1+0x1094], R3 ;  /* 0x0010940301007387 */ /* 0x000fe80000100800 */
[----:B------:R-:W-:Y:S04]  /*14810*/  STL [R1+0x1090], R28 ;  /* 0x0010901c01007387 */ /* 0x000fe80000100800 */
[----:B------:R-:W-:Y:S04]  /*14820*/  STL [R1+0x108c], R2 ;  /* 0x00108c0201007387 */ /* 0x000fe80000100800 */
[----:B------:R-:W-:Y:S01]  /*14830*/  STL [R1+0x1088], R0 ;  /* 0x0010880001007387 */ /* 0x000fe20000100800 */
[----:B------:R-:W-:-:S02]  /*14840*/  IMAD.MOV.U32 R10, RZ, RZ, R5 ;  /* 0x000000ffff0a7224 */ /* 0x000fc400078e0005 */
[----:B------:R-:W-:Y:S01]  /*14850*/  IMAD.MOV.U32 R11, RZ, RZ, R4 ;  /* 0x000000ffff0b7224 */ /* 0x000fe200078e0004 */
[----:B---3--:R-:W-:Y:S04]  /*14860*/  STL.64 [R1+0x1150], R22 ;  /* 0x0011501601007387 */ /* 0x008fe80000100a00 */
[----:B----4-:R-:W-:Y:S01]  /*14870*/  STL.64 [R1+0x1148], R20 ;  /* 0x0011481401007387 */ /* 0x010fe20000100a00 */
[----:B--2---:R-:W-:-:S15]  /*14880*/  HMMA.16816.F32.BF16 R12, R20, R14, R16 ;  /* 0x0000000e140c723c */ /* 0x004fde0000041810 */
[----:B------:R-:W-:-:S08]  /*14890*/  NOP ;  /* 0x0000000000007918 */ /* 0x000fd00000000000 */
[----:B------:R-:W-:Y:S04]  /*148a0*/  STL.64 [R1+0x300], R12 ;  /* 0x0003000c01007387 */ /* 0x000fe80000100a00 */
[----:B------:R-:W-:Y:S04]  /*148b0*/  STL.64 [R1+0x308], R14 ;  /* 0x0003080e01007387 */ /* 0x000fe80000100a00 */
[----:B------:R-:W0:Y:S04]  /*148c0*/  LDSM.16.MT88.4 R12, [R9+UR4+0x2000] ;  /* 0x00200004090c783b */ /* 0x000e280008004200 */
[----:B0-----:R0:W-:Y:S04]  /*148d0*/  STL.64 [R1+0xfb0], R14 ;  /* 0x000fb00e01007387 */ /* 0x0011e80000100a00 */
[----:B------:R-:W-:Y:S04]  /*148e0*/  STL.64 [R1+0xfa8], R12 ;  /* 0x000fa80c01007387 */ /* 0x000fe80000100a00 */
[----:B------:R-:W-:Y:S04]  /*148f0*/  STL.64 [R1+0x1138], R10 ;  /* 0x0011380a01007387 */ /* 0x000fe80000100a00 */
[----:B------:R-:W2:Y:S04]  /*14900*/  LDL.LU R4, [R1+0x130] ;  /* 0x0001300001047983 */ /* 0x000ea80000300800 */
[----:B------:R-:W2:Y:S01]  /*14910*/  LDL.LU R5, [R1+0x134] ;  /* 0x0001340001057983 */ /* 0x000ea20000300800 */
[----:B0-----:R-:W-:-:S02]  /*14920*/  IMAD.MOV.U32 R15, RZ, RZ, R6 ;  /* 0x000000ffff0f7224 */ /* 0x001fc400078e0006 */
[----:B------:R-:W-:Y:S01]  /*14930*/  IMAD.MOV.U32 R14, RZ, RZ, R7 ;  /* 0x000000ffff0e7224 */ /* 0x000fe200078e0007 */
[----:B------:R-:W3:Y:S04]  /*14940*/  LDL.LU R6, [R1+0x138] ;  /* 0x0001380001067983 */ /* 0x000ee80000300800 */
[----:B------:R-:W3:Y:S01]  /*14950*/  LDL.LU R7, [R1+0x13c] ;  /* 0x00013c0001077983 */ /* 0x000ee20000300800 */
[----:B------:R-:W-:Y:S02]  /*14960*/  IMAD.MOV.U32 R18, RZ, RZ, R29 ;  /* 0x000000ffff127224 */ /* 0x000fe400078e001d */
[----:B------:R-:W-:Y:S01]  /*14970*/  IMAD.MOV.U32 R19, RZ, RZ, R24 ;  /* 0x000000ffff137224 */ /* 0x000fe200078e0018 */
[----:B------:R-:W4:Y:S04]  /*14980*/  LDL.LU R29, [R1+0x1158] ;  /* 0x00115800011d7983 */ /* 0x000f280000300800 */
[----:B------:R0:W-:Y:S04]  /*14990*/  STL.64 [R1+0x1140], R18 ;  /* 0x0011401201007387 */ /* 0x0001e80000100a00 */
[----:B------:R-:W4:Y:S04]  /*149a0*/  LDL.LU R16, [R1+0xf0] ;  /* 0x0000f00001107983 */ /* 0x000f280000300800 */
[----:B------:R-:W4:Y:S04]  /*149b0*/  LDL.LU R17, [R1+0xf4] ;  /* 0x0000f40001117983 */ /* 0x000f280000300800 */
[----:B0-----:R-:W4:Y:S04]  /*149c0*/  LDL.LU R18, [R1+0xf8] ;  /* 0x0000f80001127983 */ /* 0x001f280000300800 */
[----:B------:R-:W4:Y:S04]  /*149d0*/  LDL.LU R19, [R1+0xfc] ;  /* 0x0000fc0001137983 */ /* 0x000f280000300800 */
[----:B------:R-:W4:Y:S04]  /*149e0*/  LDL.LU R24, [R1+0x110] ;  /* 0x0001100001187983 */ /* 0x000f280000300800 */
[----:B------:R-:W4:Y:S04]  /*149f0*/  LDL.LU R25, [R1+0x114] ;  /* 0x0001140001197983 */ /* 0x000f280000300800 */
[----:B------:R-:W4:Y:S04]  /*14a00*/  LDL.LU R26, [R1+0x118] ;  /* 0x00011800011a7983 */ /* 0x000f280000300800 */
[----:B------:R-:W4:Y:S01]  /*14a10*/  LDL.LU R27, [R1+0x11c] ;  /* 0x00011c00011b7983 */ /* 0x000f220000300800 */
[----:B------:R-:W0:Y:S03]  /*14a20*/  S2R R9, SR_TID.X ;  /* 0x0000000000097919 */ /* 0x000e260000002100 */
[----:B---3--:R-:W-:Y:S04]  /*14a30*/  STL.64 [R1+0x1108], R6 ;  /* 0x0011080601007387 */ /* 0x008fe80000100a00 */
[----:B--2---:R1:W-:Y:S04]  /*14a40*/  STL.64 [R1+0x1100], R4 ;  /* 0x0011000401007387 */ /* 0x0043e80000100a00 */
[----:B-1----:R-:W2:Y:S04]  /*14a50*/  LDL.LU R4, [R1+0x140] ;  /* 0x0001400001047983 */ /* 0x002ea80000300800 */
[----:B------:R-:W2:Y:S04]  /*14a60*/  LDL.LU R5, [R1+0x144] ;  /* 0x0001440001057983 */ /* 0x000ea80000300800 */
[----:B------:R-:W3:Y:S04]  /*14a70*/  LDL.LU R6, [R1+0x148] ;  /* 0x0001480001067983 */ /* 0x000ee80000300800 */
[----:B------:R-:W3:Y:S01]  /*14a80*/  LDL.LU R7, [R1+0x14c] ;  /* 0x00014c0001077983 */ /* 0x000ee20000300800 */
[C---:B0-----:R-:W-:Y:S01]  /*14a90*/  LOP3.LUT R3, R9.reuse, 0x7, RZ, 0xc0, !PT ;  /* 0x0000000709037812 */ /* 0x041fe200078ec0ff */
[----:B------:R-:W-:-:S04]  /*14aa0*/  IMAD.SHL.U32 R8, R9, 0x2, RZ ;  /* 0x0000000209087824 */ /* 0x000fc800078e00ff */
[----:B------:R-:W-:-:S05]  /*14ab0*/  IMAD R3, R3, 0x90, RZ ;  /* 0x0000009003037824 */ /* 0x000fca00078e02ff */
[----:B------:R-:W-:-:S04]  /*14ac0*/  LOP3.LUT R3, R3, 0x30, R8, 0x78, !PT ;  /* 0x0000003003037812 */ /* 0x000fc800078e7808 */
[----:B------:R-:W-:-:S05]  /*14ad0*/  LOP3.LUT R3, R3, 0x40, RZ, 0x3c, !PT ;  /* 0x0000004003037812 */ /* 0x000fca00078e3cff */
[----:B------:R-:W0:Y:S02]  /*14ae0*/  LDSM.16.M88.4 R20, [R3+UR4+0x4000] ;  /* 0x004000040314783b */ /* 0x000e240008000200 */
[----:B0-----:R-:W-:Y:S02]  /*14af0*/  IMAD.MOV.U32 R2, RZ, RZ, R20 ;  /* 0x000000ffff027224 */ /* 0x001fe400078e0014 */
[----:B------:R-:W-:Y:S01]  /*14b00*/  IMAD.MOV.U32 R0, RZ, RZ, R21 ;  /* 0x000000ffff007224 */ /* 0x000fe200078e0015 */
[----:B---3--:R-:W-:Y:S04]  /*14b10*/  STL.64 [R1+0x1120], R6 ;  /* 0x0011200601007387 */ /* 0x008fe80000100a00 */
[----:B--2---:R0:W-:Y:S04]  /*14b20*/  STL.64 [R1+0x1118], R4 ;  /* 0x0011180401007387 */ /* 0x0041e80000100a00 */
[----:B0-----:R-:W2:Y:S04]  /*14b30*/  LDL.LU R4, [R1+0x150] ;  /* 0x0001500001047983 */ /* 0x001ea80000300800 */
[----:B------:R-:W2:Y:S04]  /*14b40*/  LDL.LU R5, [R1+0x154] ;  /* 0x0001540001057983 */ /* 0x000ea80000300800 */
[----:B------:R-:W2:Y:S04]  /*14b50*/  LDL.LU R6, [R1+0x158] ;  /* 0x0001580001067983 */ /* 0x000ea80000300800 */
[----:B------:R-:W2:Y:S04]  /*14b60*/  LDL.LU R7, [R1+0x15c] ;  /* 0x00015c0001077983 */ /* 0x000ea80000300800 */
[----:B------:R0:W-:Y:S04]  /*14b70*/  STL.64 [R1+0x10f0], R14 ;  /* 0x0010f00e01007387 */ /* 0x0001e80000100a00 */
[----:B------:R-:W3:Y:S04]  /*14b80*/  LDL.LU R12, [R1+0x120] ;  /* 0x00012000010c7983 */ /* 0x000ee80000300800 */
[----:B------:R-:W2:Y:S04]  /*14b90*/  LDL R10, [R1+0x38] ;  /* 0x00003800010a7983 */ /* 0x000ea80000100800 */
[----:B------:R-:W2:Y:S04]  /*14ba0*/  LDL R11, [R1+0x3c] ;  /* 0x00003c00010b7983 */ /* 0x000ea80000100800 */
[----:B------:R-:W3:Y:S04]  /*14bb0*/  LDL.LU R13, [R1+0x124] ;  /* 0x00012400010d7983 */ /* 0x000ee80000300800 */
[----:B0-----:R-:W3:Y:S04]  /*14bc0*/  LDL.LU R14, [R1+0x128] ;  /* 0x00012800010e7983 */ /* 0x001ee80000300800 */
[----:B------:R-:W-:Y:S04]  /*14bd0*/  STL.64 [R1+0xc0], R20 ;  /* 0x0000c01401007387 */ /* 0x000fe80000100a00 */
[----:B------:R-:W-:Y:S04]  /*14be0*/  STL.64 [R1+0xc8], R22 ;  /* 0x0000c81601007387 */ /* 0x000fe80000100a00 */
[----:B------:R-:W0:Y:S04]  /*14bf0*/  LDSM.16.M88.4 R20, [R3+UR4+0x4400] ;  /* 0x004400040314783b */ /* 0x000e280008000200 */
[----:B0-----:R-:W-:Y:S04]  /*14c00*/  STL.64 [R1+0xb0], R20 ;  /* 0x0000b01401007387 */ /* 0x001fe80000100a00 */
[----:B------:R-:W-:Y:S04]  /*14c10*/  STL.64 [R1+0xb8], R22 ;  /* 0x0000b81601007387 */ /* 0x000fe80000100a00 */
[----:B------:R-:W0:Y:S04]  /*14c20*/  LDSM.16.M88.4 R20, [R3+UR4+0x4800] ;  /* 0x004800040314783b */ /* 0x000e280008000200 */
[----:B0-----:R-:W-:Y:S04]  /*14c30*/  STL.64 [R1+0xa0], R20 ;  /* 0x0000a01401007387 */ /* 0x001fe80000100a00 */
[----:B------:R0:W-:Y:S04]  /*14c40*/  STL.64 [R1+0xa8], R22 ;  /* 0x0000a81601007387 */ /* 0x0001e80000100a00 */
[----:B0-----:R-:W2:Y:S04]  /*14c50*/  LDL.LU.64 R22, [R1+0x1150] ;  /* 0x0011500001167983 */ /* 0x001ea80000300a00 */
[----:B------:R-:W2:Y:S01]  /*14c60*/  LDL.LU.64 R20, [R1+0x1148] ;  /* 0x0011480001147983 */ /* 0x000ea20000300a00 */
[----:B----4-:R-:W-:Y:S01]  /*14c70*/  IMAD.MOV.U32 R15, RZ, RZ, R29 ;  /* 0x000000ffff0f7224 */ /* 0x010fe200078e001d */
[----:B--2---:R-:W-:Y:S02]  /*14c80*/  HMMA.16816.F32.BF16 R8, R20, R10, R16 ;  /* 0x0000000a1408723c */ /* 0x004fe40000041810 */
[----:B------:R-:W2:-:S15]  /*14c90*/  LDL.LU.64 R18, [R1+0x1140] ;  /* 0x0011400001127983 */ /* 0x000e9e0000300a00 */
[----:B------:R-:W-:-:S06]  /*14ca0*/  NOP ;  /* 0x0000000000007918 */ /* 0x000fcc0000000000 */
[----:B------:R-:W-:Y:S04]  /*14cb0*/  STL.64 [R1+0x2f0], R8 ;  /* 0x0002f00801007387 */ /* 0x000fe80000100a00 */
[----:B------:R-:W-:Y:S04]  /*14cc0*/  STL.64 [R1+0x2f8], R10 ;  /* 0x0002f80a01007387 */ /* 0x000fe80000100a00 */
[----:B------:R-:W0:Y:S04]  /*14cd0*/  LDSM.16.M88.4 R8, [R3+UR4+0x4c00] ;  /* 0x004c00040308783b */ /* 0x000e280008000200 */
[----:B0-----:R-:W-:Y:S04]  /*14ce0*/  STL.64 [R1+0x90], R8 ;  /* 0x0000900801007387 */ /* 0x001fe80000100a00 */
        /* <DEDUP_REMOVED lines=9> */
[----:B------:R-:W-:Y:S01]  /*14d80*/  STL [R1+0x68], R10 ;  /* 0x0000680a01007387 */ /* 0x000fe20000100800 */
[----:B------:R-:W-:-:S03]  /*14d90*/  IMAD.MOV.U32 R29, RZ, RZ, R11 ;  /* 0x000000ffff1d7224 */ /* 0x000fc600078e000b */
[----:B------:R-:W0:Y:S04]  /*14da0*/  LDSM.16.M88.4 R8, [R3+UR4+0x5c00] ;  /* 0x005c00040308783b */ /* 0x000e280008000200 */
[----:B------:R-:W-:Y:S04]  /*14db0*/  STL [R1+0xd50], R29 ;  /* 0x000d501d01007387 */ /* 0x000fe80000100800 */
[----:B0-----:R-:W-:Y:S04]  /*14dc0*/  STL.64 [R1+0x50], R8 ;  /* 0x0000500801007387 */ /* 0x001fe80000100a00 */
[----:B------:R0:W-:Y:S04]  /*14dd0*/  STL.64 [R1+0x58], R10 ;  /* 0x0000580a01007387 */ /* 0x0001e80000100a00 */
[----:B0-----:R-:W4:Y:S01]  /*14de0*/  LDL.LU.64 R10, [R1+0x1138] ;  /* 0x00113800010a7983 */ /* 0x001f220000300a00 */
[----:B--2---:R-:W-:Y:S03]  /*14df0*/  HMMA.16816.F32.BF16 R16, R20, R18, R24 ;  /* 0x000000121410723c */ /* 0x004fe60000041818 */
[----:B------:R-:W2:Y:S04]  /*14e00*/  LDL.LU.64 R26, [R1+0x1130] ;  /* 0x00113000011a7983 */ /* 0x000ea80000300a00 */
[----:B------:R-:W3:-:S15]  /*14e10*/  LDL.LU R25, [R1+0x1128] ;  /* 0x0011280001197983 */ /* 0x000ede0000300800 */
[----:B------:R-:W-:-:S01]  /*14e20*/  NOP ;  /* 0x0000000000007918 */ /* 0x000fc20000000000 */
[----:B------:R-:W-:Y:S04]  /*14e30*/  STL.64 [R1+0x340], R16 ;  /* 0x0003401001007387 */ /* 0x000fe80000100a00 */
[----:B------:R-:W-:Y:S01]  /*14e40*/  STL.64 [R1+0x348], R18 ;  /* 0x0003481201007387 */ /* 0x000fe20000100a00 */
[C---:B----4-:R-:W-:Y:S03]  /*14e50*/  HMMA.16816.F32.BF16 R8, R20.reuse, R10, R4 ;  /* 0x0000000a1408723c */ /* 0x050fe60000041804 */
[----:B---3--:R-:W0:Y:S04]  /*14e60*/  LDSM.16.MT88.4 R16, [R25+UR4+0x2000] ;  /* 0x002000041910783b */ /* 0x008e280008004200 */
[----:B0-----:R-:W-:Y:S04]  /*14e70*/  STL [R1+0x1098], R18 ;  /* 0x0010981201007387 */ /* 0x001fe80000100800 */
[----:B------:R-:W-:Y:S04]  /*14e80*/  STL [R1+0xf00], R19 ;  /* 0x000f001301007387 */ /* 0x000fe80000100800 */
[----:B------:R-:W-:Y:S04]  /*14e90*/  STL [R1+0xed8], R25 ;  /* 0x000ed81901007387 */ /* 0x000fe80000100800 */
[----:B------:R-:W3:Y:S04]  /*14ea0*/  LDL.LU.64 R6, [R1+0x1120] ;  /* 0x0011200001067983 */ /* 0x000ee80000300a00 */
[----:B------:R-:W3:Y:S04]  /*14eb0*/  LDL.LU.64 R4, [R1+0x1118] ;  /* 0x0011180001047983 */ /* 0x000ee80000300a00 */
[----:B------:R-:W-:Y:S04]  /*14ec0*/  STL.64 [R1+0x330], R8 ;  /* 0x0003300801007387 */ /* 0x000fe80000100a00 */
[----:B------:R0:W-:Y:S04]  /*14ed0*/  STL.64 [R1+0x338], R10 ;  /* 0x0003380a01007387 */ /* 0x0001e80000100a00 */
[----:B0-----:R-:W3:Y:S02]  /*14ee0*/  LDL.LU.64 R10, [R1+0x1110] ;  /* 0x00111000010a7983 */ /* 0x001ee40000300a00 */
[----:B---3--:R-:W-:Y:S02]  /*14ef0*/  HMMA.16816.F32.BF16 R8, R20, R10, R4 ;  /* 0x0000000a1408723c */ /* 0x008fe40000041804 */
[----:B------:R-:W2:Y:S04]  /*14f00*/  LDL.LU.64 R6, [R1+0x1108] ;  /* 0x0011080001067983 */ /* 0x000ea80000300a00 */
[----:B------:R-:W2:-:S15]  /*14f10*/  LDL.LU.64 R4, [R1+0x1100] ;  /* 0x0011000001047983 */ /* 0x000e9e0000300a00 */
[----:B------:R-:W-:-:S02]  /*14f20*/  NOP ;  /* 0x0000000000007918 */ /* 0x000fc40000000000 */
[----:B------:R0:W-:Y:S04]  /*14f30*/  STL [R1+0x324], R9 ;  /* 0x0003240901007387 */ /* 0x0001e80000100800 */
[----:B------:R1:W-:Y:S01]  /*14f40*/  STL.64 [R1+0x328], R10 ;  /* 0x0003280a01007387 */ /* 0x0003e20000100a00 */
[----:B------:R-:W-:-:S03]  /*14f50*/  IMAD.MOV.U32 R24, RZ, RZ, R8 ;  /* 0x000000ffff187224 */ /* 0x000fc600078e0008 */
[----:B------:R-:W3:Y:S04]  /*14f60*/  LDL.LU R8, [R1+0x160] ;  /* 0x0001600001087983 */ /* 0x000ee80000300800 */
[----:B0-----:R-:W3:Y:S04]  /*14f70*/  LDL.LU R9, [R1+0x164] ;  /* 0x0001640001097983 */ /* 0x001ee80000300800 */
[----:B-1----:R-:W3:Y:S04]  /*14f80*/  LDL.LU R10, [R1+0x168] ;  /* 0x00016800010a7983 */ /* 0x002ee80000300800 */
[----:B------:R-:W3:Y:S04]  /*14f90*/  LDL.LU R11, [R1+0x16c] ;  /* 0x00016c00010b7983 */ /* 0x000ee80000300800 */
[----:B------:R-:W-:Y:S01]  /*14fa0*/  STL [R1+0xedc], R24 ;  /* 0x000edc1801007387 */ /* 0x000fe20000100800 */
[----:B--2---:R-:W-:-:S15]  /*14fb0*/  HMMA.16816.F32.BF16 R4, R20, R26, R4 ;  /* 0x0000001a1404723c */ /* 0x004fde0000041804 */
[----:B------:R-:W-:-:S08]  /*14fc0*/  NOP ;  /* 0x0000000000007918 */ /* 0x000fd00000000000 */
[----:B------:R-:W-:Y:S04]  /*14fd0*/  STL.64 [R1+0x360], R4 ;  /* 0x0003600401007387 */ /* 0x000fe80000100a00 */
[----:B------:R0:W-:Y:S01]  /*14fe0*/  STL [R1+0x368], R6 ;  /* 0x0003680601007387 */ /* 0x0001e20000100800 */
[----:B------:R-:W-:-:S03]  /*14ff0*/  IMAD.MOV.U32 R29, RZ, RZ, R7 ;  /* 0x000000ffff1d7224 */ /* 0x000fc600078e0007 */
[----:B0-----:R-:W2:Y:S04]  /*15000*/  LDL.LU.64 R6, [R1+0x10f8] ;  /* 0x0010f80001067983 */ /* 0x001ea80000300a00 */
[----:B------:R0:W-:Y:S04]  /*15010*/  STL [R1+0xe78], R29 ;  /* 0x000e781d01007387 */ /* 0x0001e80000100800 */
[----:B0-----:R-:W4:Y:S01]  /*15020*/  LDL R29, [R1+0x384] ;  /* 0x00038400011d7983 */ /* 0x001f220000100800 */
[----:B--2---:R-:W-:Y:S06]  /*15030*/  HMMA.16816.F32.BF16 R12, R20, R6, R12 ;  /* 0x00000006140c723c */ /* 0x004fec000004180c */
[----:B------:R-:W-:-:S02]  /*15040*/  IMAD.MOV.U32 R25, RZ, RZ, R7 ;  /* 0x000000ffff197224 */ /* 0x000fc400078e0007 */
[----:B------:R-:W-:-:S15]  /*15050*/  IMAD.MOV.U32 R18, RZ, RZ, R6 ;  /* 0x000000ffff127224 */ /* 0x000fde00078e0006 */
[----:B------:R-:W-:Y:S04]  /*15060*/  STL.64 [R1+0x350], R12 ;  /* 0x0003500c01007387 */ /* 0x000fe80000100a00 */
[----:B------:R0:W-:Y:S04]  /*15070*/  STL.64 [R1+0x358], R14 ;  /* 0x0003580e01007387 */ /* 0x0001e80000100a00 */
[----:B0-----:R-:W2:Y:S04]  /*15080*/  LDL.LU.64 R14, [R1+0x10f0] ;  /* 0x0010f000010e7983 */ /* 0x001ea80000300a00 */
[----:B------:R-:W3:Y:S04]  /*15090*/  LDL.LU.64 R6, [R1+0x10e8] ;  /* 0x0010e80001067983 */ /* 0x000ee80000300a00 */
[----:B------:R-:W3:Y:S04]  /*150a0*/  LDL.LU.64 R4, [R1+0x10e0] ;  /* 0x0010e00001047983 */ /* 0x000ee80000300a00 */
[----:B------:R-:W-:Y:S04]  /*150b0*/  STL.64 [R1+0x10b0], R26 ;  /* 0x0010b01a01007387 */ /* 0x000fe80000100a00 */
[----:B------:R0:W-:Y:S04]  /*150c0*/  STL [R1+0x10ac], R25 ;  /* 0x0010ac1901007387 */ /* 0x0001e80000100800 */
[----:B------:R-:W4:Y:S04]  /*150d0*/  LDL.LU R24, [R1+0x180] ;  /* 0x0001800001187983 */ /* 0x000f280000300800 */
[----:B0-----:R-:W4:Y:S04]  /*150e0*/  LDL.LU R25, [R1+0x184] ;  /* 0x0001840001197983 */ /* 0x001f280000300800 */
[----:B------:R-:W2:Y:S04]  /*150f0*/  LDL.LU R26, [R1+0x188] ;  /* 0x00018800011a7983 */ /* 0x000ea80000300800 */
[----:B------:R-:W2:Y:S04]  /*15100*/  LDL.LU R27, [R1+0x18c] ;  /* 0x00018c00011b7983 */ /* 0x000ea80000300800 */
[----:B--2---:R0:W-:Y:S04]  /*15110*/  STL.64 [R1+0x10c8], R26 ;  /* 0x0010c81a01007387 */ /* 0x0041e80000100a00 */
[----:B----4-:R1:W-:Y:S04]  /*15120*/  STL.64 [R1+0x10c0], R24 ;  /* 0x0010c01801007387 */ /* 0x0103e80000100a00 */
[----:B0-----:R-:W2:Y:S04]  /*15130*/  LDL.LU.64 R26, [R1+0x38] ;  /* 0x00003800011a7983 */ /* 0x001ea80000300a00 */
[----:B--2---:R0:W-:Y:S04]  /*15140*/  STL.64 [R1+0x10d0], R26 ;  /* 0x0010d01a01007387 */ /* 0x0041e80000100a00 */
[----:B-1----:R-:W2:Y:S04]  /*15150*/  LDL.LU R24, [R1+0x100] ;  /* 0x0001000001187983 */ /* 0x002ea80000300800 */
[----:B------:R-:W2:Y:S04]  /*15160*/  LDL.LU R25, [R1+0x104] ;  /* 0x0001040001197983 */ /* 0x000ea80000300800 */
[----:B0-----:R-:W2:Y:S04]  /*15170*/  LDL.LU R26, [R1+0x108] ;  /* 0x00010800011a7983 */ /* 0x001ea80000300800 */
[----:B------:R-:W2:Y:S04]  /*15180*/  LDL.LU R27, [R1+0x10c] ;  /* 0x00010c00011b7983 */ /* 0x000ea80000300800 */
[----:B------:R0:W-:Y:S04]  /*15190*/  STL [R1+0x10a8], R18 ;  /* 0x0010a81201007387 */ /* 0x0001e80000100800 */
[----:B------:R-:W-:Y:S04]  /*151a0*/  STL.64 [R1+0x10a0], R16 ;  /* 0x0010a01001007387 */ /* 0x000fe80000100a00 */
[----:B0-----:R-:W4:Y:S04]  /*151b0*/  LDL.LU.64 R18, [R1+0x18] ;  /* 0x0000180001127983 */ /* 0x001f280000300a00 */
[----:B----4-:R0:W-:Y:S04]  /*151c0*/  STL.64 [R1+0x10b8], R18 ;  /* 0x0010b81201007387 */ /* 0x0101e80000100a00 */
[----:B0-----:R-:W4:Y:S01]  /*151d0*/  LDL.LU.64 R18, [R1+0x28] ;  /* 0x0000280001127983 */ /* 0x001f220000300a00 */
[----:B--2---:R-:W-:Y:S03]  /*151e0*/  HMMA.16816.F32.BF16 R24, R20, R14, R24 ;  /* 0x0000000e1418723c */ /* 0x004fe60000041818 */
[----:B----4-:R0:W-:Y:S04]  /*151f0*/  STL.64 [R1+0x10d8], R18 ;  /* 0x0010d81201007387 */ /* 0x0101e80000100a00 */
[----:B0-----:R-:W3:Y:S04]  /*15200*/  LDL.LU.64 R18, [R1+0x48] ;  /* 0x0000480001127983 */ /* 0x001ee80000300a00 */
[----:B------:R-:W2:-:S12]  /*15210*/  LDL.LU R20, [R1+0x170] ;  /* 0x0001700001147983 */ /* 0x000e980000300800 */
[----:B------:R-:W-:Y:S04]  /*15220*/  STL.64 [R1+0x310], R24 ;  /* 0x0003101801007387 */ /* 0x000fe80000100a00 */
[----:B------:R3:W-:Y:S04]  /*15230*/  STL.64 [R1+0x318], R26 ;  /* 0x0003181a01007387 */ /* 0x0007e80000100a00 */
[----:B------:R-:W2:Y:S04]  /*15240*/  LDL.LU R21, [R1+0x174] ;  /* 0x0001740001157983 */ /* 0x000ea80000300800 */
[----:B------:R-:W2:Y:S04]  /*15250*/  LDL.LU R22, [R1+0x178] ;  /* 0x0001780001167983 */ /* 0x000ea80000300800 */
[----:B------:R-:W2:Y:S01]  /*15260*/  LDL.LU R23, [R1+0x17c] ;  /* 0x00017c0001177983 */ /* 0x000ea20000300800 */
[----:B---3--:R-:W-:Y:S07]  /*15270*/  HMMA.16816.F32.BF16 R24, R4, R18, R8 ;  /* 0x000000120418723c */ /* 0x008fee0000041808 */
[----:B------:R-:W-:-:S02]  /*15280*/  IMAD.MOV.U32 R9, RZ, RZ, R18 ;  /* 0x000000ffff097224 */ /* 0x000fc400078e0012 */
[----:B------:R-:W-:Y:S02]  /*15290*/  IMAD.MOV.U32 R8, RZ, RZ, R19 ;  /* 0x000000ffff087224 */ /* 0x000fe400078e0013 */
[----:B------:R-:W3:-:S12]  /*152a0*/  LDL.LU.64 R18, [R1+0x10d8] ;  /* 0x0010d80001127983 */ /* 0x000ed80000300a00 */
[----:B------:R-:W-:Y:S01]  /*152b0*/  STL.64 [R1+0xf0], R24 ;  /* 0x0000f01801007387 */ /* 0x000fe20000100a00 */
[----:B------:R-:W-:Y:S02]  /*152c0*/  IMAD.MOV.U32 R13, RZ, RZ, R26 ;  /* 0x000000ffff0d7224 */ /* 0x000fe400078e001a */
[----:B------:R-:W-:Y:S02]  /*152d0*/  IMAD.MOV.U32 R12, RZ, RZ, R27 ;  /* 0x000000ffff0c7224 */ /* 0x000fe400078e001b */
[----:B------:R-:W2:Y:S04]  /*152e0*/  LDL.LU.64 R26, [R1+0x10d0] ;  /* 0x0010d000011a7983 */ /* 0x000ea80000300a00 */
[----:B------:R-:W-:Y:S04]  /*152f0*/  STL.64 [R1+0x1060], R14 ;  /* 0x0010600e01007387 */ /* 0x000fe80000100a00 */
[----:B------:R0:W-:Y:S04]  /*15300*/  STL.64 [R1+0x1058], R12 ;  /* 0x0010580c01007387 */ /* 0x0001e80000100a00 */
[----:B0-----:R-:W4:Y:S04]  /*15310*/  LDL.LU R12, [R1+0x190] ;  /* 0x00019000010c7983 */ /* 0x001f280000300800 */
[----:B------:R-:W4:Y:S04]  /*15320*/  LDL.LU R13, [R1+0x194] ;  /* 0x00019400010d7983 */ /* 0x000f280000300800 */
[----:B------:R-:W4:Y:S04]  /*15330*/  LDL.LU R14, [R1+0x198] ;  /* 0x00019800010e7983 */ /* 0x000f280000300800 */
[----:B------:R-:W4:Y:S01]  /*15340*/  LDL.LU R15, [R1+0x19c] ;  /* 0x00019c00010f7983 */ /* 0x000f220000300800 */
[----:B--2---:R-:W-:Y:S06]  /*15350*/  HMMA.16816.F32.BF16 R20, R4, R26, R20 ;  /* 0x0000001a0414723c */ /* 0x004fec0000041814 */
[----:B------:R-:W-:-:S02]  /*15360*/  IMAD.MOV.U32 R11, RZ, RZ, R26 ;  /* 0x000000ffff0b7224 */ /* 0x000fc400078e001a */
[----:B------:R-:W-:Y:S02]  /*15370*/  IMAD.MOV.U32 R10, RZ, RZ, R27 ;  /* 0x000000ffff0a7224 */ /* 0x000fe400078e001b */
[----:B------:R-:W2:Y:S04]  /*15380*/  LDL.LU.64 R26, [R1+0x10c8] ;  /* 0x0010c800011a7983 */ /* 0x000ea80000300a00 */
[----:B------:R-:W2:Y:S01]  /*15390*/  LDL.LU.64 R24, [R1+0x10c0] ;  /* 0x0010c00001187983 */ /* 0x000ea20000300a00 */
[----:B---3--:R-:W-:Y:S02]  /*153a0*/  IMAD.MOV.U32 R3, RZ, RZ, R18 ;  /* 0x000000ffff037224 */ /* 0x008fe400078e0012 */
[----:B------:R-:W-:-:S06]  /*153b0*/  IMAD.MOV.U32 R28, RZ, RZ, R19 ;  /* 0x000000ffff1c7224 */ /* 0x000fcc00078e0013 */
[----:B------:R-:W-:Y:S04]  /*153c0*/  STL.64 [R1+0xef0], R22 ;  /* 0x000ef01601007387 */ /* 0x000fe80000100a00 */
[----:B------:R-:W-:Y:S01]  /*153d0*/  STL.64 [R1+0xee8], R20 ;  /* 0x000ee81401007387 */ /* 0x000fe20000100a00 */
[----:B--2---:R-:W-:Y:S03]  /*153e0*/  HMMA.16816.F32.BF16 R24, R4, R18, R24 ;  /* 0x000000120418723c */ /* 0x004fe60000041818 */
[----:B------:R-:W4:-:S15]  /*153f0*/  LDL.LU.64 R18, [R1+0x10b8] ;  /* 0x0010b80001127983 */ /* 0x000f1e0000300a00 */
[----:B------:R-:W-:-:S05]  /*15400*/  NOP ;  /* 0x0000000000007918 */ /* 0x000fca0000000000 */
[----:B------:R0:W-:Y:S04]  /*15410*/  STL.64 [R1+0x130], R24 ;  /* 0x0001301801007387 */ /* 0x0001e80000100a00 */
[----:B------:R1:W-:Y:S01]  /*15420*/  STL [R1+0x138], R26 ;  /* 0x0001381a01007387 */ /* 0x0003e20000100800 */
[----:B0-----:R-:W-:-:S03]  /*15430*/  IMAD.MOV.U32 R24, RZ, RZ, R27 ;  /* 0x000000ffff187224 */ /* 0x001fc600078e001b */
[----:B-1----:R-:W2:Y:S04]  /*15440*/  LDL.LU.64 R26, [R1+0x10b0] ;  /* 0x0010b000011a7983 */ /* 0x002ea80000300a00 */
[----:B------:R-:W3:Y:S01]  /*15450*/  LDL.LU R25, [R1+0x10ac] ;  /* 0x0010ac0001197983 */ /* 0x000ee20000300800 */
[----:B------:R-:W-:-:S03]  /*15460*/  IMAD.MOV.U32 R20, RZ, RZ, R2 ;  /* 0x000000ffff147224 */ /* 0x000fc600078e0002 */
[----:B------:R-:W-:Y:S01]  /*15470*/  STL [R1+0xee0], R24 ;  /* 0x000ee01801007387 */ /* 0x000fe20000100800 */
[----:B----4-:R-:W-:Y:S06]  /*15480*/  HMMA.16816.F32.BF16 R12, R4, R18, R12 ;  /* 0x00000012040c723c */ /* 0x010fec000004180c */
[----:B------:R-:W-:Y:S01]  /*15490*/  IMAD.MOV.U32 R2, RZ, RZ, R18 ;  /* 0x000000ffff027224 */ /* 0x000fe200078e0012 */
[----:B--2---:R-:W-:Y:S04]  /*154a0*/  STL.64 [R1+0x1070], R26 ;  /* 0x0010701a01007387 */ /* 0x004fe80000100a00 */
[----:B------:R-:W2:-:S13]  /*154b0*/  LDL.LU R18, [R1+0x10a8] ;  /* 0x0010a80001127983 */ /* 0x000e9a0000300800 */
[----:B------:R-:W-:Y:S02]  /*154c0*/  IMAD.MOV.U32 R23, RZ, RZ, R14 ;  /* 0x000000ffff177224 */ /* 0x000fe400078e000e */
[----:B------:R-:W-:Y:S01]  /*154d0*/  IMAD.MOV.U32 R22, RZ, RZ, R15 ;  /* 0x000000ffff167224 */ /* 0x000fe200078e000f */
[----:B------:R-:W4:Y:S01]  /*154e0*/  LDL.LU.64 R16, [R1+0x10a0] ;  /* 0x0010a00001107983 */ /* 0x000f220000300a00 */
[----:B------:R-:W-:-:S03]  /*154f0*/  IMAD.MOV.U32 R21, RZ, RZ, R0 ;  /* 0x000000ffff157224 */ /* 0x000fc600078e0000 */
[----:B------:R-:W-:Y:S04]  /*15500*/  STL [R1+0x124], R13 ;  /* 0x0001240d01007387 */ /* 0x000fe80000100800 */
[----:B------:R3:W-:Y:S04]  /*15510*/  STL.64 [R1+0xfc0], R22 ;  /* 0x000fc01601007387 */ /* 0x0007e80000100a00 */
[----:B------:R-:W-:Y:S01]  /*15520*/  STL.64 [R1+0xfb8], R20 ;  /* 0x000fb81401007387 */ /* 0x000fe20000100a00 */
[----:B------:R-:W-:Y:S02]  /*15530*/  IMAD.MOV.U32 R0, RZ, RZ, R19 ;  /* 0x000000ffff007224 */ /* 0x000fe400078e0013 */
[----:B------:R-:W-:-:S02]  /*15540*/  IMAD.MOV.U32 R19, RZ, RZ, R12 ;  /* 0x000000ffff137224 */ /* 0x000fc400078e000c */
[----:B---3--:R-:W-:Y:S02]  /*15550*/  IMAD.MOV.U32 R23, RZ, RZ, R25 ;  /* 0x000000ffff177224 */ /* 0x008fe400078e0019 */
[----:B--2---:R-:W-:Y:S02]  /*15560*/  IMAD.MOV.U32 R22, RZ, RZ, R18 ;  /* 0x000000ffff167224 */ /* 0x004fe400078e0012 */
[----:B------:R-:W2:Y:S04]  /*15570*/  LDL.LU R18, [R1+0x1098] ;  /* 0x0010980001127983 */ /* 0x000ea80000300800 */
[----:B------:R-:W-:Y:S04]  /*15580*/  STL.64 [R1+0x1068], R22 ;  /* 0x0010681601007387 */ /* 0x000fe80000100a00 */
[----:B------:R-:W3:Y:S04]  /*15590*/  LDL.LU R12, [R1+0x210] ;  /* 0x00021000010c7983 */ /* 0x000ee80000300800 */
[----:B------:R-:W3:Y:S04]  /*155a0*/  LDL.LU R13, [R1+0x214] ;  /* 0x00021400010d7983 */ /* 0x000ee80000300800 */
[----:B------:R-:W4:Y:S04]  /*155b0*/  LDL.LU R14, [R1+0x218] ;  /* 0x00021800010e7983 */ /* 0x000f280000300800 */
[----:B------:R-:W4:Y:S04]  /*155c0*/  LDL.LU R15, [R1+0x21c] ;  /* 0x00021c00010f7983 */ /* 0x000f280000300800 */
[----:B------:R-:W2:Y:S04]  /*155d0*/  LDL.LU R24, [R1+0x1a0] ;  /* 0x0001a00001187983 */ /* 0x000ea80000300800 */
[----:B------:R-:W2:Y:S04]  /*155e0*/  LDL.LU R25, [R1+0x1a4] ;  /* 0x0001a40001197983 */ /* 0x000ea80000300800 */
[----:B------:R-:W2:Y:S04]  /*155f0*/  LDL.LU R26, [R1+0x1a8] ;  /* 0x0001a800011a7983 */ /* 0x000ea80000300800 */
[----:B------:R-:W2:Y:S04]  /*15600*/  LDL.LU R27, [R1+0x1ac] ;  /* 0x0001ac00011b7983 */ /* 0x000ea80000300800 */
[----:B----4-:R-:W-:Y:S04]  /*15610*/  STL.64 [R1+0x1080], R14 ;  /* 0x0010800e01007387 */ /* 0x010fe80000100a00 */
[----:B---3--:R0:W-:Y:S02]  /*15620*/  STL.64 [R1+0x1078], R12 ;  /* 0x0010780c01007387 */ /* 0x0081e40000100a00 */
[----:B0-----:R-:W-:-:S02]  /*15630*/  IMAD.MOV.U32 R12, RZ, RZ, R3 ;  /* 0x000000ffff0c7224 */ /* 0x001fc400078e0003 */
[----:B------:R-:W-:Y:S01]  /*15640*/  IMAD.MOV.U32 R13, RZ, RZ, R28 ;  /* 0x000000ffff0d7224 */ /* 0x000fe200078e001c */
[----:B------:R-:W3:Y:S04]  /*15650*/  LDL.LU R3, [R1+0x1094] ;  /* 0x0010940001037983 */ /* 0x000ee80000300800 */
[----:B------:R-:W4:Y:S04]  /*15660*/  LDL.LU R28, [R1+0x1090] ;  /* 0x00109000011c7983 */ /* 0x000f280000300800 */
[----:B------:R-:W3:Y:S04]  /*15670*/  LDL.LU.64 R14, [R1+0x8] ;  /* 0x00000800010e7983 */ /* 0x000ee80000300a00 */
[----:B------:R-:W4:Y:S04]  /*15680*/  LDL.LU R20, [R1+0x1b0] ;  /* 0x0001b00001147983 */ /* 0x000f280000300800 */
[----:B------:R-:W4:Y:S04]  /*15690*/  LDL.LU R21, [R1+0x1b4] ;  /* 0x0001b40001157983 */ /* 0x000f280000300800 */
[----:B------:R-:W4:Y:S04]  /*156a0*/  LDL.LU R22, [R1+0x1b8] ;  /* 0x0001b80001167983 */ /* 0x000f280000300800 */
[----:B------:R-:W4:Y:S04]  /*156b0*/  LDL.LU R23, [R1+0x1bc] ;  /* 0x0001bc0001177983 */ /* 0x000f280000300800 */
[----:B--2---:R-:W-:Y:S04]  /*156c0*/  STL.64 [R1+0xf10], R18 ;  /* 0x000f101201007387 */ /* 0x004fe80000100a00 */
[----:B------:R0:W-:Y:S04]  /*156d0*/  STL.64 [R1+0xf08], R16 ;  /* 0x000f081001007387 */ /* 0x0001e80000100a00 */
[----:B0-----:R-:W2:Y:S04]  /*156e0*/  LDL.LU R16, [R1+0x240] ;  /* 0x0002400001107983 */ /* 0x001ea80000300800 */
[----:B------:R-:W2:Y:S04]  /*156f0*/  LDL.LU R17, [R1+0x244] ;  /* 0x0002440001117983 */ /* 0x000ea80000300800 */
[----:B------:R-:W3:Y:S04]  /*15700*/  LDL.LU R18, [R1+0x248] ;  /* 0x0002480001127983 */ /* 0x000ee80000300800 */
[----:B------:R-:W3:Y:S04]  /*15710*/  LDL.LU R19, [R1+0x24c] ;  /* 0x00024c0001137983 */ /* 0x000ee80000300800 */
[----:B---3--:R-:W-:Y:S04]  /*15720*/  STL.64 [R1+0xfe0], R18 ;  /* 0x000fe01201007387 */ /* 0x008fe80000100a00 */
[----:B--2---:R0:W-:Y:S04]  /*15730*/  STL.64 [R1+0xfd8], R16 ;  /* 0x000fd81001007387 */ /* 0x0041e80000100a00 */
[----:B0-----:R-:W2:Y:S04]  /*15740*/  LDL.LU R16, [R1+0x230] ;  /* 0x0002300001107983 */ /* 0x001ea80000300800 */
[----:B------:R-:W2:Y:S04]  /*15750*/  LDL.LU R17, [R1+0x234] ;  /* 0x0002340001117983 */ /* 0x000ea80000300800 */
[----:B------:R-:W3:Y:S04]  /*15760*/  LDL.LU R18, [R1+0x238] ;  /* 0x0002380001127983 */ /* 0x000ee80000300800 */
[----:B------:R-:W3:Y:S01]  /*15770*/  LDL.LU R19, [R1+0x23c] ;  /* 0x00023c0001137983 */ /* 0x000ee20000300800 */
[----:B------:R-:W-:Y:S03]  /*15780*/  HMMA.16816.F32.BF16 R24, R4, R14, R24 ;  /* 0x0000000e0418723c */ /* 0x000fe60000041818 */
[----:B---3--:R0:W-:Y:S04]  /*15790*/  STL.64 [R1+0xff0], R18 ;  /* 0x000ff01201007387 */ /* 0x0081e80000100a00 */
[----:B--2---:R-:W-:Y:S01]  /*157a0*/  STL.64 [R1+0xfe8], R16 ;  /* 0x000fe81001007387 */ /* 0x004fe20000100a00 */
[----:B0-----:R-:W-:-:S02]  /*157b0*/  IMAD.MOV.U32 R18, RZ, RZ, R2 ;  /* 0x000000ffff127224 */ /* 0x001fc400078e0002 */
[----:B------:R-:W-:Y:S01]  /*157c0*/  IMAD.MOV.U32 R19, RZ, RZ, R0 ;  /* 0x000000ffff137224 */ /* 0x000fe200078e0000 */
[----:B------:R-:W2:Y:S04]  /*157d0*/  LDL.LU R2, [R1+0x108c] ;  /* 0x00108c0001027983 */ /* 0x000ea80000300800 */
[----:B------:R-:W3:Y:S04]  /*157e0*/  LDL.LU R0, [R1+0x1088] ;  /* 0x0010880001007983 */ /* 0x000ee80000300800 */
[----:B------:R0:W-:Y:S02]  /*157f0*/  STL.64 [R1+0x1000], R18 ;  /* 0x0010001201007387 */ /* 0x0001e40000100a00 */
[----:B0-----:R-:W-:-:S02]  /*15800*/  IMAD.MOV.U32 R18, RZ, RZ, R12 ;  /* 0x000000ffff127224 */ /* 0x001fc400078e000c */
[----:B------:R-:W-:-:S05]  /*15810*/  IMAD.MOV.U32 R19, RZ, RZ, R13 ;  /* 0x000000ffff137224 */ /* 0x000fca00078e000d */
[----:B------:R0:W-:Y:S01]  /*15820*/  STL.64 [R1+0x1018], R18 ;  /* 0x0010181201007387 */ /* 0x0001e20000100a00 */
[----:B------:R-:W-:Y:S02]  /*15830*/  IMAD.MOV.U32 R17, RZ, RZ, R14 ;  /* 0x000000ffff117224 */ /* 0x000fe400078e000e */
[----:B------:R-:W-:Y:S02]  /*15840*/  IMAD.MOV.U32 R16, RZ, RZ, R15 ;  /* 0x000000ffff107224 */ /* 0x000fe400078e000f */
[----:B0-----:R-:W-:Y:S02]  /*15850*/  IMAD.MOV.U32 R18, RZ, RZ, R11 ;  /* 0x000000ffff127224 */ /* 0x001fe400078e000b */
[----:B------:R-:W-:-:S05]  /*15860*/  IMAD.MOV.U32 R19, RZ, RZ, R10 ;  /* 0x000000ffff137224 */ /* 0x000fca00078e000a */
[----:B------:R0:W-:Y:S02]  /*15870*/  STL.64 [R1+0x1030], R18 ;  /* 0x0010301201007387 */ /* 0x0001e40000100a00 */
[----:B0-----:R-:W-:Y:S02]  /*15880*/  IMAD.MOV.U32 R19, RZ, RZ, R8 ;  /* 0x000000ffff137224 */ /* 0x001fe400078e0008 */
[----:B------:R-:W-:Y:S01]  /*15890*/  IMAD.MOV.U32 R18, RZ, RZ, R9 ;  /* 0x000000ffff127224 */ /* 0x000fe200078e0009 */
[----:B------:R-:W2:Y:S04]  /*158a0*/  LDL.LU R8, [R1+0x200] ;  /* 0x0002000001087983 */ /* 0x000ea80000300800 */
[----:B------:R-:W2:Y:S04]  /*158b0*/  LDL.LU R9, [R1+0x204] ;  /* 0x0002040001097983 */ /* 0x000ea80000300800 */
[----:B------:R-:W2:Y:S04]  /*158c0*/  LDL.LU R10, [R1+0x208] ;  /* 0x00020800010a7983 */ /* 0x000ea80000300800 */
[----:B------:R-:W2:Y:S04]  /*158d0*/  LDL.LU R11, [R1+0x20c] ;  /* 0x00020c00010b7983 */ /* 0x000ea80000300800 */
[----:B------:R-:W3:Y:S04]  /*158e0*/  LDL.LU.64 R14, [R1+0x1080] ;  /* 0x00108000010e7983 */ /* 0x000ee80000300a00 */
[----:B------:R-:W3:Y:S04]  /*158f0*/  LDL.LU.64 R12, [R1+0x1078] ;  /* 0x00107800010c7983 */ /* 0x000ee80000300a00 */
[----:B------:R0:W-:Y:S04]  /*15900*/  STL.64 [R1+0x110], R24 ;  /* 0x0001101801007387 */ /* 0x0001e80000100a00 */
[----:B------:R1:W-:Y:S01]  /*15910*/  STL [R1+0x11c], R27 ;  /* 0x00011c1b01007387 */ /* 0x0003e20000100800 */
[----:B0-----:R-:W-:-:S03]  /*15920*/  IMAD.MOV.U32 R24, RZ, RZ, R26 ;  /* 0x000000ffff187224 */ /* 0x001fc600078e001a */
[----:B-1----:R-:W4:Y:S02]  /*15930*/  LDL.LU.64 R26, [R1+0x1070] ;  /* 0x00107000011a7983 */ /* 0x002f240000300a00 */
[----:B----4-:R-:W-:-:S15]  /*15940*/  HMMA.16816.F32.BF16 R20, R4, R26, R20 ;  /* 0x0000001a0414723c */ /* 0x010fde0000041814 */
[----:B------:R-:W-:-:S08]  /*15950*/  NOP ;  /* 0x0000000000007918 */ /* 0x000fd00000000000 */
[----:B------:R-:W-:Y:S04]  /*15960*/  STL.64 [R1+0x150], R20 ;  /* 0x0001501401007387 */ /* 0x000fe80000100a00 */
[----:B------:R0:W-:Y:S04]  /*15970*/  STL.64 [R1+0x158], R22 ;  /* 0x0001581601007387 */ /* 0x0001e80000100a00 */
[----:B0-----:R-:W3:Y:S02]  /*15980*/  LDL.LU.64 R22, [R1+0x1068] ;  /* 0x0010680001167983 */ /* 0x001ee40000300a00 */
[----:B---3--:R-:W-:-:S15]  /*15990*/  HMMA.16816.F32.BF16 R12, R4, R22, R12 ;  /* 0x00000016040c723c */ /* 0x008fde000004180c */
[----:B------:R-:W-:-:S08]  /*159a0*/  NOP ;  /* 0x0000000000007918 */ /* 0x000fd00000000000 */
[----:B------:R-:W-:Y:S01]  /*159b0*/  STL [R1+0x144], R13 ;  /* 0x0001440d01007387 */ /* 0x000fe20000100800 */
[----:B------:R-:W-:-:S03]  /*159c0*/  IMAD.MOV.U32 R25, RZ, RZ, R12 ;  /* 0x000000ffff197224 */ /* 0x000fc600078e000c */
[----:B------:R0:W-:Y:S04]  /*159d0*/  STL.64 [R1+0x148], R14 ;  /* 0x0001480e01007387 */ /* 0x0001e80000100a00 */
[----:B0-----:R-:W2:Y:S04]  /*159e0*/  LDL.LU.64 R14, [R1+0x1060] ;  /* 0x00106000010e7983 */ /* 0x001ea80000300a00 */
[----:B------:R-:W3:Y:S04]  /*159f0*/  LDL.LU.64 R12, [R1+0x1058] ;  /* 0x00105800010c7983 */ /* 0x000ee80000300a00 */
[----:B------:R-:W-:Y:S04]  /*15a00*/  STL.64 [R1+0x1010], R26 ;  /* 0x0010101a01007387 */ /* 0x000fe80000100a00 */
[----:B------:R0:W-:Y:S04]  /*15a10*/  STL.64 [R1+0x1008], R24 ;  /* 0x0010081801007387 */ /* 0x0001e80000100a00 */
[----:B0-----:R-:W4:Y:S04]  /*15a20*/  LDL.LU R24, [R1+0x1d0] ;  /* 0x0001d00001187983 */ /* 0x001f280000300800 */
[----:B------:R-:W4:Y:S04]  /*15a30*/  LDL.LU R25, [R1+0x1d4] ;  /* 0x0001d40001197983 */ /* 0x000f280000300800 */
[----:B------:R-:W2:Y:S04]  /*15a40*/  LDL.LU R26, [R1+0x1d8] ;  /* 0x0001d800011a7983 */ /* 0x000ea80000300800 */
[----:B------:R-:W2:Y:S04]  /*15a50*/  LDL.LU R27, [R1+0x1dc] ;  /* 0x0001dc00011b7983 */ /* 0x000ea80000300800 */
[----:B--2---:R-:W-:Y:S04]  /*15a60*/  STL.64 [R1+0x1028], R26 ;  /* 0x0010281a01007387 */ /* 0x004fe80000100a00 */
[----:B----4-:R0:W-:Y:S04]  /*15a70*/  STL.64 [R1+0x1020], R24 ;  /* 0x0010201801007387 */ /* 0x0101e80000100a00 */
[----:B0-----:R-:W2:Y:S04]  /*15a80*/  LDL.LU R24, [R1+0x1e0] ;  /* 0x0001e00001187983 */ /* 0x001ea80000300800 */
[----:B------:R-:W2:Y:S04]  /*15a90*/  LDL.LU R25, [R1+0x1e4] ;  /* 0x0001e40001197983 */ /* 0x000ea80000300800 */
[----:B------:R-:W4:Y:S04]  /*15aa0*/  LDL.LU R26, [R1+0x1e8] ;  /* 0x0001e800011a7983 */ /* 0x000f280000300800 */
[----:B------:R-:W4:Y:S01]  /*15ab0*/  LDL.LU R27, [R1+0x1ec] ;  /* 0x0001ec00011b7983 */ /* 0x000f220000300800 */
[----:B------:R-:W-:Y:S03]  /*15ac0*/  HMMA.16816.F32.BF16 R4, R4, R14, R8 ;  /* 0x0000000e0404723c */ /* 0x000fe60000041808 */
[----:B----4-:R-:W-:Y:S04]  /*15ad0*/  STL.64 [R1+0x1040], R26 ;  /* 0x0010401a01007387 */ /* 0x010fe80000100a00 */
[----:B--2---:R0:W-:Y:S04]  /*15ae0*/  STL.64 [R1+0x1038], R24 ;  /* 0x0010381801007387 */ /* 0x0041e80000100a00 */
[----:B0-----:R-:W2:Y:S04]  /*15af0*/  LDL.LU R24, [R1+0x1f0] ;  /* 0x0001f00001187983 */ /* 0x001ea80000300800 */
[----:B------:R-:W2:Y:S04]  /*15b00*/  LDL.LU R25, [R1+0x1f4] ;  /* 0x0001f40001197983 */ /* 0x000ea80000300800 */
[----:B------:R-:W2:Y:S04]  /*15b10*/  LDL.LU R26, [R1+0x1f8] ;  /* 0x0001f800011a7983 */ /* 0x000ea80000300800 */
[----:B------:R-:W2:Y:S04]  /*15b20*/  LDL.LU R27, [R1+0x1fc] ;  /* 0x0001fc00011b7983 */ /* 0x000ea80000300800 */
[----:B------:R0:W-:Y:S04]  /*15b30*/  STL.64 [R1+0xff8], R22 ;  /* 0x000ff81601007387 */ /* 0x0001e80000100a00 */
[----:B------:R-:W4:Y:S04]  /*15b40*/  LDL.LU R20, [R1+0x1c0] ;  /* 0x0001c00001147983 */ /* 0x000f280000300800 */
[----:B------:R-:W4:Y:S04]  /*15b50*/  LDL.LU R21, [R1+0x1c4] ;  /* 0x0001c40001157983 */ /* 0x000f280000300800 */
[----:B0-----:R-:W4:Y:S04]  /*15b60*/  LDL.LU R22, [R1+0x1c8] ;  /* 0x0001c80001167983 */ /* 0x001f280000300800 */
[----:B------:R-:W4:Y:S04]  /*15b70*/  LDL.LU R23, [R1+0x1cc] ;  /* 0x0001cc0001177983 */ /* 0x000f280000300800 */
[----:B------:R-:W2:Y:S04]  /*15b80*/  LDL.LU.64 R10, [R1+0x1050] ;  /* 0x00105000010a7983 */ /* 0x000ea80000300a00 */
[----:B------:R-:W2:Y:S04]  /*15b90*/  LDL.LU.64 R8, [R1+0x1048] ;  /* 0x0010480001087983 */ /* 0x000ea80000300a00 */
[----:B------:R-:W-:Y:S04]  /*15ba0*/  STL.64 [R1+0x100], R4 ;  /* 0x0001000401007387 */ /* 0x000fe80000100a00 */
[----:B------:R0:W-:Y:S02]  /*15bb0*/  STL.64 [R1+0x108], R6 ;  /* 0x0001080601007387 */ /* 0x0001e40000100a00 */
[----:B0-----:R-:W-:-:S02]  /*15bc0*/  IMAD.MOV.U32 R6, RZ, RZ, R17 ;  /* 0x000000ffff067224 */ /* 0x001fc400078e0011 */
[----:B------:R-:W-:Y:S02]  /*15bd0*/  IMAD.MOV.U32 R7, RZ, RZ, R16 ;  /* 0x000000ffff077224 */ /* 0x000fe400078e0010 */
[----:B--2---:R-:W-:Y:S01]  /*15be0*/  HMMA.16816.F32.BF16 R16, R8, R18, R24 ;  /* 0x000000120810723c */ /* 0x004fe20000041818 */
[----:B------:R-:W2:Y:S04]  /*15bf0*/  LDL.LU.64 R26, [R1+0x1040] ;  /* 0x00104000011a7983 */ /* 0x000ea80000300a00 */
[----:B------:R-:W2:-:S15]  /*15c00*/  LDL.LU.64 R24, [R1+0x1038] ;  /* 0x0010380001187983 */ /* 0x000e9e0000300a00 */
[----:B------:R-:W-:-:S03]  /*15c10*/  NOP ;  /* 0x0000000000007918 */ /* 0x000fc60000000000 */
[----:B------:R-:W-:Y:S04]  /*15c20*/  STL.64 [R1+0x2e0], R16 ;  /* 0x0002e01001007387 */ /* 0x000fe80000100a00 */
[----:B------:R0:W-:Y:S04]  /*15c30*/  STL.64 [R1+0x2e8], R18 ;  /* 0x0002e81201007387 */ /* 0x0001e80000100a00 */
[----:B0-----:R-:W2:Y:S02]  /*15c40*/  LDL.LU.64 R18, [R1+0x1030] ;  /* 0x0010300001127983 */ /* 0x001ea40000300a00 */
[----:B--2---:R-:W-:Y:S02]  /*15c50*/  HMMA.16816.F32.BF16 R16, R8, R18, R24 ;  /* 0x000000120810723c */ /* 0x004fe40000041818 */
[----:B------:R-:W2:Y:S04]  /*15c60*/  LDL.LU.64 R26, [R1+0x1028] ;  /* 0x00102800011a7983 */ /* 0x000ea80000300a00 */
[----:B------:R-:W2:-:S15]  /*15c70*/  LDL.LU.64 R24, [R1+0x1020] ;  /* 0x0010200001187983 */ /* 0x000e9e0000300a00 */
[----:B------:R-:W-:-:S02]  /*15c80*/  NOP ;  /* 0x0000000000007918 */ /* 0x000fc40000000000 */
[----:B------:R-:W-:Y:S04]  /*15c90*/  STL.64 [R1+0x40], R16 ;  /* 0x0000401001007387 */ /* 0x000fe80000100a00 */
[----:B------:R0:W-:Y:S04]  /*15ca0*/  STL.64 [R1+0x48], R18 ;  /* 0x0000481201007387 */ /* 0x0001e80000100a00 */
[----:B0-----:R-:W2:Y:S02]  /*15cb0*/  LDL.LU.64 R18, [R1+0x1018] ;  /* 0x0010180001127983 */ /* 0x001ea40000300a00 */
[----:B--2---:R-:W-:Y:S02]  /*15cc0*/  HMMA.16816.F32.BF16 R16, R8, R18, R24 ;  /* 0x000000120810723c */ /* 0x004fe40000041818 */
[----:B------:R-:W2:Y:S04]  /*15cd0*/  LDL.LU.64 R26, [R1+0x1010] ;  /* 0x00101000011a7983 */ /* 0x000ea80000300a00 */
[----:B------:R-:W3:-:S15]  /*15ce0*/  LDL.LU.64 R24, [R1+0x1008] ;  /* 0x0010080001187983 */ /* 0x000ede0000300a00 */
[----:B------:R-:W-:-:S02]  /*15cf0*/  NOP ;  /* 0x0000000000007918 */ /* 0x000fc40000000000 */
[----:B------:R-:W-:Y:S04]  /*15d00*/  STL.64 [R1+0x30], R16 ;  /* 0x0000301001007387 */ /* 0x000fe80000100a00 */
[----:B------:R0:W-:Y:S04]  /*15d10*/  STL.64 [R1+0x38], R18 ;  /* 0x0000381201007387 */ /* 0x0001e80000100a00 */
[----:B0-----:R-:W4:Y:S02]  /*15d20*/  LDL.LU.64 R18, [R1+0x1000] ;  /* 0x0010000001127983 */ /* 0x001f240000300a00 */
[----:B----4-:R-:W-:Y:S02]  /*15d30*/  HMMA.16816.F32.BF16 R16, R8, R18, R20 ;  /* 0x000000120810723c */ /* 0x010fe40000041814 */
[----:B------:R-:W4:-:S15]  /*15d40*/  LDL.LU.64 R22, [R1+0xff8] ;  /* 0x000ff80001167983 */ /* 0x000f1e0000300a00 */
[----:B------:R-:W-:-:S06]  /*15d50*/  NOP ;  /* 0x0000000000007918 */ /* 0x000fcc0000000000 */
[----:B------:R-:W-:Y:S04]  /*15d60*/  STL.64 [R1+0x20], R16 ;  /* 0x0000201001007387 */ /* 0x000fe80000100a00 */
[----:B------:R0:W-:Y:S04]  /*15d70*/  STL.64 [R1+0x28], R18 ;  /* 0x0000281201007387 */ /* 0x0001e80000100a00 */
[----:B0-----:R-:W2:Y:S04]  /*15d80*/  LDL.LU.64 R18, [R1+0xff0] ;  /* 0x000ff00001127983 */ /* 0x001ea80000300a00 */
[----:B------:R-:W2:Y:S02]  /*15d90*/  LDL.LU.64 R16, [R1+0xfe8] ;  /* 0x000fe80001107983 */ /* 0x000ea40000300a00 */
[----:B--2---:R-:W-:Y:S02]  /*15da0*/  HMMA.16816.F32.BF16 R4, R8, R6, R16 ;  /* 0x000000060804723c */ /* 0x004fe40000041810 */
[----:B------:R-:W2:Y:S04]  /*15db0*/  LDL.LU.64 R18, [R1+0xfe0] ;  /* 0x000fe00001127983 */ /* 0x000ea80000300a00 */
[----:B------:R-:W2:-:S15]  /*15dc0*/  LDL.LU.64 R16, [R1+0xfd8] ;  /* 0x000fd80001107983 */ /* 0x000e9e0000300a00 */
[----:B------:R-:W-:-:S02]  /*15dd0*/  NOP ;  /* 0x0000000000007918 */ /* 0x000fc40000000000 */
[----:B------:R-:W-:Y:S04]  /*15de0*/  STL.64 [R1+0x10], R4 ;  /* 0x0000100401007387 */ /* 0x000fe80000100a00 */
[----:B------:R2:W-:Y:S02]  /*15df0*/  STL.64 [R1+0x18], R6 ;  /* 0x0000180601007387 */ /* 0x0005e40000100a00 */
[----:B--2---:R-:W-:Y:S07]  /*15e00*/  HMMA.16816.F32.BF16 R4, R8, R26, R16 ;  /* 0x0000001a0804723c */ /* 0x004fee0000041810 */
[----:B------:R-:W-:-:S02]  /*15e10*/  IMAD.MOV.U32 R16, RZ, RZ, R0 ;  /* 0x000000ffff107224 */ /* 0x000fc400078e0000 */
[----:B------:R-:W-:Y:S01]  /*15e20*/  IMAD.MOV.U32 R18, RZ, RZ, R28 ;  /* 0x000000ffff127224 */ /* 0x000fe200078e001c */
[----:B------:R-:W2:Y:S01]  /*15e30*/  LDL.LU R0, [R1+0xfd4] ;  /* 0x000fd40001007983 */ /* 0x000ea20000300800 */
[----:B------:R-:W-:Y:S02]  /*15e40*/  IMAD.MOV.U32 R19, RZ, RZ, R3 ;  /* 0x000000ffff137224 */ /* 0x000fe400078e0003 */
[----:B------:R-:W-:-:S10]  /*15e50*/  IMAD.MOV.U32 R17, RZ, RZ, R2 ;  /* 0x000000ffff117224 */ /* 0x000fd400078e0002 */
[----:B------:R-:W-:Y:S04]  /*15e60*/  STL.64 [R1], R4 ;  /* 0x0000000401007387 */ /* 0x000fe80000100a00 */
[----:B------:R-:W-:Y:S04]  /*15e70*/  STL.64 [R1+0x8], R6 ;  /* 0x0000080601007387 */ /* 0x000fe80000100a00 */
[----:B------:R-:W3:Y:S04]  /*15e80*/  LDL.LU R2, [R1+0xfd0] ;  /* 0x000fd00001027983 */ /* 0x000ee80000300800 */
[----:B------:R-:W4:Y:S04]  /*15e90*/  LDL.LU R28, [R1+0xfcc] ;  /* 0x000fcc00011c7983 */ /* 0x000f280000300800 */
[----:B------:R-:W4:Y:S04]  /*15ea0*/  LDL.LU R3, [R1+0xfc8] ;  /* 0x000fc80001037983 */ /* 0x000f280000300800 */
[----:B------:R-:W-:Y:S04]  /*15eb0*/  STL.64 [R1+0xf20], R18 ;  /* 0x000f201201007387 */ /* 0x000fe80000100a00 */
[----:B------:R0:W-:Y:S04]  /*15ec0*/  STL.64 [R1+0xf18], R16 ;  /* 0x000f181001007387 */ /* 0x0001e80000100a00 */
[----:B------:R-:W1:Y:S04]  /*15ed0*/  LDSM.16.MT88.4 R4, [R29+UR4+0x2080] ;  /* 0x002080041d04783b */ /* 0x000e680008004200 */
[----:B0-----:R-:W2:Y:S04]  /*15ee0*/  LDL R16, [R1+0x60] ;  /* 0x0000600001107983 */ /* 0x001ea80000100800 */
[----:B------:R-:W2:Y:S04]  /*15ef0*/  LDL R17, [R1+0x64] ;  /* 0x0000640001117983 */ /* 0x000ea80000100800 */
[----:B--2---:R0:W-:Y:S04]  /*15f00*/  STL.64 [R1+0xf38], R16 ;  /* 0x000f381001007387 */ /* 0x0041e80000100a00 */
[----:B0-----:R-:W2:Y:S01]  /*15f10*/  LDL.64 R16, [R1+0x70] ;  /* 0x0000700001107983 */ /* 0x001ea20000100a00 */
[----:B---3--:R-:W-:-:S02]  /*15f20*/  IMAD.MOV.U32 R18, RZ, RZ, R2 ;  /* 0x000000ffff127224 */ /* 0x008fc400078e0002 */
[----:B------:R-:W-:Y:S01]  /*15f30*/  IMAD.MOV.U32 R19, RZ, RZ, R0 ;  /* 0x000000ffff137224 */ /* 0x000fe200078e0000 */
[----:B--2---:R-:W-:Y:S04]  /*15f40*/  STL.64 [R1+0xf50], R16 ;  /* 0x000f501001007387 */ /* 0x004fe80000100a00 */
[----:B------:R-:W-:Y:S04]  /*15f50*/  STL.64 [R1+0xef8], R24 ;  /* 0x000ef81801007387 */ /* 0x000fe80000100a00 */
[----:B-1----:R-:W-:Y:S04]  /*15f60*/  STL.64 [R1+0xe88], R6 ;  /* 0x000e880601007387 */ /* 0x002fe80000100a00 */
[----:B------:R0:W-:Y:S04]  /*15f70*/  STL.64 [R1+0xe80], R4 ;  /* 0x000e800401007387 */ /* 0x0001e80000100a00 */
[----:B0-----:R-:W2:Y:S01]  /*15f80*/  LDL.64 R4, [R1+0x50] ;  /* 0x0000500001047983 */ /* 0x001ea20000100a00 */
[----:B----4-:R-:W-:-:S02]  /*15f90*/  IMAD.MOV.U32 R16, RZ, RZ, R28 ;  /* 0x000000ffff107224 */ /* 0x010fc400078e001c */
[----:B------:R-:W-:-:S07]  /*15fa0*/  IMAD.MOV.U32 R17, RZ, RZ, R3 ;  /* 0x000000ffff117224 */ /* 0x000fce00078e0003 */
[----:B------:R-:W-:Y:S01]  /*15fb0*/  HMMA.16816.F32.BF16 R20, R8, R22, R16 ;  /* 0x000000160814723c */ /* 0x000fe20000041810 */
[----:B--2---:R0:W-:Y:S04]  /*15fc0*/  STL.64 [R1+0xf90], R4 ;  /* 0x000f900401007387 */ /* 0x0041e80000100a00 */
[----:B------:R-:W2:Y:S04]  /*15fd0*/  LDL.64 R16, [R1+0x80] ;  /* 0x0000800001107983 */ /* 0x000ea80000100a00 */
[----:B--2---:R-:W-:Y:S04]  /*15fe0*/  STL.64 [R1+0xf68], R16 ;  /* 0x000f681001007387 */ /* 0x004fe80000100a00 */
[----:B------:R-:W2:Y:S04]  /*15ff0*/  LDL.LU R24, [R1+0xf0] ;  /* 0x0000f00001187983 */ /* 0x000ea80000300800 */
[----:B------:R-:W2:Y:S04]  /*16000*/  LDL.LU R25, [R1+0xf4] ;  /* 0x0000f40001197983 */ /* 0x000ea80000300800 */
[----:B0-----:R-:W3:Y:S04]  /*16010*/  LDL.LU R4, [R1+0x250] ;  /* 0x0002500001047983 */ /* 0x001ee80000300800 */
[----:B------:R-:W3:Y:S04]  /*16020*/  LDL.LU R5, [R1+0x254] ;  /* 0x0002540001057983 */ /* 0x000ee80000300800 */
[----:B------:R-:W4:Y:S04]  /*16030*/  LDL.LU R6, [R1+0x258] ;  /* 0x0002580001067983 */ /* 0x000f280000300800 */
[----:B------:R-:W4:Y:S01]  /*16040*/  LDL.LU R7, [R1+0x25c] ;  /* 0x00025c0001077983 */ /* 0x000f220000300800 */
[----:B------:R-:W-:-:S02]  /*16050*/  IMAD.MOV.U32 R28, RZ, RZ, R20 ;  /* 0x000000ffff1c7224 */ /* 0x000fc400078e0014 */
[----:B------:R-:W-:Y:S02]  /*16060*/  IMAD.MOV.U32 R3, RZ, RZ, R21 ;  /* 0x000000ffff037224 */ /* 0x000fe400078e0015 */
[----:B------:R-:W-:Y:S02]  /*16070*/  IMAD.MOV.U32 R2, RZ, RZ, R22 ;  /* 0x000000ffff027224 */ /* 0x000fe400078e0016 */
[----:B------:R-:W-:Y:S01]  /*16080*/  IMAD.MOV.U32 R0, RZ, RZ, R23 ;  /* 0x000000ffff007224 */ /* 0x000fe200078e0017 */
[----:B----4-:R-:W-:Y:S04]  /*16090*/  STL.64 [R1+0xfa0], R6 ;  /* 0x000fa00601007387 */ /* 0x010fe80000100a00 */
[----:B---3--:R0:W-:Y:S04]  /*160a0*/  STL.64 [R1+0xf98], R4 ;  /* 0x000f980401007387 */ /* 0x0081e80000100a00 */
[----:B0-----:R-:W3:Y:S04]  /*160b0*/  LDL.LU R4, [R1+0x260] ;  /* 0x0002600001047983 */ /* 0x001ee80000300800 */
[----:B------:R-:W3:Y:S04]  /*160c0*/  LDL.LU R5, [R1+0x264] ;  /* 0x0002640001057983 */ /* 0x000ee80000300800 */
[----:B------:R-:W3:Y:S04]  /*160d0*/  LDL.LU R6, [R1+0x268] ;  /* 0x0002680001067983 */ /* 0x000ee80000300800 */
[----:B------:R-:W3:Y:S04]  /*160e0*/  LDL.LU R7, [R1+0x26c] ;  /* 0x00026c0001077983 */ /* 0x000ee80000300800 */
[----:B------:R-:W4:Y:S04]  /*160f0*/  LDL.LU R20, [R1+0x2d0] ;  /* 0x0002d00001147983 */ /* 0x000f280000300800 */
[----:B------:R-:W4:Y:S04]  /*16100*/  LDL.LU R21, [R1+0x2d4] ;  /* 0x0002d40001157983 */ /* 0x000f280000300800 */
[----:B------:R-:W4:Y:S04]  /*16110*/  LDL.LU R22, [R1+0x2d8] ;  /* 0x0002d80001167983 */ /* 0x000f280000300800 */
[----:B------:R-:W4:Y:S04]  /*16120*/  LDL.LU R23, [R1+0x2dc] ;  /* 0x0002dc0001177983 */ /* 0x000f280000300800 */
[----:B------:R-:W2:Y:S01]  /*16130*/  LDL.64 R16, [R1+0x90] ;  /* 0x0000900001107983 */ /* 0x000ea20000100a00 */
[----:B------:R-:W-:-:S02]  /*16140*/  IMAD.MOV.U32 R26, RZ, RZ, R13 ;  /* 0x000000ffff1a7224 */ /* 0x000fc400078e000d */
[----:B------:R-:W-:Y:S01]  /*16150*/  IMAD.MOV.U32 R27, RZ, RZ, R12 ;  /* 0x000000ffff1b7224 */ /* 0x000fe200078e000c */
[----:B--2---:R0:W-:Y:S04]  /*16160*/  STL.64 [R1+0xf80], R16 ;  /* 0x000f801001007387 */ /* 0x0041e80000100a00 */
[----:B0-----:R-:W2:Y:S04]  /*16170*/  LDL.64 R16, [R1+0xa0] ;  /* 0x0000a00001107983 */ /* 0x001ea80000100a00 */
[----:B--2---:R0:W-:Y:S04]  /*16180*/  STL.64 [R1+0xf88], R16 ;  /* 0x000f881001007387 */ /* 0x0041e80000100a00 */
[----:B0-----:R-:W2:Y:S04]  /*16190*/  LDL.64 R16, [R1+0xb0] ;  /* 0x0000b00001107983 */ /* 0x001ea80000100a00 */
[----:B------:R-:W-:Y:S04]  /*161a0*/  STL.64 [R1+0xf30], R26 ;  /* 0x000f301a01007387 */ /* 0x000fe80000100a00 */
[----:B------:R0:W-:Y:S04]  /*161b0*/  STL.64 [R1+0xf28], R24 ;  /* 0x000f281801007387 */ /* 0x0001e80000100a00 */
[----:B0-----:R-:W3:Y:S04]  /*161c0*/  LDL.LU R24, [R1+0x290] ;  /* 0x0002900001187983 */ /* 0x001ee80000300800 */
[----:B------:R-:W3:Y:S04]  /*161d0*/  LDL.LU R25, [R1+0x294] ;  /* 0x0002940001197983 */ /* 0x000ee80000300800 */
[----:B------:R-:W4:Y:S04]  /*161e0*/  LDL.LU R26, [R1+0x298] ;  /* 0x00029800011a7983 */ /* 0x000f280000300800 */
[----:B------:R-:W4:Y:S04]  /*161f0*/  LDL.LU R27, [R1+0x29c] ;  /* 0x00029c00011b7983 */ /* 0x000f280000300800 */
[----:B----4-:R-:W-:Y:S04]  /*16200*/  STL.64 [R1+0xf48], R26 ;  /* 0x000f481a01007387 */ /* 0x010fe80000100a00 */
[----:B---3--:R0:W-:Y:S04]  /*16210*/  STL.64 [R1+0xf40], R24 ;  /* 0x000f401801007387 */ /* 0x0081e80000100a00 */
        /* <DEDUP_REMOVED lines=9> */
[----:B------:R-:W4:Y:S01]  /*162b0*/  LDL.LU R27, [R1+0x22c] ;  /* 0x00022c00011b7983 */ /* 0x000f220000300800 */
[----:B------:R-:W-:Y:S03]  /*162c0*/  HMMA.16816.F32.BF16 R8, R8, R14, R20 ;  /* 0x0000000e0808723c */ /* 0x000fe60000041814 */
[----:B----4-:R-:W-:Y:S04]  /*162d0*/  STL.64 [R1+0xf78], R26 ;  /* 0x000f781a01007387 */ /* 0x010fe80000100a00 */
[----:B---3--:R0:W-:Y:S04]  /*162e0*/  STL.64 [R1+0xf70], R24 ;  /* 0x000f701801007387 */ /* 0x0081e80000100a00 */
[----:B0-----:R-:W3:Y:S04]  /*162f0*/  LDL.LU R24, [R1+0x2b0] ;  /* 0x0002b00001187983 */ /* 0x001ee80000300800 */
[----:B------:R-:W3:Y:S04]  /*16300*/  LDL.LU R25, [R1+0x2b4] ;  /* 0x0002b40001197983 */ /* 0x000ee80000300800 */
[----:B------:R-:W3:Y:S04]  /*16310*/  LDL.LU R26, [R1+0x2b8] ;  /* 0x0002b800011a7983 */ /* 0x000ee80000300800 */
[----:B------:R-:W3:Y:S04]  /*16320*/  LDL.LU R27, [R1+0x2bc] ;  /* 0x0002bc00011b7983 */ /* 0x000ee80000300800 */
[----:B------:R-:W-:Y:S04]  /*16330*/  STL [R1+0xe04], R0 ;  /* 0x000e040001007387 */ /* 0x000fe80000100800 */
[----:B------:R-:W-:Y:S04]  /*16340*/  STL [R1+0xe00], R2 ;  /* 0x000e000201007387 */ /* 0x000fe80000100800 */
[----:B------:R-:W-:Y:S04]  /*16350*/  STL [R1+0xdfc], R3 ;  /* 0x000dfc0301007387 */ /* 0x000fe80000100800 */
[----:B------:R-:W-:Y:S04]  /*16360*/  STL [R1+0xdf8], R28 ;  /* 0x000df81c01007387 */ /* 0x000fe80000100800 */
[----:B------:R-:W4:Y:S04]  /*16370*/  LDL.LU.64 R22, [R1+0xfc0] ;  /* 0x000fc00001167983 */ /* 0x000f280000300a00 */
[----:B------:R-:W2:Y:S04]  /*16380*/  LDL.LU.64 R20, [R1+0xfb8] ;  /* 0x000fb80001147983 */ /* 0x000ea80000300a00 */
[----:B------:R-:W2:Y:S04]  /*16390*/  LDL.LU.64 R14, [R1+0xfb0] ;  /* 0x000fb000010e7983 */ /* 0x000ea80000300a00 */
[----:B------:R-:W2:Y:S04]  /*163a0*/  LDL.LU.64 R12, [R1+0xfa8] ;  /* 0x000fa800010c7983 */ /* 0x000ea80000300a00 */
[----:B------:R0:W-:Y:S04]  /*163b0*/  STL.64 [R1+0x1f0], R8 ;  /* 0x0001f00801007387 */ /* 0x0001e80000100a00 */
[----:B------:R1:W-:Y:S04]  /*163c0*/  STL.64 [R1+0x1f8], R10 ;  /* 0x0001f80a01007387 */ /* 0x0003e80000100a00 */
[----:B0-----:R-:W3:Y:S04]  /*163d0*/  LDL.LU R8, [R1+0x2c0] ;  /* 0x0002c00001087983 */ /* 0x001ee80000300800 */
[----:B------:R-:W3:Y:S04]  /*163e0*/  LDL.LU R9, [R1+0x2c4] ;  /* 0x0002c40001097983 */ /* 0x000ee80000300800 */
[----:B-1----:R-:W3:Y:S04]  /*163f0*/  LDL.LU R10, [R1+0x2c8] ;  /* 0x0002c800010a7983 */ /* 0x002ee80000300800 */
[----:B------:R-:W3:Y:S01]  /*16400*/  LDL.LU R11, [R1+0x2cc] ;  /* 0x0002cc00010b7983 */ /* 0x000ee20000300800 */
[----:B--2---:R-:W-:-:S15]  /*16410*/  HMMA.16816.F32.BF16 R4, R12, R20, R4 ;  /* 0x000000140c04723c */ /* 0x004fde0000041804 */
[----:B------:R-:W-:-:S08]  /*16420*/  NOP ;  /* 0x0000000000007918 */ /* 0x000fd00000000000 */
[----:B------:R-:W-:Y:S04]  /*16430*/  STL.64 [R1+0x260], R4 ;  /* 0x0002600401007387 */ /* 0x000fe80000100a00 */
[----:B------:R0:W-:Y:S04]  /*16440*/  STL.64 [R1+0x268], R6 ;  /* 0x0002680601007387 */ /* 0x0001e80000100a00 */
[----:B0-----:R-:W2:Y:S04]  /*16450*/  LDL.LU.64 R6, [R1+0xfa0] ;  /* 0x000fa00001067983 */ /* 0x001ea80000300a00 */
[----:B------:R-:W2:Y:S02]  /*16460*/  LDL.LU.64 R4, [R1+0xf98] ;  /* 0x000f980001047983 */ /* 0x000ea40000300a00 */
[----:B--2---:R-:W-:-:S15]  /*16470*/  HMMA.16816.F32.BF16 R4, R12, R16, R4 ;  /* 0x000000100c04723c */ /* 0x004fde0000041804 */
[----:B------:R-:W-:-:S08]  /*16480*/  NOP ;  /* 0x0000000000007918 */ /* 0x000fd00000000000 */
[----:B------:R0:W-:Y:S04]  /*16490*/  STL.64 [R1+0x250], R4 ;  /* 0x0002500401007387 */ /* 0x0001e80000100a00 */
[----:B------:R1:W-:Y:S04]  /*164a0*/  STL.64 [R1+0x258], R6 ;  /* 0x0002580601007387 */ /* 0x0003e80000100a00 */
[----:B0-----:R-:W2:Y:S01]  /*164b0*/  LDL.LU.64 R4, [R1+0xf90] ;  /* 0x000f900001047983 */ /* 0x001ea20000300a00 */
[----:B-1----:R-:W-:Y:S02]  /*164c0*/  IMAD.MOV.U32 R7, RZ, RZ, R16 ;  /* 0x000000ffff077224 */ /* 0x002fe400078e0010 */
[----:B------:R-:W-:-:S02]  /*164d0*/  IMAD.MOV.U32 R6, RZ, RZ, R17 ;  /* 0x000000ffff067224 */ /* 0x000fc400078e0011 */
[----:B------:R-:W3:Y:S02]  /*164e0*/  LDL.LU.64 R16, [R1+0xf88] ;  /* 0x000f880001107983 */ /* 0x000ee40000300a00 */
[----:B---3--:R-:W-:-:S15]  /*164f0*/  HMMA.16816.F32.BF16 R8, R12, R16, R8 ;  /* 0x000000100c08723c */ /* 0x008fde0000041808 */
[----:B------:R-:W-:-:S08]  /*16500*/  NOP ;  /* 0x0000000000007918 */ /* 0x000fd00000000000 */
[----:B------:R0:W-:Y:S04]  /*16510*/  STL.64 [R1+0x240], R8 ;  /* 0x0002400801007387 */ /* 0x0001e80000100a00 */
[----:B------:R1:W-:Y:S01]  /*16520*/  STL.64 [R1+0x248], R10 ;  /* 0x0002480a01007387 */ /* 0x0003e20000100a00 */
[----:B0-----:R-:W-:Y:S02]  /*16530*/  IMAD.MOV.U32 R9, RZ, RZ, R17 ;  /* 0x000000ffff097224 */ /* 0x001fe400078e0011 */
[----:B-1----:R-:W-:Y:S02]  /*16540*/  IMAD.MOV.U32 R10, RZ, RZ, R16 ;  /* 0x000000ffff0a7224 */ /* 0x002fe400078e0010 */
[----:B------:R-:W3:Y:S02]  /*16550*/  LDL.LU.64 R16, [R1+0xf80] ;  /* 0x000f800001107983 */ /* 0x000ee40000300a00 */
[----:B---3--:R-:W-:Y:S06]  /*16560*/  HMMA.16816.F32.BF16 R24, R12, R16, R24 ;  /* 0x000000100c18723c */ /* 0x008fec0000041818 */
[----:B------:R-:W-:-:S02]  /*16570*/  IMAD.MOV.U32 R2, RZ, RZ, R16 ;  /* 0x000000ffff027224 */ /* 0x000fc400078e0010 */
[----:B------:R-:W-:-:S15]  /*16580*/  IMAD.MOV.U32 R0, RZ, RZ, R17 ;  /* 0x000000ffff007224 */ /* 0x000fde00078e0011 */
[----:B------:R-:W-:Y:S04]  /*16590*/  STL.64 [R1+0x230], R24 ;  /* 0x0002301801007387 */ /* 0x000fe80000100a00 */
[----:B------:R0:W-:Y:S04]  /*165a0*/  STL.64 [R1+0x238], R26 ;  /* 0x0002381a01007387 */ /* 0x0001e80000100a00 */
[----:B0-----:R-:W3:Y:S04]  /*165b0*/  LDL.LU.64 R26, [R1+0xf78] ;  /* 0x000f7800011a7983 */ /* 0x001ee80000300a00 */
[----:B------:R-:W3:Y:S04]  /*165c0*/  LDL.LU.64 R24, [R1+0xf70] ;  /* 0x000f700001187983 */ /* 0x000ee80000300a00 */
        /* <DEDUP_REMOVED lines=17> */
[----:B---3--:R-:W-:Y:S02]  /*166e0*/  HMMA.16816.F32.BF16 R16, R12, R16, R24 ;  /* 0x000000100c10723c */ /* 0x008fe40000041818 */
[----:B------:R-:W3:Y:S04]  /*166f0*/  LDL.LU.64 R26, [R1+0xf30] ;  /* 0x000f3000011a7983 */ /* 0x000ee80000300a00 */
[----:B------:R-:W3:-:S15]  /*16700*/  LDL.LU.64 R24, [R1+0xf28] ;  /* 0x000f280001187983 */ /* 0x000ede0000300a00 */
[----:B------:R-:W-:-:S02]  /*16710*/  NOP ;  /* 0x0000000000007918 */ /* 0x000fc40000000000 */
[----:B------:R-:W-:Y:S04]  /*16720*/  STL.64 [R1+0x200], R16 ;  /* 0x0002001001007387 */ /* 0x000fe80000100a00 */
[----:B------:R0:W-:Y:S04]  /*16730*/  STL.64 [R1+0x208], R18 ;  /* 0x0002081201007387 */ /* 0x0001e80000100a00 */
[----:B0-----:R-:W2:Y:S04]  /*16740*/  LDL.LU.64 R18, [R1+0xf20] ;  /* 0x000f200001127983 */ /* 0x001ea80000300a00 */
[----:B------:R-:W2:Y:S02]  /*16750*/  LDL.LU.64 R16, [R1+0xf18] ;  /* 0x000f180001107983 */ /* 0x000ea40000300a00 */
[----:B--2---:R-:W-:Y:S02]  /*16760*/  HMMA.16816.F32.BF16 R12, R12, R4, R16 ;  /* 0x000000040c0c723c */ /* 0x004fe40000041810 */
[----:B------:R-:W2:Y:S04]  /*16770*/  LDL.LU.64 R18, [R1+0xf10] ;  /* 0x000f100001127983 */ /* 0x000ea80000300a00 */
[----:B------:R-:W3:-:S15]  /*16780*/  LDL.LU.64 R16, [R1+0xf08] ;  /* 0x000f080001107983 */ /* 0x000ede0000300a00 */
[----:B------:R-:W-:-:S02]  /*16790*/  NOP ;  /* 0x0000000000007918 */ /* 0x000fc40000000000 */
[----:B------:R0:W-:Y:S04]  /*167a0*/  STL.64 [R1+0x1e0], R12 ;  /* 0x0001e00c01007387 */ /* 0x0001e80000100a00 */
[----:B------:R-:W-:Y:S01]  /*167b0*/  STL.64 [R1+0x1e8], R14 ;  /* 0x0001e80e01007387 */ /* 0x000fe20000100a00 */
[----:B0-----:R-:W-:Y:S02]  /*167c0*/  IMAD.MOV.U32 R12, RZ, RZ, R28 ;  /* 0x000000ffff0c7224 */ /* 0x001fe400078e001c */
[----:B------:R-:W-:-:S05]  /*167d0*/  IMAD.MOV.U32 R13, RZ, RZ, R11 ;  /* 0x000000ffff0d7224 */ /* 0x000fca00078e000b */
[----:B------:R2:W-:Y:S02]  /*167e0*/  STL.64 [R1+0xeb0], R12 ;  /* 0x000eb00c01007387 */ /* 0x0005e40000100a00 */
[----:B--2---:R-:W-:Y:S02]  /*167f0*/  IMAD.MOV.U32 R12, RZ, RZ, R19 ;  /* 0x000000ffff0c7224 */ /* 0x004fe400078e0013 */
[----:B------:R-:W3:Y:S04]  /*16800*/  LDL.LU R19, [R1+0xf00] ;  /* 0x000f000001137983 */ /* 0x000ee80000300800 */
[----:B------:R-:W2:Y:S01]  /*16810*/  LDL.LU R13, [R1+0x124] ;  /* 0x00012400010d7983 */ /* 0x000ea20000300800 */
[----:B----4-:R-:W-:Y:S02]  /*16820*/  IMAD.MOV.U32 R14, RZ, RZ, R23 ;  /* 0x000000ffff0e7224 */ /* 0x010fe400078e0017 */
[----:B------:R-:W-:-:S05]  /*16830*/  IMAD.MOV.U32 R15, RZ, RZ, R22 ;  /* 0x000000ffff0f7224 */ /* 0x000fca00078e0016 */
[----:B------:R-:W-:Y:S01]  /*16840*/  STL.64 [R1+0xec0], R14 ;  /* 0x000ec00e01007387 */ /* 0x000fe20000100a00 */
[----:B---3--:R-:W-:Y:S03]  /*16850*/  HMMA.16816.F32.BF16 R20, R16, R20, R24 ;  /* 0x000000141014723c */ /* 0x008fe60000041818 */
[----:B--2---:R-:W-:Y:S04]  /*16860*/  STL.64 [R1+0xeb8], R12 ;  /* 0x000eb80c01007387 */ /* 0x004fe80000100a00 */
[----:B------:R-:W-:Y:S04]  /*16870*/  STL.64 [R1+0xe90], R4 ;  /* 0x000e900401007387 */ /* 0x000fe80000100a00 */
[----:B------:R-:W2:-:S12]  /*16880*/  LDL.LU.64 R24, [R1+0xef8] ;  /* 0x000ef80001187983 */ /* 0x000e980000300a00 */
[----:B------:R-:W-:Y:S04]  /*16890*/  STL.64 [R1+0x1d0], R20 ;  /* 0x0001d01401007387 */ /* 0x000fe80000100a00 */
[----:B------:R0:W-:Y:S04]  /*168a0*/  STL.64 [R1+0x1d8], R22 ;  /* 0x0001d81601007387 */ /* 0x0001e80000100a00 */
[----:B0-----:R-:W3:Y:S04]  /*168b0*/  LDL.LU.64 R22, [R1+0xef0] ;  /* 0x000ef00001167983 */ /* 0x001ee80000300a00 */
[----:B------:R-:W3:Y:S01]  /*168c0*/  LDL.LU.64 R20, [R1+0xee8] ;  /* 0x000ee80001147983 */ /* 0x000ee20000300a00 */
[----:B------:R-:W-:-:S02]  /*168d0*/  IMAD.MOV.U32 R4, RZ, RZ, R7 ;  /* 0x000000ffff047224 */ /* 0x000fc400078e0007 */
[----:B------:R-:W-:-:S07]  /*168e0*/  IMAD.MOV.U32 R5, RZ, RZ, R6 ;  /* 0x000000ffff057224 */ /* 0x000fce00078e0006 */
[----:B---3--:R-:W-:Y:S01]  /*168f0*/  HMMA.16816.F32.BF16 R4, R16, R4, R20 ;  /* 0x000000041004723c */ /* 0x008fe20000041814 */
[----:B------:R-:W3:Y:S06]  /*16900*/  LDL.LU R20, [R1+0x110] ;  /* 0x0001100001147983 */ /* 0x000eec0000300800 */
[----:B--2---:R-:W-:-:S15]  /*16910*/  IMAD.MOV.U32 R22, RZ, RZ, R24 ;  /* 0x000000ffff167224 */ /* 0x004fde00078e0018 */
[----:B------:R-:W-:-:S01]  /*16920*/  NOP ;  /* 0x0000000000007918 */ /* 0x000fc20000000000 */
[----:B------:R0:W-:Y:S04]  /*16930*/  STL.64 [R1+0x1c0], R4 ;  /* 0x0001c00401007387 */ /* 0x0001e80000100a00 */
[----:B------:R-:W-:Y:S04]  /*16940*/  STL.64 [R1+0x1c8], R6 ;  /* 0x0001c80601007387 */ /* 0x000fe80000100a00 */
[----:B------:R-:W3:Y:S04]  /*16950*/  LDL.LU R21, [R1+0x114] ;  /* 0x0001140001157983 */ /* 0x000ee80000300800 */
[----:B------:R-:W2:Y:S04]  /*16960*/  LDL.LU R24, [R1+0xee0] ;  /* 0x000ee00001187983 */ /* 0x000ea80000300800 */
[----:B------:R-:W4:Y:S01]  /*16970*/  LDL.LU R23, [R1+0x11c] ;  /* 0x00011c0001177983 */ /* 0x000f220000300800 */
[----:B0-----:R-:W-:-:S03]  /*16980*/  IMAD.MOV.U32 R4, RZ, RZ, R25 ;  /* 0x000000ffff047224 */ /* 0x001fc600078e0019 */
[----:B----4-:R-:W-:Y:S04]  /*16990*/  STL.64 [R1+0xed0], R22 ;  /* 0x000ed01601007387 */ /* 0x010fe80000100a00 */
[----:B---3--:R0:W-:Y:S04]  /*169a0*/  STL.64 [R1+0xec8], R20 ;  /* 0x000ec81401007387 */ /* 0x0081e80000100a00 */
[----:B0-----:R-:W3:Y:S04]  /*169b0*/  LDL.LU R20, [R1+0x130] ;  /* 0x0001300001147983 */ /* 0x001ee80000300800 */
[----:B------:R-:W3:Y:S04]  /*169c0*/  LDL.LU R21, [R1+0x134] ;  /* 0x0001340001157983 */ /* 0x000ee80000300800 */
[----:B------:R-:W3:Y:S01]  /*169d0*/  LDL.LU R22, [R1+0x138] ;  /* 0x0001380001167983 */ /* 0x000ee20000300800 */
[----:B--2---:R-:W-:-:S03]  /*169e0*/  IMAD.MOV.U32 R23, RZ, RZ, R24 ;  /* 0x000000ffff177224 */ /* 0x004fc600078e0018 */
[----:B------:R-:W2:Y:S04]  /*169f0*/  LDL.LU R24, [R1+0xedc] ;  /* 0x000edc0001187983 */ /* 0x000ea80000300800 */
[----:B------:R-:W4:Y:S04]  /*16a00*/  LDL.LU R25, [R1+0xed8] ;  /* 0x000ed80001197983 */ /* 0x000f280000300800 */
[----:B------:R-:W3:Y:S04]  /*16a10*/  LDL.LU R5, [R1+0x144] ;  /* 0x0001440001057983 */ /* 0x000ee80000300800 */
[----:B------:R-:W2:Y:S04]  /*16a20*/  LDL.LU R6, [R1+0x148] ;  /* 0x0001480001067983 */ /* 0x000ea80000300800 */
[----:B------:R-:W2:Y:S01]  /*16a30*/  LDL.LU R7, [R1+0x14c] ;  /* 0x00014c0001077983 */ /* 0x000ea20000300800 */
[----:B------:R-:W-:-:S02]  /*16a40*/  IMAD.MOV.U32 R12, RZ, RZ, R10 ;  /* 0x000000ffff0c7224 */ /* 0x000fc400078e000a */
[----:B------:R-:W-:Y:S01]  /*16a50*/  IMAD.MOV.U32 R13, RZ, RZ, R9 ;  /* 0x000000ffff0d7224 */ /* 0x000fe200078e0009 */
[----:B--2---:R-:W-:Y:S04]  /*16a60*/  STL.64 [R1+0xea0], R6 ;  /* 0x000ea00601007387 */ /* 0x004fe80000100a00 */
[----:B---3--:R0:W-:Y:S02]  /*16a70*/  STL.64 [R1+0xe98], R4 ;  /* 0x000e980401007387 */ /* 0x0081e40000100a00 */
[----:B0-----:R-:W-:Y:S02]  /*16a80*/  IMAD.MOV.U32 R4, RZ, RZ, R8 ;  /* 0x000000ffff047224 */ /* 0x001fe400078e0008 */
[----:B----4-:R-:W0:Y:S04]  /*16a90*/  LDSM.16.MT88.4 R8, [R25+UR4+0x2080] ;  /* 0x002080041908783b */ /* 0x010e280008004200 */
[----:B------:R-:W-:Y:S04]  /*16aa0*/  STL.64 [R1+0xe58], R24 ;  /* 0x000e581801007387 */ /* 0x000fe80000100a00 */
[----:B0-----:R-:W-:Y:S04]  /*16ab0*/  STL.64 [R1+0xe10], R10 ;  /* 0x000e100a01007387 */ /* 0x001fe80000100a00 */
[----:B------:R0:W-:Y:S04]  /*16ac0*/  STL.64 [R1+0xe08], R8 ;  /* 0x000e080801007387 */ /* 0x0001e80000100a00 */
[----:B0-----:R-:W2:Y:S01]  /*16ad0*/  LDL.LU.64 R8, [R1+0x60] ;  /* 0x0000600001087983 */ /* 0x001ea20000300a00 */
[----:B------:R-:W-:Y:S03]  /*16ae0*/  HMMA.16816.F32.BF16 R12, R16, R12, R20 ;  /* 0x0000000c100c723c */ /* 0x000fe60000041814 */
[----:B--2---:R0:W-:Y:S04]  /*16af0*/  STL.64 [R1+0xea8], R8 ;  /* 0x000ea80801007387 */ /* 0x0041e80000100a00 */
[----:B0-----:R-:W2:Y:S04]  /*16b00*/  LDL.LU R8, [R1+0x150] ;  /* 0x0001500001087983 */ /* 0x001ea80000300800 */
[----:B------:R-:W2:Y:S04]  /*16b10*/  LDL.LU R9, [R1+0x154] ;  /* 0x0001540001097983 */ /* 0x000ea80000300800 */
[----:B------:R-:W2:Y:S04]  /*16b20*/  LDL.LU R10, [R1+0x158] ;  /* 0x00015800010a7983 */ /* 0x000ea80000300800 */
[----:B------:R-:W2:Y:S04]  /*16b30*/  LDL.LU R11, [R1+0x15c] ;  /* 0x00015c00010b7983 */ /* 0x000ea80000300800 */
[----:B------:R-:W3:Y:S04]  /*16b40*/  LDL.LU.64 R22, [R1+0xed0] ;  /* 0x000ed00001167983 */ /* 0x000ee80000300a00 */
[----:B------:R-:W3:Y:S04]  /*16b50*/  LDL.LU.64 R20, [R1+0xec8] ;  /* 0x000ec80001147983 */ /* 0x000ee80000300a00 */
[----:B------:R-:W-:Y:S04]  /*16b60*/  STL.64 [R1+0x1b0], R12 ;  /* 0x0001b00c01007387 */ /* 0x000fe80000100a00 */
[----:B------:R0:W-:Y:S04]  /*16b70*/  STL.64 [R1+0x1b8], R14 ;  /* 0x0001b80e01007387 */ /* 0x0001e80000100a00 */
[----:B0-----:R-:W4:Y:S04]  /*16b80*/  LDL.LU.64 R14, [R1+0xec0] ;  /* 0x000ec000010e7983 */ /* 0x001f280000300a00 */
[----:B------:R-:W4:Y:S01]  /*16b90*/  LDL.LU.64 R12, [R1+0xeb8] ;  /* 0x000eb800010c7983 */ /* 0x000f220000300a00 */
[----:B------:R-:W-:-:S02]  /*16ba0*/  IMAD.MOV.U32 R24, RZ, RZ, R2 ;  /* 0x000000ffff187224 */ /* 0x000fc400078e0002 */
[----:B------:R-:W-:-:S07]  /*16bb0*/  IMAD.MOV.U32 R25, RZ, RZ, R0 ;  /* 0x000000ffff197224 */ /* 0x000fce00078e0000 */
[----:B----4-:R-:W-:Y:S01]  /*16bc0*/  HMMA.16816.F32.BF16 R24, R16, R24, R12 ;  /* 0x000000181018723c */ /* 0x010fe2000004180c */
[----:B------:R-:W3:-:S15]  /*16bd0*/  LDL.LU.64 R12, [R1+0xeb0] ;  /* 0x000eb000010c7983 */ /* 0x000ede0000300a00 */
[----:B------:R-:W-:-:S07]  /*16be0*/  NOP ;  /* 0x0000000000007918 */ /* 0x000fce0000000000 */
[----:B------:R0:W-:Y:S04]  /*16bf0*/  STL.64 [R1+0x1a0], R24 ;  /* 0x0001a01801007387 */ /* 0x0001e80000100a00 */
[----:B------:R1:W-:Y:S04]  /*16c00*/  STL.64 [R1+0x1a8], R26 ;  /* 0x0001a81a01007387 */ /* 0x0003e80000100a00 */
[----:B0-----:R-:W4:Y:S01]  /*16c10*/  LDL.LU R24, [R1+0x2f0] ;  /* 0x0002f00001187983 */ /* 0x001f220000300800 */
[----:B---3--:R-:W-:-:S15]  /*16c20*/  HMMA.16816.F32.BF16 R12, R16, R12, R20 ;  /* 0x0000000c100c723c */ /* 0x008fde0000041814 */
[----:B------:R-:W-:-:S08]  /*16c30*/  NOP ;  /* 0x0000000000007918 */ /* 0x000fd00000000000 */
[----:B------:R-:W-:Y:S04]  /*16c40*/  STL.64 [R1+0x190], R12 ;  /* 0x0001900c01007387 */ /* 0x000fe80000100a00 */
[----:B------:R-:W-:Y:S04]  /*16c50*/  STL.64 [R1+0x198], R14 ;  /* 0x0001980e01007387 */ /* 0x000fe80000100a00 */
[----:B------:R-:W4:Y:S04]  /*16c60*/  LDL.LU R25, [R1+0x2f4] ;  /* 0x0002f40001197983 */ /* 0x000f280000300800 */
[----:B-1----:R-:W3:Y:S04]  /*16c70*/  LDL.LU R26, [R1+0x2f8] ;  /* 0x0002f800011a7983 */ /* 0x002ee80000300800 */
[----:B------:R-:W3:Y:S04]  /*16c80*/  LDL.LU R27, [R1+0x2fc] ;  /* 0x0002fc00011b7983 */ /* 0x000ee80000300800 */
[----:B------:R-:W0:Y:S01]  /*16c90*/  LDSM.16.MT88.4 R12, [R29+UR4+0x3000] ;  /* 0x003000041d0c783b */ /* 0x000e220008004200 */
[----:B------:R-:W-:-:S03]  /*16ca0*/  IMAD.MOV.U32 R5, RZ, RZ, R3 ;  /* 0x000000ffff057224 */ /* 0x000fc600078e0003 */
[----:B---3--:R-:W-:Y:S04]  /*16cb0*/  STL.64 [R1+0xe68], R26 ;  /* 0x000e681a01007387 */ /* 0x008fe80000100a00 */
[----:B----4-:R1:W-:Y:S04]  /*16cc0*/  STL.64 [R1+0xe60], R24 ;  /* 0x000e601801007387 */ /* 0x0103e80000100a00 */
[----:B-1----:R-:W3:Y:S04]  /*16cd0*/  LDL.LU.64 R24, [R1+0xc0] ;  /* 0x0000c00001187983 */ /* 0x002ee80000300a00 */
[----:B------:R-:W4:Y:S01]  /*16ce0*/  LDL.LU.64 R20, [R1+0xb0] ;  /* 0x0000b00001147983 */ /* 0x000f220000300a00 */
[C---:B--2---:R-:W-:Y:S03]  /*16cf0*/  HMMA.16816.F32.BF16 R4, R16.reuse, R4, R8 ;  /* 0x000000041004723c */ /* 0x044fe60000041808 */
[----:B----4-:R1:W-:Y:S04]  /*16d00*/  STL.64 [R1+0xe70], R20 ;  /* 0x000e701401007387 */ /* 0x0103e80000100a00 */
[----:B-1----:R-:W3:Y:S04]  /*16d10*/  LDL.LU R20, [R1+0x300] ;  /* 0x0003000001147983 */ /* 0x002ee80000300800 */
[----:B------:R-:W3:Y:S04]  /*16d20*/  LDL.LU R21, [R1+0x304] ;  /* 0x0003040001157983 */ /* 0x000ee80000300800 */
[----:B------:R-:W3:Y:S04]  /*16d30*/  LDL.LU R22, [R1+0x308] ;  /* 0x0003080001167983 */ /* 0x000ee80000300800 */
[----:B------:R-:W3:Y:S04]  /*16d40*/  LDL.LU R23, [R1+0x30c] ;  /* 0x00030c0001177983 */ /* 0x000ee80000300800 */
[----:B0-----:R0:W-:Y:S04]  /*16d50*/  STL [R1+0xe28], R12 ;  /* 0x000e280c01007387 */ /* 0x0011e80000100800 */
[----:B------:R1:W-:Y:S04]  /*16d60*/  STL [R1+0xd5c], R13 ;  /* 0x000d5c0d01007387 */ /* 0x0003e80000100800 */
[----:B------:R2:W-:Y:S04]  /*16d70*/  STL [R1+0xd58], R14 ;  /* 0x000d580e01007387 */ /* 0x0005e80000100800 */
[----:B------:R4:W-:Y:S04]  /*16d80*/  STL [R1+0xd54], R15 ;  /* 0x000d540f01007387 */ /* 0x0009e80000100800 */
[----:B0-----:R-:W3:Y:S04]  /*16d90*/  LDL.LU R12, [R1+0x100] ;  /* 0x00010000010c7983 */ /* 0x001ee80000300800 */
[----:B-1----:R-:W3:Y:S04]  /*16da0*/  LDL.LU R13, [R1+0x104] ;  /* 0x00010400010d7983 */ /* 0x002ee80000300800 */
[----:B--2---:R-:W3:Y:S04]  /*16db0*/  LDL.LU R14, [R1+0x108] ;  /* 0x00010800010e7983 */ /* 0x004ee80000300800 */
[----:B----4-:R-:W3:Y:S04]  /*16dc0*/  LDL.LU R15, [R1+0x10c] ;  /* 0x00010c00010f7983 */ /* 0x010ee80000300800 */
[----:B------:R-:W2:Y:S04]  /*16dd0*/  LDL.LU.64 R8, [R1+0xea8] ;  /* 0x000ea80001087983 */ /* 0x000ea80000300a00 */
        /* <DEDUP_REMOVED lines=8> */
[----:B0-----:R-:W3:Y:S04]  /*16e60*/  LDL.LU.64 R4, [R1+0xe90] ;  /* 0x000e900001047983 */ /* 0x001ee80000300a00 */
[----:B------:R3:W-:Y:S04]  /*16e70*/  STL.64 [R1+0xe50], R8 ;  /* 0x000e500801007387 */ /* 0x0007e80000100a00 */
[----:B-1----:R-:W2:Y:S01]  /*16e80*/  LDL.LU.64 R6, [R1+0xe88] ;  /* 0x000e880001067983 */ /* 0x002ea20000300a00 */
[----:B---3--:R-:W-:Y:S03]  /*16e90*/  HMMA.16816.F32.BF16 R8, R16, R4, R12 ;  /* 0x000000041008723c */ /* 0x008fe6000004180c */
[----:B------:R0:W1:Y:S04]  /*16ea0*/  LDSM.16.MT88.4 R16, [R29+UR4+0x3080] ;  /* 0x003080041d10783b */ /* 0x0000680008004200 */
[----:B------:R-:W-:-:S15]  /*16eb0*/  IMAD.MOV.U32 R12, RZ, RZ, R5 ;  /* 0x000000ffff0c7224 */ /* 0x000fde00078e0005 */
[----:B------:R-:W-:-:S01]  /*16ec0*/  NOP ;  /* 0x0000000000007918 */ /* 0x000fc20000000000 */
[----:B------:R-:W-:Y:S04]  /*16ed0*/  STL.64 [R1+0x160], R8 ;  /* 0x0001600801007387 */ /* 0x000fe80000100a00 */
[----:B------:R-:W-:Y:S04]  /*16ee0*/  STL.64 [R1+0x168], R10 ;  /* 0x0001680a01007387 */ /* 0x000fe80000100a00 */
[----:B------:R-:W2:Y:S04]  /*16ef0*/  LDL.LU.64 R4, [R1+0xe80] ;  /* 0x000e800001047983 */ /* 0x000ea80000300a00 */
[----:B------:R3:W-:Y:S04]  /*16f00*/  STL [R1+0xe38], R12 ;  /* 0x000e380c01007387 */ /* 0x0007e80000100800 */
[----:B0-----:R-:W4:Y:S04]  /*16f10*/  LDL.LU R29, [R1+0xe78] ;  /* 0x000e7800011d7983 */ /* 0x001f280000300800 */
[----:B---3--:R-:W3:Y:S04]  /*16f20*/  LDL.LU R12, [R1+0x330] ;  /* 0x00033000010c7983 */ /* 0x008ee80000300800 */
[----:B------:R-:W3:Y:S04]  /*16f30*/  LDL.LU R13, [R1+0x334] ;  /* 0x00033400010d7983 */ /* 0x000ee80000300800 */
[----:B------:R-:W2:Y:S04]  /*16f40*/  LDL.LU R14, [R1+0x338] ;  /* 0x00033800010e7983 */ /* 0x000ea80000300800 */
[----:B------:R-:W2:Y:S04]  /*16f50*/  LDL.LU R15, [R1+0x33c] ;  /* 0x00033c00010f7983 */ /* 0x000ea80000300800 */
[----:B------:R-:W4:Y:S04]  /*16f60*/  LDL.LU R8, [R1+0x340] ;  /* 0x0003400001087983 */ /* 0x000f280000300800 */
[----:B------:R-:W4:Y:S04]  /*16f70*/  LDL.LU R9, [R1+0x344] ;  /* 0x0003440001097983 */ /* 0x000f280000300800 */
[----:B------:R-:W4:Y:S04]  /*16f80*/  LDL.LU R10, [R1+0x348] ;  /* 0x00034800010a7983 */ /* 0x000f280000300800 */
[----:B------:R-:W4:Y:S04]  /*16f90*/  LDL.LU R11, [R1+0x34c] ;  /* 0x00034c00010b7983 */ /* 0x000f280000300800 */
[----:B--2---:R-:W-:Y:S04]  /*16fa0*/  STL.64 [R1+0xe48], R14 ;  /* 0x000e480e01007387 */ /* 0x004fe80000100a00 */
[----:B---3--:R0:W-:Y:S04]  /*16fb0*/  STL.64 [R1+0xe40], R12 ;  /* 0x000e400c01007387 */ /* 0x0081e80000100a00 */
[----:B0-----:R-:W4:Y:S04]  /*16fc0*/  LDL.LU.64 R12, [R1+0xa0] ;  /* 0x0000a000010c7983 */ /* 0x001f280000300a00 */
[----:B-1----:R-:W-:Y:S04]  /*16fd0*/  STL.64 [R1+0xcd8], R18 ;  /* 0x000cd81201007387 */ /* 0x002fe80000100a00 */
[----:B------:R0:W-:Y:S04]  /*16fe0*/  STL.64 [R1+0xcd0], R16 ;  /* 0x000cd01001007387 */ /* 0x0001e80000100a00 */
[----:B0-----:R-:W2:Y:S01]  /*16ff0*/  LDL.LU.64 R16, [R1+0x80] ;  /* 0x0000800001107983 */ /* 0x001ea20000300a00 */
[----:B------:R-:W-:Y:S06]  /*17000*/  HMMA.16816.F32.BF16 R20, R4, R24, R20 ;  /* 0x000000180414723c */ /* 0x000fec0000041814 */
[----:B------:R-:W-:-:S02]  /*17010*/  IMAD.MOV.U32 R3, RZ, RZ, R24 ;  /* 0x000000ffff037224 */ /* 0x000fc400078e0018 */
[----:B------:R-:W-:Y:S01]  /*17020*/  IMAD.MOV.U32 R28, RZ, RZ, R25 ;  /* 0x000000ffff1c7224 */ /* 0x000fe200078e0019 */
[----:B--2---:R0:W-:Y:S04]  /*17030*/  STL.64 [R1+0xe30], R16 ;  /* 0x000e301001007387 */ /* 0x0041e80000100a00 */
[----:B0-----:R-:W2:Y:S10]  /*17040*/  LDL.LU.64 R16, [R1+0x90] ;  /* 0x0000900001107983 */ /* 0x001eb40000300a00 */
[----:B------:R0:W-:Y:S04]  /*17050*/  STL.64 [R1+0x150], R20 ;  /* 0x0001501401007387 */ /* 0x0001e80000100a00 */
[----:B------:R-:W-:Y:S04]  /*17060*/  STL.64 [R1+0x158], R22 ;  /* 0x0001581601007387 */ /* 0x000fe80000100a00 */
[----:B0-----:R-:W3:Y:S04]  /*17070*/  LDL.LU.64 R20, [R1+0xe70] ;  /* 0x000e700001147983 */ /* 0x001ee80000300a00 */
[----:B------:R-:W3:Y:S04]  /*17080*/  LDL.LU.64 R26, [R1+0xe68] ;  /* 0x000e6800011a7983 */ /* 0x000ee80000300a00 */
[----:B------:R-:W3:Y:S02]  /*17090*/  LDL.LU.64 R24, [R1+0xe60] ;  /* 0x000e600001187983 */ /* 0x000ee40000300a00 */
[----:B---3--:R-:W-:-:S15]  /*170a0*/  HMMA.16816.F32.BF16 R24, R4, R20, R24 ;  /* 0x000000140418723c */ /* 0x008fde0000041818 */
[----:B------:R-:W-:-:S08]  /*170b0*/  NOP ;  /* 0x0000000000007918 */ /* 0x000fd00000000000 */
[----:B------:R0:W-:Y:S04]  /*170c0*/  STL.64 [R1+0x140], R24 ;  /* 0x0001401801007387 */ /* 0x0001e80000100a00 */
[----:B------:R-:W-:Y:S04]  /*170d0*/  STL.64 [R1+0x148], R26 ;  /* 0x0001481a01007387 */ /* 0x000fe80000100a00 */
[----:B0-----:R-:W3:Y:S01]  /*170e0*/  LDL.LU.64 R24, [R1+0xe58] ;  /* 0x000e580001187983 */ /* 0x001ee20000300a00 */
[----:B------:R-:W-:Y:S02]  /*170f0*/  IMAD.MOV.U32 R0, RZ, RZ, R20 ;  /* 0x000000ffff007224 */ /* 0x000fe400078e0014 */
[----:B------:R-:W-:-:S02]  /*17100*/  IMAD.MOV.U32 R2, RZ, RZ, R21 ;  /* 0x000000ffff027224 */ /* 0x000fc400078e0015 */
[----:B---3--:R-:W0:Y:S04]  /*17110*/  LDSM.16.MT88.4 R20, [R25+UR4+0x3000] ;  /* 0x003000041914783b */ /* 0x008e280008004200 */
[----:B------:R1:W-:Y:S04]  /*17120*/  STL [R1+0xe2c], R25 ;  /* 0x000e2c1901007387 */ /* 0x0003e80000100800 */
[----:B-1----:R-:W3:Y:S04]  /*17130*/  LDL.LU R25, [R1+0x324] ;  /* 0x0003240001197983 */ /* 0x002ee80000300800 */
[----:B------:R-:W3:Y:S04]  /*17140*/  LDL.LU R26, [R1+0x328] ;  /* 0x00032800011a7983 */ /* 0x000ee80000300800 */
[----:B------:R-:W3:Y:S04]  /*17150*/  LDL.LU R27, [R1+0x32c] ;  /* 0x00032c00011b7983 */ /* 0x000ee80000300800 */
[----:B0-----:R-:W-:Y:S04]  /*17160*/  STL.64 [R1+0xc40], R22 ;  /* 0x000c401601007387 */ /* 0x001fe80000100a00 */
[----:B------:R0:W-:Y:S04]  /*17170*/  STL.64 [R1+0xc38], R20 ;  /* 0x000c381401007387 */ /* 0x0001e80000100a00 */
[----:B0-----:R-:W2:Y:S04]  /*17180*/  LDL.LU R20, [R1+0x350] ;  /* 0x0003500001147983 */ /* 0x001ea80000300800 */
[----:B------:R-:W2:Y:S04]  /*17190*/  LDL.LU R21, [R1+0x354] ;  /* 0x0003540001157983 */ /* 0x000ea80000300800 */
[----:B------:R-:W3:Y:S04]  /*171a0*/  LDL.LU R22, [R1+0x358] ;  /* 0x0003580001167983 */ /* 0x000ee80000300800 */
[----:B------:R-:W3:Y:S01]  /*171b0*/  LDL.LU R23, [R1+0x35c] ;  /* 0x00035c0001177983 */ /* 0x000ee20000300800 */
[----:B----4-:R-:W-:Y:S03]  /*171c0*/  HMMA.16816.F32.BF16 R8, R4, R12, R8 ;  /* 0x0000000c0408723c */ /* 0x010fe60000041808 */
[----:B---3--:R-:W-:Y:S04]  /*171d0*/  STL.64 [R1+0xe20], R22 ;  /* 0x000e201601007387 */ /* 0x008fe80000100a00 */
[----:B--2---:R0:W-:Y:S04]  /*171e0*/  STL.64 [R1+0xe18], R20 ;  /* 0x000e181401007387 */ /* 0x0041e80000100a00 */
[----:B0-----:R-:W2:Y:S04]  /*171f0*/  LDL.LU R20, [R1+0x360] ;  /* 0x0003600001147983 */ /* 0x001ea80000300800 */
[----:B------:R-:W2:Y:S04]  /*17200*/  LDL.LU R21, [R1+0x364] ;  /* 0x0003640001157983 */ /* 0x000ea80000300800 */
[----:B------:R-:W2:Y:S04]  /*17210*/  LDL.LU R22, [R1+0x368] ;  /* 0x0003680001167983 */ /* 0x000ea80000300800 */
[----:B------:R0:W-:Y:S04]  /*17220*/  STL.64 [R1+0x130], R8 ;  /* 0x0001300801007387 */ /* 0x0001e80000100a00 */
[----:B------:R1:W-:Y:S04]  /*17230*/  STL.64 [R1+0x138], R10 ;  /* 0x0001380a01007387 */ /* 0x0003e80000100a00 */
[----:B0-----:R-:W3:Y:S01]  /*17240*/  LDL.LU.64 R8, [R1+0xe50] ;  /* 0x000e500001087983 */ /* 0x001ee20000300a00 */
[----:B-1----:R-:W-:-:S02]  /*17250*/  IMAD.MOV.U32 R11, RZ, RZ, R12 ;  /* 0x000000ffff0b7224 */ /* 0x002fc400078e000c */
[----:B------:R-:W-:Y:S01]  /*17260*/  IMAD.MOV.U32 R10, RZ, RZ, R13 ;  /* 0x000000ffff0a7224 */ /* 0x000fe200078e000d */
[----:B------:R-:W4:Y:S04]  /*17270*/  LDL.LU.64 R14, [R1+0xe48] ;  /* 0x000e4800010e7983 */ /* 0x000f280000300a00 */
[----:B------:R-:W4:Y:S02]  /*17280*/  LDL.LU.64 R12, [R1+0xe40] ;  /* 0x000e4000010c7983 */ /* 0x000f240000300a00 */
[----:B----4-:R-:W-:-:S15]  /*17290*/  HMMA.16816.F32.BF16 R12, R4, R16, R12 ;  /* 0x00000010040c723c */ /* 0x010fde000004180c */
[----:B------:R-:W-:-:S08]  /*172a0*/  NOP ;  /* 0x0000000000007918 */ /* 0x000fd00000000000 */
[----:B------:R0:W-:Y:S04]  /*172b0*/  STL.64 [R1+0x120], R12 ;  /* 0x0001200c01007387 */ /* 0x0001e80000100a00 */
[----:B------:R1:W-:Y:S04]  /*172c0*/  STL.64 [R1+0x128], R14 ;  /* 0x0001280e01007387 */ /* 0x0003e80000100a00 */
[----:B0-----:R-:W4:Y:S01]  /*172d0*/  LDL.LU R12, [R1+0xe38] ;  /* 0x000e3800010c7983 */ /* 0x001f220000300800 */
[----:B-1----:R-:W-:Y:S02]  /*172e0*/  IMAD.MOV.U32 R14, RZ, RZ, R16 ;  /* 0x000000ffff0e7224 */ /* 0x002fe400078e0010 */
[----:B------:R-:W-:-:S02]  /*172f0*/  IMAD.MOV.U32 R13, RZ, RZ, R17 ;  /* 0x000000ffff0d7224 */ /* 0x000fc400078e0011 */
[----:B------:R-:W2:Y:S01]  /*17300*/  LDL.LU.64 R16, [R1+0xe30] ;  /* 0x000e300001107983 */ /* 0x000ea20000300a00 */
[----:B------:R-:W-:Y:S01]  /*17310*/  IMAD.MOV.U32 R23, RZ, RZ, R29 ;  /* 0x000000ffff177224 */ /* 0x000fe200078e001d */
[----:B--2---:R-:W-:Y:S06]  /*17320*/  HMMA.16816.F32.BF16 R24, R4, R16, R24 ;  /* 0x000000100418723c */ /* 0x004fec0000041818 */
[----:B------:R-:W-:Y:S02]  /*17330*/  IMAD.MOV.U32 R29, RZ, RZ, R16 ;  /* 0x000000ffff1d7224 */ /* 0x000fe400078e0010 */
[----:B------:R-:W-:-:S15]  /*17340*/  IMAD.MOV.U32 R15, RZ, RZ, R17 ;  /* 0x000000ffff0f7224 */ /* 0x000fde00078e0011 */
[----:B------:R0:W-:Y:S04]  /*17350*/  STL.64 [R1+0x110], R24 ;  /* 0x0001101801007387 */ /* 0x0001e80000100a00 */
[----:B------:R-:W-:Y:S04]  /*17360*/  STL.64 [R1+0x118], R26 ;  /* 0x0001181a01007387 */ /* 0x000fe80000100a00 */
[----:B0-----:R-:W2:Y:S04]  /*17370*/  LDL.LU R25, [R1+0xe2c] ;  /* 0x000e2c0001197983 */ /* 0x001ea80000300800 */
[----:B------:R-:W3:Y:S04]  /*17380*/  LDL.LU R16, [R1+0x1f0] ;  /* 0x0001f00001107983 */ /* 0x000ee80000300800 */
[----:B------:R-:W3:Y:S04]  /*17390*/  LDL.LU R17, [R1+0x1f4] ;  /* 0x0001f40001117983 */ /* 0x000ee80000300800 */
[----:B------:R-:W4:Y:S04]  /*173a0*/  LDL.LU R18, [R1+0x1f8] ;  /* 0x0001f80001127983 */ /* 0x000f280000300800 */
[----:B------:R-:W4:Y:S04]  /*173b0*/  LDL.LU R19, [R1+0x1fc] ;  /* 0x0001fc0001137983 */ /* 0x000f280000300800 */
[----:B--2---:R-:W0:Y:S04]  /*173c0*/  LDSM.16.MT88.4 R24, [R25+UR4+0x3080] ;  /* 0x003080041918783b */ /* 0x004e280008004200 */
[----:B----4-:R-:W-:Y:S04]  /*173d0*/  STL.64 [R1+0xd68], R18 ;  /* 0x000d681201007387 */ /* 0x010fe80000100a00 */
[----:B---3--:R1:W-:Y:S04]  /*173e0*/  STL.64 [R1+0xd60], R16 ;  /* 0x000d601001007387 */ /* 0x0083e80000100a00 */
[----:B-1----:R-:W2:Y:S04]  /*173f0*/  LDL.LU R16, [R1+0x70] ;  /* 0x0000700001107983 */ /* 0x002ea80000300800 */
[----:B------:R-:W2:Y:S04]  /*17400*/  LDL.LU R17, [R1+0x74] ;  /* 0x0000740001117983 */ /* 0x000ea80000300800 */
[----:B0-----:R-:W-:Y:S04]  /*17410*/  STL.64 [R1+0xbd0], R26 ;  /* 0x000bd01a01007387 */ /* 0x001fe80000100a00 */
[----:B------:R0:W-:Y:S04]  /*17420*/  STL.64 [R1+0xbc8], R24 ;  /* 0x000bc81801007387 */ /* 0x0001e80000100a00 */
[----:B0-----:R-:W3:Y:S01]  /*17430*/  LDL.LU R24, [R1+0x50] ;  /* 0x0000500001187983 */ /* 0x001ee20000300800 */
[----:B------:R-:W-:-:S03]  /*17440*/  IMAD.MOV.U32 R25, RZ, RZ, R12 ;  /* 0x000000ffff197224 */ /* 0x000fc600078e000c */
[----:B------:R-:W4:Y:S04]  /*17450*/  LDL.LU R12, [R1+0xe28] ;  /* 0x000e2800010c7983 */ /* 0x000f280000300800 */
[----:B------:R-:W3:Y:S04]  /*17460*/  LDL R26, [R1+0x58] ;  /* 0x00005800011a7983 */ /* 0x000ee80000100800 */
[----:B------:R-:W3:Y:S01]  /*17470*/  LDL R27, [R1+0x5c] ;  /* 0x00005c00011b7983 */ /* 0x000ee20000100800 */
[----:B--2---:R-:W-:-:S15]  /*17480*/  HMMA.16816.F32.BF16 R20, R4, R16, R20 ;  /* 0x000000100414723c */ /* 0x004fde0000041814 */
[----:B------:R-:W-:-:S08]  /*17490*/  NOP ;  /* 0x0000000000007918 */ /* 0x000fd00000000000 */
[----:B------:R-:W-:Y:S04]  /*174a0*/  STL.64 [R1+0x100], R20 ;  /* 0x0001001401007387 */ /* 0x000fe80000100a00 */
[----:B------:R0:W-:Y:S04]  /*174b0*/  STL.64 [R1+0x108], R22 ;  /* 0x0001081601007387 */ /* 0x0001e80000100a00 */
[----:B0-----:R-:W2:Y:S04]  /*174c0*/  LDL.LU.64 R22, [R1+0xe20] ;  /* 0x000e200001167983 */ /* 0x001ea80000300a00 */
[----:B------:R-:W2:Y:S04]  /*174d0*/  LDL.LU.64 R20, [R1+0xe18] ;  /* 0x000e180001147983 */ /* 0x000ea80000300a00 */
[----:B------:R0:W-:Y:S02]  /*174e0*/  STL.64 [R1+0xd80], R16 ;  /* 0x000d801001007387 */ /* 0x0001e40000100a00 */
[----:B0-----:R-:W-:-:S02]  /*174f0*/  IMAD.MOV.U32 R16, RZ, RZ, R29 ;  /* 0x000000ffff107224 */ /* 0x001fc400078e001d */
[----:B------:R-:W-:-:S05]  /*17500*/  IMAD.MOV.U32 R17, RZ, RZ, R15 ;  /* 0x000000ffff117224 */ /* 0x000fca00078e000f */
[----:B------:R0:W-:Y:S02]  /*17510*/  STL.64 [R1+0xd98], R16 ;  /* 0x000d981001007387 */ /* 0x0001e40000100a00 */
[----:B0-----:R-:W-:Y:S02]  /*17520*/  IMAD.MOV.U32 R16, RZ, RZ, R14 ;  /* 0x000000ffff107224 */ /* 0x001fe400078e000e */
[----:B------:R-:W-:-:S05]  /*17530*/  IMAD.MOV.U32 R17, RZ, RZ, R13 ;  /* 0x000000ffff117224 */ /* 0x000fca00078e000d */
[----:B------:R0:W-:Y:S01]  /*17540*/  STL.64 [R1+0xdb0], R16 ;  /* 0x000db01001007387 */ /* 0x0001e20000100a00 */
[----:B------:R-:W-:Y:S02]  /*17550*/  IMAD.MOV.U32 R19, RZ, RZ, R8 ;  /* 0x000000ffff137224 */ /* 0x000fe400078e0008 */
[----:B------:R-:W-:Y:S02]  /*17560*/  IMAD.MOV.U32 R18, RZ, RZ, R9 ;  /* 0x000000ffff127224 */ /* 0x000fe400078e0009 */
[----:B0-----:R-:W-:Y:S02]  /*17570*/  IMAD.MOV.U32 R16, RZ, RZ, R11 ;  /* 0x000000ffff107224 */ /* 0x001fe400078e000b */
[----:B------:R-:W-:-:S05]  /*17580*/  IMAD.MOV.U32 R17, RZ, RZ, R10 ;  /* 0x000000ffff117224 */ /* 0x000fca00078e000a */
[----:B------:R0:W-:Y:S04]  /*17590*/  STL.64 [R1+0xdc8], R16 ;  /* 0x000dc81001007387 */ /* 0x0001e80000100a00 */
[----:B------:R-:W3:Y:S01]  /*175a0*/  LDL.LU.64 R10, [R1+0xe10] ;  /* 0x000e1000010a7983 */ /* 0x000ee20000300a00 */
[----:B0-----:R-:W-:Y:S02]  /*175b0*/  IMAD.MOV.U32 R16, RZ, RZ, R0 ;  /* 0x000000ffff107224 */ /* 0x001fe400078e0000 */
[----:B------:R-:W-:Y:S01]  /*175c0*/  IMAD.MOV.U32 R17, RZ, RZ, R2 ;  /* 0x000000ffff117224 */ /* 0x000fe200078e0002 */
[----:B--2---:R-:W-:Y:S01]  /*175d0*/  HMMA.16816.F32.BF16 R20, R4, R8, R20 ;  /* 0x000000080414723c */ /* 0x004fe20000041814 */
[----:B------:R-:W2:Y:S04]  /*175e0*/  LDL.LU.64 R8, [R1+0xe08] ;  /* 0x000e080001087983 */ /* 0x000ea80000300a00 */
[----:B------:R-:W2:Y:S04]  /*175f0*/  LDL.LU R0, [R1+0xe04] ;  /* 0x000e040001007983 */ /* 0x000ea80000300800 */
[----:B------:R-:W2:Y:S04]  /*17600*/  LDL.LU R2, [R1+0xe00] ;  /* 0x000e000001027983 */ /* 0x000ea80000300800 */
[----:B------:R-:W-:Y:S11]  /*17610*/  STL.64 [R1+0xde0], R16 ;  /* 0x000de01001007387 */ /* 0x000ff60000100a00 */
[----:B------:R-:W-:-:S02]  /*17620*/  IMAD.MOV.U32 R14, RZ, RZ, R21 ;  /* 0x000000ffff0e7224 */ /* 0x000fc400078e0015 */
[----:B------:R-:W-:Y:S02]  /*17630*/  IMAD.MOV.U32 R15, RZ, RZ, R22 ;  /* 0x000000ffff0f7224 */ /* 0x000fe400078e0016 */
[----:B------:R-:W-:-:S03]  /*17640*/  IMAD.MOV.U32 R13, RZ, RZ, R20 ;  /* 0x000000ffff0d7224 */ /* 0x000fc600078e0014 */
[----:B------:R-:W-:Y:S04]  /*17650*/  STL.64 [R1+0xd78], R14 ;  /* 0x000d780e01007387 */ /* 0x000fe80000100a00 */
[----:B----4-:R0:W-:Y:S04]  /*17660*/  STL.64 [R1+0xd70], R12 ;  /* 0x000d700c01007387 */ /* 0x0101e80000100a00 */
[----:B0-----:R-:W4:Y:S04]  /*17670*/  LDL.LU R12, [R1] ;  /* 0x00000000010c7983 */ /* 0x001f280000300800 */
[----:B------:R-:W4:Y:S04]  /*17680*/  LDL.LU R13, [R1+0x4] ;  /* 0x00000400010d7983 */ /* 0x000f280000300800 */
[----:B------:R-:W3:Y:S04]  /*17690*/  LDL.LU R14, [R1+0x8] ;  /* 0x00000800010e7983 */ /* 0x000ee80000300800 */
[----:B------:R-:W3:Y:S01]  /*176a0*/  LDL.LU R15, [R1+0xc] ;  /* 0x00000c00010f7983 */ /* 0x000ee20000300800 */
[----:B------:R-:W-:-:S02]  /*176b0*/  IMAD.MOV.U32 R16, RZ, RZ, R3 ;  /* 0x000000ffff107224 */ /* 0x000fc400078e0003 */
[----:B------:R-:W-:Y:S01]  /*176c0*/  IMAD.MOV.U32 R17, RZ, RZ, R28 ;  /* 0x000000ffff117224 */ /* 0x000fe200078e001c */
[----:B------:R-:W2:Y:S04]  /*176d0*/  LDL.LU R3, [R1+0xdfc] ;  /* 0x000dfc0001037983 */ /* 0x000ea80000300800 */
[----:B------:R-:W2:Y:S04]  /*176e0*/  LDL.LU R28, [R1+0xdf8] ;  /* 0x000df800011c7983 */ /* 0x000ea80000300800 */
[----:B------:R-:W2:Y:S04]  /*176f0*/  LDL.LU R20, [R1+0x310] ;  /* 0x0003100001147983 */ /* 0x000ea80000300800 */
[----:B------:R-:W2:Y:S01]  /*17700*/  LDL.LU R21, [R1+0x314] ;  /* 0x0003140001157983 */ /* 0x000ea20000300800 */
[----:B------:R-:W-:-:S03]  /*17710*/  IMAD.MOV.U32 R29, RZ, RZ, R23 ;  /* 0x000000ffff1d7224 */ /* 0x000fc600078e0017 */
[----:B------:R-:W2:Y:S04]  /*17720*/  LDL.LU R22, [R1+0x318] ;  /* 0x0003180001167983 */ /* 0x000ea80000300800 */
[----:B------:R-:W2:Y:S04]  /*17730*/  LDL.LU R23, [R1+0x31c] ;  /* 0x00031c0001177983 */ /* 0x000ea80000300800 */
[----:B---3--:R-:W-:Y:S04]  /*17740*/  STL.64 [R1+0xd90], R14 ;  /* 0x000d900e01007387 */ /* 0x008fe80000100a00 */
[----:B----4-:R0:W-:Y:S04]  /*17750*/  STL.64 [R1+0xd88], R12 ;  /* 0x000d880c01007387 */ /* 0x0101e80000100a00 */
        /* <DEDUP_REMOVED lines=26> */
[----:B------:R-:W3:Y:S04]  /*17900*/  LDL.LU R14, [R1+0x2e8] ;  /* 0x0002e800010e7983 */ /* 0x000ee80000300800 */
[----:B------:R-:W3:Y:S01]  /*17910*/  LDL.LU R15, [R1+0x2ec] ;  /* 0x0002ec00010f7983 */ /* 0x000ee20000300800 */
[----:B--2---:R-:W-:Y:S07]  /*17920*/  HMMA.16816.F32.BF16 R20, R4, R24, R20 ;  /* 0x000000180414723c */ /* 0x004fee0000041814 */
[----:B------:R-:W-:-:S02]  /*17930*/  IMAD.MOV.U32 R4, RZ, RZ, R19 ;  /* 0x000000ffff047224 */ /* 0x000fc400078e0013 */
[----:B------:R-:W-:-:S14]  /*17940*/  IMAD.MOV.U32 R5, RZ, RZ, R18 ;  /* 0x000000ffff057224 */ /* 0x000fdc00078e0012 */
[----:B------:R-:W-:Y:S04]  /*17950*/  STL.64 [R1+0xc50], R22 ;  /* 0x000c501601007387 */ /* 0x000fe80000100a00 */
[----:B------:R-:W-:Y:S01]  /*17960*/  STL.64 [R1+0xc48], R20 ;  /* 0x000c481401007387 */ /* 0x000fe20000100a00 */
[----:B---3--:R-:W-:Y:S03]  /*17970*/  HMMA.16816.F32.BF16 R16, R8, R16, R12 ;  /* 0x000000100810723c */ /* 0x008fe6000004180c */
[----:B------:R-:W2:Y:S04]  /*17980*/  LDL.LU.64 R14, [R1+0xdf0] ;  /* 0x000df000010e7983 */ /* 0x000ea80000300a00 */
[----:B------:R-:W2:-:S15]  /*17990*/  LDL.LU.64 R12, [R1+0xde8] ;  /* 0x000de800010c7983 */ /* 0x000e9e0000300a00 */
[----:B------:R-:W-:-:S01]  /*179a0*/  NOP ;  /* 0x0000000000007918 */ /* 0x000fc20000000000 */
[----:B------:R0:W-:Y:S04]  /*179b0*/  STL.64 [R1+0xd0], R16 ;  /* 0x0000d01001007387 */ /* 0x0001e80000100a00 */
[----:B------:R2:W-:Y:S04]  /*179c0*/  STL.64 [R1+0xd8], R18 ;  /* 0x0000d81201007387 */ /* 0x0005e80000100a00 */
[----:B0-----:R-:W2:Y:S02]  /*179d0*/  LDL.LU.64 R16, [R1+0xde0] ;  /* 0x000de00001107983 */ /* 0x001ea40000300a00 */
[----:B--2---:R-:W-:Y:S02]  /*179e0*/  HMMA.16816.F32.BF16 R16, R8, R16, R12 ;  /* 0x000000100810723c */ /* 0x004fe4000004180c */
[----:B------:R-:W2:Y:S04]  /*179f0*/  LDL.LU.64 R14, [R1+0xdd8] ;  /* 0x000dd800010e7983 */ /* 0x000ea80000300a00 */
[----:B------:R-:W2:-:S15]  /*17a00*/  LDL.LU.64 R12, [R1+0xdd0] ;  /* 0x000dd000010c7983 */ /* 0x000e9e0000300a00 */
[----:B------:R-:W-:-:S02]  /*17a10*/  NOP ;  /* 0x0000000000007918 */ /* 0x000fc40000000000 */
        /* <DEDUP_REMOVED lines=16> */
[----:B0-----:R-:W2:Y:S01]  /*17b20*/  LDL.LU.64 R16, [R1+0xd98] ;  /* 0x000d980001107983 */ /* 0x001ea20000300a00 */
[----:B------:R-:W-:Y:S02]  /*17b30*/  IMAD.MOV.U32 R20, RZ, RZ, R28 ;  /* 0x000000ffff147224 */ /* 0x000fe400078e001c */
[----:B------:R-:W-:Y:S01]  /*17b40*/  IMAD.MOV.U32 R23, RZ, RZ, R0 ;  /* 0x000000ffff177224 */ /* 0x000fe200078e0000 */
[----:B--2---:R-:W-:Y:S01]  /*17b50*/  HMMA.16816.F32.BF16 R16, R8, R16, R12 ;  /* 0x000000100810723c */ /* 0x004fe2000004180c */
[----:B------:R-:W2:Y:S04]  /*17b60*/  LDL.LU.64 R14, [R1+0xd90] ;  /* 0x000d9000010e7983 */ /* 0x000ea80000300a00 */
[----:B------:R-:W2:-:S15]  /*17b70*/  LDL.LU.64 R12, [R1+0xd88] ;  /* 0x000d8800010c7983 */ /* 0x000e9e0000300a00 */
[----:B------:R-:W-:-:S04]  /*17b80*/  NOP ;  /* 0x0000000000007918 */ /* 0x000fc80000000000 */
[----:B------:R-:W-:Y:S02]  /*17b90*/  IMAD.MOV.U32 R0, RZ, RZ, R16 ;  /* 0x000000ffff007224 */ /* 0x000fe400078e0010 */
[----:B------:R-:W-:Y:S02]  /*17ba0*/  IMAD.MOV.U32 R28, RZ, RZ, R17 ;  /* 0x000000ffff1c7224 */ /* 0x000fe400078e0011 */
[----:B------:R-:W2:Y:S01]  /*17bb0*/  LDL.LU.64 R16, [R1+0xd80] ;  /* 0x000d800001107983 */ /* 0x000ea20000300a00 */
[----:B------:R-:W-:Y:S02]  /*17bc0*/  IMAD.MOV.U32 R21, RZ, RZ, R3 ;  /* 0x000000ffff157224 */ /* 0x000fe400078e0003 */
[----:B------:R-:W-:Y:S02]  /*17bd0*/  IMAD.MOV.U32 R22, RZ, RZ, R2 ;  /* 0x000000ffff167224 */ /* 0x000fe400078e0002 */
[----:B------:R-:W-:Y:S02]  /*17be0*/  IMAD.MOV.U32 R3, RZ, RZ, R18 ;  /* 0x000000ffff037224 */ /* 0x000fe400078e0012 */
[----:B------:R-:W-:-:S02]  /*17bf0*/  IMAD.MOV.U32 R2, RZ, RZ, R19 ;  /* 0x000000ffff027224 */ /* 0x000fc400078e0013 */
[----:B--2---:R-:W-:Y:S01]  /*17c00*/  HMMA.16816.F32.BF16 R16, R8, R16, R12 ;  /* 0x000000100810723c */ /* 0x004fe2000004180c */
[----:B------:R-:W2:Y:S04]  /*17c10*/  LDL.LU.64 R14, [R1+0xd78] ;  /* 0x000d7800010e7983 */ /* 0x000ea80000300a00 */
[----:B------:R-:W3:-:S15]  /*17c20*/  LDL.LU.64 R12, [R1+0xd70] ;  /* 0x000d7000010c7983 */ /* 0x000ede0000300a00 */
[----:B------:R-:W-:-:S03]  /*17c30*/  NOP ;  /* 0x0000000000007918 */ /* 0x000fc60000000000 */
[----:B------:R-:W-:Y:S04]  /*17c40*/  STL.64 [R1], R16 ;  /* 0x0000001001007387 */ /* 0x000fe80000100a00 */
[----:B------:R0:W-:Y:S04]  /*17c50*/  STL.64 [R1+0x8], R18 ;  /* 0x0000081201007387 */ /* 0x0001e80000100a00 */
[----:B0-----:R-:W4:Y:S04]  /*17c60*/  LDL.LU.64 R18, [R1+0xd68] ;  /* 0x000d680001127983 */ /* 0x001f280000300a00 */
[----:B------:R-:W4:Y:S01]  /*17c70*/  LDL.LU.64 R16, [R1+0xd60] ;  /* 0x000d600001107983 */ /* 0x000f220000300a00 */
[----:B------:R-:W-:-:S15]  /*17c80*/  HMMA.16816.F32.BF16 R4, R8, R4, R20 ;  /* 0x000000040804723c */ /* 0x000fde0000041814 */
[----:B------:R-:W-:-:S08]  /*17c90*/  NOP ;  /* 0x0000000000007918 */ /* 0x000fd00000000000 */
[----:B------:R0:W-:Y:S04]  /*17ca0*/  STL.64 [R1+0xb58], R6 ;  /* 0x000b580601007387 */ /* 0x0001e80000100a00 */
[----:B------:R-:W-:Y:S04]  /*17cb0*/  STL.64 [R1+0xb50], R4 ;  /* 0x000b500401007387 */ /* 0x000fe80000100a00 */
[----:B0-----:R-:W2:Y:S04]  /*17cc0*/  LDL.LU R6, [R1+0x78] ;  /* 0x0000780001067983 */ /* 0x001ea80000300800 */
[----:B------:R-:W2:Y:S01]  /*17cd0*/  LDL.LU R7, [R1+0x7c] ;  /* 0x00007c0001077983 */ /* 0x000ea20000300800 */
[----:B----4-:R-:W-:Y:S03]  /*17ce0*/  HMMA.16816.F32.BF16 R8, R8, R24, R16 ;  /* 0x000000180808723c */ /* 0x010fe60000041810 */
[----:B------:R-:W4:Y:S04]  /*17cf0*/  LDL.LU R16, [R1+0x210] ;  /* 0x0002100001107983 */ /* 0x000f280000300800 */
[----:B------:R-:W4:Y:S04]  /*17d00*/  LDL.LU R17, [R1+0x214] ;  /* 0x0002140001117983 */ /* 0x000f280000300800 */
[----:B------:R-:W3:Y:S04]  /*17d10*/  LDL.LU R18, [R1+0x218] ;  /* 0x0002180001127983 */ /* 0x000ee80000300800 */
[----:B------:R-:W3:Y:S04]  /*17d20*/  LDL.LU R19, [R1+0x21c] ;  /* 0x00021c0001137983 */ /* 0x000ee80000300800 */
[----:B---3--:R-:W-:Y:S04]  /*17d30*/  STL.64 [R1+0xcf0], R18 ;  /* 0x000cf01201007387 */ /* 0x008fe80000100a00 */
[----:B----4-:R0:W-:Y:S04]  /*17d40*/  STL.64 [R1+0xce8], R16 ;  /* 0x000ce81001007387 */ /* 0x0101e80000100a00 */
[----:B0-----:R-:W3:Y:S04]  /*17d50*/  LDL.LU R16, [R1+0x220] ;  /* 0x0002200001107983 */ /* 0x001ee80000300800 */
[----:B------:R-:W3:Y:S04]  /*17d60*/  LDL.LU R17, [R1+0x224] ;  /* 0x0002240001117983 */ /* 0x000ee80000300800 */
[----:B------:R-:W4:Y:S04]  /*17d70*/  LDL.LU R18, [R1+0x228] ;  /* 0x0002280001127983 */ /* 0x000f280000300800 */
[----:B------:R-:W4:Y:S04]  /*17d80*/  LDL.LU R19, [R1+0x22c] ;  /* 0x00022c0001137983 */ /* 0x000f280000300800 */
[----:B----4-:R0:W-:Y:S04]  /*17d90*/  STL.64 [R1+0xd00], R18 ;  /* 0x000d001201007387 */ /* 0x0101e80000100a00 */
[----:B---3--:R-:W-:Y:S04]  /*17da0*/  STL.64 [R1+0xcf8], R16 ;  /* 0x000cf81001007387 */ /* 0x008fe80000100a00 */
[----:B0-----:R-:W3:Y:S04]  /*17db0*/  LDL.64 R18, [R1+0x98] ;  /* 0x0000980001127983 */ /* 0x001ee80000100a00 */
[----:B---3--:R0:W-:Y:S04]  /*17dc0*/  STL.64 [R1+0xd08], R18 ;  /* 0x000d081201007387 */ /* 0x0081e80000100a00 */
[----:B0-----:R-:W3:Y:S04]  /*17dd0*/  LDL.64 R18, [R1+0xa8] ;  /* 0x0000a80001127983 */ /* 0x001ee80000100a00 */
[----:B---3--:R0:W-:Y:S04]  /*17de0*/  STL.64 [R1+0xd20], R18 ;  /* 0x000d201201007387 */ /* 0x0081e80000100a00 */
[----:B0-----:R-:W3:Y:S04]  /*17df0*/  LDL.64 R18, [R1+0xb8] ;  /* 0x0000b80001127983 */ /* 0x001ee80000100a00 */
[----:B---3--:R0:W-:Y:S04]  /*17e00*/  STL.64 [R1+0xd38], R18 ;  /* 0x000d381201007387 */ /* 0x0081e80000100a00 */
[----:B------:R-:W3:Y:S04]  /*17e10*/  LDL.LU R16, [R1+0x260] ;  /* 0x0002600001107983 */ /* 0x000ee80000300800 */
[----:B------:R-:W3:Y:S04]  /*17e20*/  LDL.LU R17, [R1+0x264] ;  /* 0x0002640001117983 */ /* 0x000ee80000300800 */
[----:B0-----:R-:W3:Y:S04]  /*17e30*/  LDL.LU R18, [R1+0x268] ;  /* 0x0002680001127983 */ /* 0x001ee80000300800 */
[----:B------:R-:W3:Y:S04]  /*17e40*/  LDL.LU R19, [R1+0x26c] ;  /* 0x00026c0001137983 */ /* 0x000ee80000300800 */
[----:B------:R0:W-:Y:S04]  /*17e50*/  STL.64 [R1+0xce0], R26 ;  /* 0x000ce01a01007387 */ /* 0x0001e80000100a00 */
[----:B------:R-:W4:Y:S04]  /*17e60*/  LDL.LU R24, [R1+0x230] ;  /* 0x0002300001187983 */ /* 0x000f280000300800 */
[----:B------:R-:W4:Y:S04]  /*17e70*/  LDL.LU R25, [R1+0x234] ;  /* 0x0002340001197983 */ /* 0x000f280000300800 */
[----:B0-----:R-:W2:Y:S04]  /*17e80*/  LDL.LU R26, [R1+0x238] ;  /* 0x00023800011a7983 */ /* 0x001ea80000300800 */
[----:B------:R-:W2:Y:S04]  /*17e90*/  LDL.LU R27, [R1+0x23c] ;  /* 0x00023c00011b7983 */ /* 0x000ea80000300800 */
[----:B--2---:R-:W-:Y:S04]  /*17ea0*/  STL.64 [R1+0xd18], R26 ;  /* 0x000d181a01007387 */ /* 0x004fe80000100a00 */
[----:B----4-:R0:W-:Y:S04]  /*17eb0*/  STL.64 [R1+0xd10], R24 ;  /* 0x000d101801007387 */ /* 0x0101e80000100a00 */
[----:B0-----:R-:W2:Y:S04]  /*17ec0*/  LDL.LU R24, [R1+0x240] ;  /* 0x0002400001187983 */ /* 0x001ea80000300800 */
[----:B------:R-:W2:Y:S04]  /*17ed0*/  LDL.LU R25, [R1+0x244] ;  /* 0x0002440001197983 */ /* 0x000ea80000300800 */
[----:B------:R-:W4:Y:S04]  /*17ee0*/  LDL.LU R26, [R1+0x248] ;  /* 0x00024800011a7983 */ /* 0x000f280000300800 */
[----:B------:R-:W4:Y:S04]  /*17ef0*/  LDL.LU R27, [R1+0x24c] ;  /* 0x00024c00011b7983 */ /* 0x000f280000300800 */
[----:B----4-:R-:W-:Y:S04]  /*17f00*/  STL.64 [R1+0xd30], R26 ;  /* 0x000d301a01007387 */ /* 0x010fe80000100a00 */
[----:B--2---:R0:W-:Y:S04]  /*17f10*/  STL.64 [R1+0xd28], R24 ;  /* 0x000d281801007387 */ /* 0x0041e80000100a00 */
[----:B0-----:R-:W2:Y:S04]  /*17f20*/  LDL.LU R24, [R1+0x250] ;  /* 0x0002500001187983 */ /* 0x001ea80000300800 */
[----:B------:R-:W2:Y:S04]  /*17f30*/  LDL.LU R25, [R1+0x254] ;  /* 0x0002540001197983 */ /* 0x000ea80000300800 */
[----:B------:R-:W4:Y:S04]  /*17f40*/  LDL.LU R26, [R1+0x258] ;  /* 0x00025800011a7983 */ /* 0x000f280000300800 */
[----:B------:R-:W4:Y:S01]  /*17f50*/  LDL.LU R27, [R1+0x25c] ;  /* 0x00025c00011b7983 */ /* 0x000f220000300800 */
[----:B------:R-:W-:-:S02]  /*17f60*/  IMAD.MOV.U32 R20, RZ, RZ, R13 ;  /* 0x000000ffff147224 */ /* 0x000fc400078e000d */
[----:B------:R-:W-:Y:S02]  /*17f70*/  IMAD.MOV.U32 R21, RZ, RZ, R14 ;  /* 0x000000ffff157224 */ /* 0x000fe400078e000e */
[----:B------:R-:W-:Y:S01]  /*17f80*/  IMAD.MOV.U32 R22, RZ, RZ, R15 ;  /* 0x000000ffff167224 */ /* 0x000fe200078e000f */
[----:B----4-:R0:W-:Y:S04]  /*17f90*/  STL.64 [R1+0xd48], R26 ;  /* 0x000d481a01007387 */ /* 0x0101e80000100a00 */
[----:B--2---:R-:W-:Y:S04]  /*17fa0*/  STL.64 [R1+0xd40], R24 ;  /* 0x000d401801007387 */ /* 0x004fe80000100a00 */
[----:B0-----:R-:W3:Y:S04]  /*17fb0*/  LDL.64 R26, [R1+0xc8] ;  /* 0x0000c800011a7983 */ /* 0x001ee80000100a00 */
[----:B------:R-:W3:Y:S04]  /*17fc0*/  LDL.LU R13, [R1+0xd5c] ;  /* 0x000d5c00010d7983 */ /* 0x000ee80000300800 */
[----:B------:R-:W3:Y:S04]  /*17fd0*/  LDL.LU R14, [R1+0xd58] ;  /* 0x000d5800010e7983 */ /* 0x000ee80000300800 */
[----:B------:R-:W3:Y:S01]  /*17fe0*/  LDL.LU R15, [R1+0xd54] ;  /* 0x000d5400010f7983 */ /* 0x000ee20000300800 */
[----:B------:R-:W-:-:S03]  /*17ff0*/  IMAD.MOV.U32 R23, RZ, RZ, R29 ;  /* 0x000000ffff177224 */ /* 0x000fc600078e001d */
[----:B------:R-:W2:Y:S04]  /*18000*/  LDL.LU R29, [R1+0xd50] ;  /* 0x000d5000011d7983 */ /* 0x000ea80000300800 */
[----:B------:R0:W-:Y:S04]  /*18010*/  STL.64 [R1+0xc60], R22 ;  /* 0x000c601601007387 */ /* 0x0001e80000100a00 */
[----:B------:R-:W-:Y:S04]  /*18020*/  STL.64 [R1+0xc58], R20 ;  /* 0x000c581401007387 */ /* 0x000fe80000100a00 */
[----:B0-----:R-:W4:Y:S04]  /*18030*/  LDL R22, [R1+0x88] ;  /* 0x0000880001167983 */ /* 0x001f280000100800 */
[----:B------:R-:W4:Y:S04]  /*18040*/  LDL R23, [R1+0x8c] ;  /* 0x00008c0001177983 */ /* 0x000f280000100800 */
[----:B------:R0:W-:Y:S04]  /*18050*/  STL.64 [R1+0xb48], R10 ;  /* 0x000b480a01007387 */ /* 0x0001e80000100a00 */
[----:B------:R-:W-:Y:S04]  /*18060*/  STL.64 [R1+0xb40], R8 ;  /* 0x000b400801007387 */ /* 0x000fe80000100a00 */
[----:B0-----:R-:W4:Y:S01]  /*18070*/  LDL.LU R10, [R1+0x68] ;  /* 0x00006800010a7983 */ /* 0x001f220000300800 */
[----:B---3--:R-:W-:Y:S06]  /*18080*/  HMMA.16816.F32.BF16 R16, R12, R26, R16 ;  /* 0x0000001a0c10723c */ /* 0x008fec0000041810 */
[----:B------:R-:W-:-:S02]  /*18090*/  IMAD.MOV.U32 R5, RZ, RZ, R26 ;  /* 0x000000ffff057224 */ /* 0x000fc400078e001a */
[----:B------:R-:W-:Y:S02]  /*180a0*/  IMAD.MOV.U32 R4, RZ, RZ, R27 ;  /* 0x000000ffff047224 */ /* 0x000fe400078e001b */
[----:B------:R-:W3:Y:S04]  /*180b0*/  LDL.LU.64 R26, [R1+0xd48] ;  /* 0x000d4800011a7983 */ /* 0x000ee80000300a00 */
[----:B------:R-:W3:Y:S09]  /*180c0*/  LDL.LU.64 R24, [R1+0xd40] ;  /* 0x000d400001187983 */ /* 0x000ef20000300a00 */
[----:B------:R-:W-:Y:S04]  /*180d0*/  STL.64 [R1+0x300], R16 ;  /* 0x0003001001007387 */ /* 0x000fe80000100a00 */
[----:B------:R0:W-:Y:S04]  /*180e0*/  STL.64 [R1+0x308], R18 ;  /* 0x0003081201007387 */ /* 0x0001e80000100a00 */
[----:B0-----:R-:W3:Y:S01]  /*180f0*/  LDL.LU.64 R18, [R1+0xd38] ;  /* 0x000d380001127983 */ /* 0x001ee20000300a00 */
[----:B--2---:R-:W-:-:S02]  /*18100*/  IMAD.MOV.U32 R11, RZ, RZ, R29 ;  /* 0x000000ffff0b7224 */ /* 0x004fc400078e001d */
[----:B------:R-:W-:-:S05]  /*18110*/  IMAD.MOV.U32 R29, RZ, RZ, R16 ;  /* 0x000000ffff1d7224 */ /* 0x000fca00078e0010 */
[----:B------:R-:W-:Y:S01]  /*18120*/  STL [R1+0xa58], R29 ;  /* 0x000a581d01007387 */ /* 0x000fe20000100800 */
[----:B---3--:R-:W-:Y:S06]  /*18130*/  HMMA.16816.F32.BF16 R24, R12, R18, R24 ;  /* 0x000000120c18723c */ /* 0x008fec0000041818 */
[----:B------:R-:W-:Y:S02]  /*18140*/  IMAD.MOV.U32 R9, RZ, RZ, R18 ;  /* 0x000000ffff097224 */ /* 0x000fe400078e0012 */
[----:B------:R-:W-:-:S15]  /*18150*/  IMAD.MOV.U32 R8, RZ, RZ, R19 ;  /* 0x000000ffff087224 */ /* 0x000fde00078e0013 */
[----:B------:R-:W-:Y:S04]  /*18160*/  STL.64 [R1+0x2e0], R24 ;  /* 0x0002e01801007387 */ /* 0x000fe80000100a00 */
[----:B------:R0:W-:Y:S04]  /*18170*/  STL.64 [R1+0x2e8], R26 ;  /* 0x0002e81a01007387 */ /* 0x0001e80000100a00 */
[----:B0-----:R-:W2:Y:S04]  /*18180*/  LDL.LU.64 R26, [R1+0xd30] ;  /* 0x000d3000011a7983 */ /* 0x001ea80000300a00 */
[----:B------:R-:W2:Y:S04]  /*18190*/  LDL.LU.64 R24, [R1+0xd28] ;  /* 0x000d280001187983 */ /* 0x000ea80000300a00 */
[----:B------:R-:W2:Y:S02]  /*181a0*/  LDL.LU.64 R18, [R1+0xd20] ;  /* 0x000d200001127983 */ /* 0x000ea40000300a00 */
        /* <DEDUP_REMOVED lines=8> */
[----:B--2---:R-:W-:-:S15]  /*18230*/  HMMA.16816.F32.BF16 R24, R12, R18, R24 ;  /* 0x000000120c18723c */ /* 0x004fde0000041818 */
[----:B------:R-:W-:-:S08]  /*18240*/  NOP ;  /* 0x0000000000007918 */ /* 0x000fd00000000000 */
[----:B------:R0:W-:Y:S04]  /*18250*/  STL.64 [R1+0x290], R24 ;  /* 0x0002901801007387 */ /* 0x0001e80000100a00 */
[----:B------:R-:W-:Y:S01]  /*18260*/  STL.64 [R1+0x298], R26 ;  /* 0x0002981a01007387 */ /* 0x000fe20000100a00 */
[----:B0-----:R-:W-:Y:S02]  /*18270*/  IMAD.MOV.U32 R25, RZ, RZ, R18 ;  /* 0x000000ffff197224 */ /* 0x001fe400078e0012 */
[----:B------:R-:W-:Y:S02]  /*18280*/  IMAD.MOV.U32 R24, RZ, RZ, R19 ;  /* 0x000000ffff187224 */ /* 0x000fe400078e0013 */
[----:B------:R-:W4:Y:S04]  /*18290*/  LDL.LU.64 R18, [R1+0xd00] ;  /* 0x000d000001127983 */ /* 0x000f280000300a00 */
[----:B------:R-:W4:Y:S02]  /*182a0*/  LDL.LU.64 R16, [R1+0xcf8] ;  /* 0x000cf80001107983 */ /* 0x000f240000300a00 */
[----:B----4-:R-:W-:-:S15]  /*182b0*/  HMMA.16816.F32.BF16 R16, R12, R22, R16 ;  /* 0x000000160c10723c */ /* 0x010fde0000041810 */
        /* <DEDUP_REMOVED lines=14> */
[----:B------:R0:W-:Y:S02]  /*183a0*/  STL.64 [R1+0xcb8], R22 ;  /* 0x000cb81601007387 */ /* 0x0001e40000100a00 */
[----:B0-----:R-:W-:Y:S02]  /*183b0*/  IMAD.MOV.U32 R23, RZ, RZ, R4 ;  /* 0x000000ffff177224 */ /* 0x001fe400078e0004 */
[----:B------:R-:W-:Y:S01]  /*183c0*/  IMAD.MOV.U32 R22, RZ, RZ, R5 ;  /* 0x000000ffff167224 */ /* 0x000fe200078e0005 */
[----:B--2---:R-:W-:-:S15]  /*183d0*/  HMMA.16816.F32.BF16 R16, R12, R6, R16 ;  /* 0x000000060c10723c */ /* 0x004fde0000041810 */
[----:B------:R-:W-:-:S08]  /*183e0*/  NOP ;  /* 0x0000000000007918 */ /* 0x000fd00000000000 */
[----:B------:R0:W-:Y:S04]  /*183f0*/  STL.64 [R1+0x210], R16 ;  /* 0x0002101001007387 */ /* 0x0001e80000100a00 */
[----:B------:R1:W-:Y:S04]  /*18400*/  STL.64 [R1+0x218], R18 ;  /* 0x0002181201007387 */ /* 0x0003e80000100a00 */
[----:B------:R-:W2:Y:S04]  /*18410*/  LDL.LU R24, [R1+0x200] ;  /* 0x0002000001187983 */ /* 0x000ea80000300800 */
[----:B------:R-:W2:Y:S04]  /*18420*/  LDL.LU R25, [R1+0x204] ;  /* 0x0002040001197983 */ /* 0x000ea80000300800 */
[----:B------:R-:W2:Y:S04]  /*18430*/  LDL.LU R26, [R1+0x208] ;  /* 0x00020800011a7983 */ /* 0x000ea80000300800 */
[----:B------:R-:W2:Y:S04]  /*18440*/  LDL.LU R27, [R1+0x20c] ;  /* 0x00020c00011b7983 */ /* 0x000ea80000300800 */
[----:B0-----:R-:W3:Y:S04]  /*18450*/  LDL.LU R16, [R1+0x1e0] ;  /* 0x0001e00001107983 */ /* 0x001ee80000300800 */
[----:B------:R-:W3:Y:S04]  /*18460*/  LDL.LU R17, [R1+0x1e4] ;  /* 0x0001e40001117983 */ /* 0x000ee80000300800 */
[----:B-1----:R-:W3:Y:S04]  /*18470*/  LDL.LU R18, [R1+0x1e8] ;  /* 0x0001e80001127983 */ /* 0x002ee80000300800 */
        /* <DEDUP_REMOVED lines=18> */
[C---:B------:R-:W-:Y:S03]  /*185a0*/  HMMA.16816.F32.BF16 R24, R12.reuse, R10, R24 ;  /* 0x0000000a0c18723c */ /* 0x040fe60000041818 */
[----:B----4-:R-:W-:Y:S04]  /*185b0*/  STL.64 [R1+0xcb0], R6 ;  /* 0x000cb00601007387 */ /* 0x010fe80000100a00 */
[----:B--2---:R0:W-:Y:S04]  /*185c0*/  STL.64 [R1+0xca8], R4 ;  /* 0x000ca80401007387 */ /* 0x0041e80000100a00 */
        /* <DEDUP_REMOVED lines=8> */
[----:B------:R-:W2:Y:S04]  /*18650*/  LDL.LU R6, [R1+0x158] ;  /* 0x0001580001067983 */ /* 0x000ea80000300800 */
[----:B------:R-:W2:Y:S04]  /*18660*/  LDL.LU R7, [R1+0x15c] ;  /* 0x00015c0001077983 */ /* 0x000ea80000300800 */
[----:B------:R-:W-:Y:S04]  /*18670*/  STL.64 [R1+0x1f0], R24 ;  /* 0x0001f01801007387 */ /* 0x000fe80000100a00 */
[----:B------:R0:W-:Y:S04]  /*18680*/  STL.64 [R1+0x1f8], R26 ;  /* 0x0001f81a01007387 */ /* 0x0001e80000100a00 */
[----:B0-----:R-:W3:Y:S02]  /*18690*/  LDL.LU.64 R26, [R1+0xce0] ;  /* 0x000ce000011a7983 */ /* 0x001ee40000300a00 */
[----:B---3--:R-:W-:Y:S02]  /*186a0*/  HMMA.16816.F32.BF16 R12, R12, R26, R16 ;  /* 0x0000001a0c0c723c */ /* 0x008fe40000041810 */
[----:B------:R-:W2:Y:S04]  /*186b0*/  LDL.LU.64 R18, [R1+0xcd8] ;  /* 0x000cd80001127983 */ /* 0x000ea80000300a00 */
[----:B------:R-:W2:-:S15]  /*186c0*/  LDL.LU.64 R16, [R1+0xcd0] ;  /* 0x000cd00001107983 */ /* 0x000e9e0000300a00 */
[----:B------:R-:W-:-:S02]  /*186d0*/  NOP ;  /* 0x0000000000007918 */ /* 0x000fc40000000000 */
[----:B------:R0:W-:Y:S04]  /*186e0*/  STL.64 [R1+0x1e0], R12 ;  /* 0x0001e00c01007387 */ /* 0x0001e80000100a00 */
[----:B------:R-:W-:Y:S01]  /*186f0*/  STL.64 [R1+0x1e8], R14 ;  /* 0x0001e80e01007387 */ /* 0x000fe20000100a00 */
[----:B0-----:R-:W-:-:S05]  /*18700*/  IMAD.MOV.U32 R13, RZ, RZ, R12 ;  /* 0x000000ffff0d7224 */ /* 0x001fca00078e000c */
[----:B------:R0:W-:Y:S04]  /*18710*/  STL [R1+0xa5c], R13 ;  /* 0x000a5c0d01007387 */ /* 0x0001e80000100800 */
[----:B------:R-:W3:Y:S04]  /*18720*/  LDL.LU R12, [R1+0x100] ;  /* 0x00010000010c7983 */ /* 0x000ee80000300800 */
[----:B0-----:R-:W3:Y:S04]  /*18730*/  LDL.LU R13, [R1+0x104] ;  /* 0x00010400010d7983 */ /* 0x001ee80000300800 */
[----:B------:R-:W3:Y:S04]  /*18740*/  LDL.LU R14, [R1+0x108] ;  /* 0x00010800010e7983 */ /* 0x000ee80000300800 */
[----:B------:R-:W3:Y:S01]  /*18750*/  LDL.LU R15, [R1+0x10c] ;  /* 0x00010c00010f7983 */ /* 0x000ee20000300800 */
        /* <DEDUP_REMOVED lines=29> */
[----:B------:R-:W3:-:S15]  /*18930*/  LDL.LU.64 R6, [R1+0xc68] ;  /* 0x000c680001067983 */ /* 0x000ede0000300a00 */
[----:B------:R-:W-:-:S06]  /*18940*/  NOP ;  /* 0x0000000000007918 */ /* 0x000fcc0000000000 */
[----:B------:R-:W-:Y:S04]  /*18950*/  STL.64 [R1+0x310], R20 ;  /* 0x0003101401007387 */ /* 0x000fe80000100a00 */
[----:B------:R0:W-:Y:S04]  /*18960*/  STL.64 [R1+0x318], R22 ;  /* 0x0003181601007387 */ /* 0x0001e80000100a00 */
[----:B0-----:R-:W2:Y:S04]  /*18970*/  LDL.LU.64 R22, [R1+0xc60] ;  /* 0x000c600001167983 */ /* 0x001ea80000300a00 */
[----:B------:R-:W2:Y:S01]  /*18980*/  LDL.LU.64 R20, [R1+0xc58] ;  /* 0x000c580001147983 */ /* 0x000ea20000300a00 */
[----:B---3--:R-:W-:-:S15]  /*18990*/  HMMA.16816.F32.BF16 R12, R16, R6, R12 ;  /* 0x00000006100c723c */ /* 0x008fde000004180c */
[----:B------:R-:W-:-:S08]  /*189a0*/  NOP ;  /* 0x0000000000007918 */ /* 0x000fd00000000000 */
[----:B------:R0:W-:Y:S04]  /*189b0*/  STL.64 [R1+0x2f0], R12 ;  /* 0x0002f00c01007387 */ /* 0x0001e80000100a00 */
[----:B------:R1:W-:Y:S04]  /*189c0*/  STL.64 [R1+0x2f8], R14 ;  /* 0x0002f80e01007387 */ /* 0x0003e80000100a00 */
[----:B0-----:R-:W3:Y:S04]  /*189d0*/  LDL.LU R12, [R1+0x1d0] ;  /* 0x0001d000010c7983 */ /* 0x001ee80000300800 */
[----:B------:R-:W3:Y:S04]  /*189e0*/  LDL.LU R13, [R1+0x1d4] ;  /* 0x0001d400010d7983 */ /* 0x000ee80000300800 */
[----:B-1----:R-:W3:Y:S04]  /*189f0*/  LDL.LU R14, [R1+0x1d8] ;  /* 0x0001d800010e7983 */ /* 0x002ee80000300800 */
[----:B------:R-:W3:Y:S04]  /*18a00*/  LDL.LU R15, [R1+0x1dc] ;  /* 0x0001dc00010f7983 */ /* 0x000ee80000300800 */
[----:B------:R0:W-:Y:S04]  /*18a10*/  STL.64 [R1+0xc10], R6 ;  /* 0x000c100601007387 */ /* 0x0001e80000100a00 */
[----:B0-----:R-:W4:Y:S01]  /*18a20*/  LDL.LU.64 R6, [R1+0xa8] ;  /* 0x0000a80001067983 */ /* 0x001f220000300a00 */
[C---:B--2---:R-:W-:Y:S03]  /*18a30*/  HMMA.16816.F32.BF16 R20, R16.reuse, R10, R20 ;  /* 0x0000000a1014723c */ /* 0x044fe60000041814 */
[----:B----4-:R0:W-:Y:S04]  /*18a40*/  STL.64 [R1+0xc28], R6 ;  /* 0x000c280601007387 */ /* 0x0101e80000100a00 */
[----:B0-----:R-:W2:Y:S04]  /*18a50*/  LDL.LU.64 R6, [R1+0xb8] ;  /* 0x0000b80001067983 */ /* 0x001ea80000300a00 */
[----:B--2---:R0:W-:Y:S04]  /*18a60*/  STL.64 [R1+0xc30], R6 ;  /* 0x000c300601007387 */ /* 0x0041e80000100a00 */
[----:B0-----:R-:W3:Y:S08]  /*18a70*/  LDL.LU.64 R6, [R1+0xc8] ;  /* 0x0000c80001067983 */ /* 0x001ef00000300a00 */
[----:B------:R-:W-:Y:S04]  /*18a80*/  STL.64 [R1+0x2d0], R20 ;  /* 0x0002d01401007387 */ /* 0x000fe80000100a00 */
[----:B------:R0:W-:Y:S04]  /*18a90*/  STL.64 [R1+0x2d8], R22 ;  /* 0x0002d81601007387 */ /* 0x0001e80000100a00 */
[----:B0-----:R-:W2:Y:S04]  /*18aa0*/  LDL.LU.64 R22, [R1+0xc50] ;  /* 0x000c500001167983 */ /* 0x001ea80000300a00 */
[----:B------:R-:W2:Y:S04]  /*18ab0*/  LDL.LU.64 R20, [R1+0xc48] ;  /* 0x000c480001147983 */ /* 0x000ea80000300a00 */
[----:B------:R0:W-:Y:S04]  /*18ac0*/  STL.64 [R1+0xbf0], R10 ;  /* 0x000bf00a01007387 */ /* 0x0001e80000100a00 */
[----:B------:R-:W4:Y:S04]  /*18ad0*/  LDL.LU R8, [R1+0x1c0] ;  /* 0x0001c00001087983 */ /* 0x000f280000300800 */
[----:B------:R-:W4:Y:S04]  /*18ae0*/  LDL.LU R9, [R1+0x1c4] ;  /* 0x0001c40001097983 */ /* 0x000f280000300800 */
[----:B0-----:R-:W4:Y:S04]  /*18af0*/  LDL.LU R10, [R1+0x1c8] ;  /* 0x0001c800010a7983 */ /* 0x001f280000300800 */
[----:B------:R-:W4:Y:S01]  /*18b00*/  LDL.LU R11, [R1+0x1cc] ;  /* 0x0001cc00010b7983 */ /* 0x000f220000300800 */
[----:B--2---:R-:W-:Y:S03]  /*18b10*/  HMMA.16816.F32.BF16 R16, R16, R26, R20 ;  /* 0x0000001a1010723c */ /* 0x004fe60000041814 */
[----:B------:R-:W3:Y:S04]  /*18b20*/  LDL.LU.64 R22, [R1+0xc40] ;  /* 0x000c400001167983 */ /* 0x000ee80000300a00 */
[----:B------:R-:W3:-:S15]  /*18b30*/  LDL.LU.64 R20, [R1+0xc38] ;  /* 0x000c380001147983 */ /* 0x000ede0000300a00 */
[----:B------:R-:W-:-:S01]  /*18b40*/  NOP ;  /* 0x0000000000007918 */ /* 0x000fc20000000000 */
[----:B------:R-:W-:Y:S04]  /*18b50*/  STL.64 [R1+0x2c0], R16 ;  /* 0x0002c01001007387 */ /* 0x000fe80000100a00 */
[----:B------:R-:W-:Y:S04]  /*18b60*/  STL.64 [R1+0x2c8], R18 ;  /* 0x0002c81201007387 */ /* 0x000fe80000100a00 */
[----:B------:R0:W-:Y:S04]  /*18b70*/  STL.64 [R1+0xbe8], R26 ;  /* 0x000be81a01007387 */ /* 0x0001e80000100a00 */
[----:B------:R-:W2:Y:S04]  /*18b80*/  LDL.LU R24, [R1+0x190] ;  /* 0x0001900001187983 */ /* 0x000ea80000300800 */
[----:B------:R-:W2:Y:S04]  /*18b90*/  LDL.LU R25, [R1+0x194] ;  /* 0x0001940001197983 */ /* 0x000ea80000300800 */
[----:B0-----:R-:W4:Y:S04]  /*18ba0*/  LDL.LU R26, [R1+0x198] ;  /* 0x00019800011a7983 */ /* 0x001f280000300800 */
[----:B------:R-:W4:Y:S04]  /*18bb0*/  LDL.LU R27, [R1+0x19c] ;  /* 0x00019c00011b7983 */ /* 0x000f280000300800 */
[----:B----4-:R-:W-:Y:S04]  /*18bc0*/  STL.64 [R1+0xc00], R26 ;  /* 0x000c001a01007387 */ /* 0x010fe80000100a00 */
[----:B--2---:R0:W-:Y:S04]  /*18bd0*/  STL.64 [R1+0xbf8], R24 ;  /* 0x000bf81801007387 */ /* 0x0041e80000100a00 */
[----:B0-----:R-:W2:Y:S04]  /*18be0*/  LDL.LU R24, [R1+0x1a0] ;  /* 0x0001a00001187983 */ /* 0x001ea80000300800 */
[----:B------:R-:W2:Y:S04]  /*18bf0*/  LDL.LU R25, [R1+0x1a4] ;  /* 0x0001a40001197983 */ /* 0x000ea80000300800 */
[----:B------:R-:W4:Y:S04]  /*18c00*/  LDL.LU R26, [R1+0x1a8] ;  /* 0x0001a800011a7983 */ /* 0x000f280000300800 */
[----:B------:R-:W4:Y:S01]  /*18c10*/  LDL.LU R27, [R1+0x1ac] ;  /* 0x0001ac00011b7983 */ /* 0x000f220000300800 */
[----:B---3--:R-:W-:Y:S03]  /*18c20*/  HMMA.16816.F32.BF16 R12, R20, R6, R12 ;  /* 0x00000006140c723c */ /* 0x008fe6000004180c */
[----:B----4-:R-:W-:Y:S04]  /*18c30*/  STL.64 [R1+0xc20], R26 ;  /* 0x000c201a01007387 */ /* 0x010fe80000100a00 */
[----:B--2---:R0:W-:Y:S04]  /*18c40*/  STL.64 [R1+0xc18], R24 ;  /* 0x000c181801007387 */ /* 0x0041e80000100a00 */
[----:B0-----:R-:W2:Y:S04]  /*18c50*/  LDL.LU R24, [R1+0x1b0] ;  /* 0x0001b00001187983 */ /* 0x001ea80000300800 */
[----:B------:R-:W2:Y:S04]  /*18c60*/  LDL.LU R25, [R1+0x1b4] ;  /* 0x0001b40001197983 */ /* 0x000ea80000300800 */
[----:B------:R-:W2:Y:S04]  /*18c70*/  LDL.LU R26, [R1+0x1b8] ;  /* 0x0001b800011a7983 */ /* 0x000ea80000300800 */
[----:B------:R-:W2:Y:S04]  /*18c80*/  LDL.LU R27, [R1+0x1bc] ;  /* 0x0001bc00011b7983 */ /* 0x000ea80000300800 */
[----:B------:R-:W-:Y:S04]  /*18c90*/  STL [R1+0xa60], R16 ;  /* 0x000a601001007387 */ /* 0x000fe80000100800 */
[----:B------:R-:W3:Y:S04]  /*18ca0*/  LDL.LU.64 R18, [R1+0x88] ;  /* 0x0000880001127983 */ /* 0x000ee80000300a00 */
[----:B---3--:R0:W-:Y:S04]  /*18cb0*/  STL.64 [R1+0xc08], R18 ;  /* 0x000c081201007387 */ /* 0x0081e80000100a00 */
[----:B0-----:R-:W3:Y:S04]  /*18cc0*/  LDL.LU.64 R18, [R1+0x98] ;  /* 0x0000980001127983 */ /* 0x001ee80000300a00 */
[----:B------:R0:W-:Y:S04]  /*18cd0*/  STL.64 [R1+0x1d0], R12 ;  /* 0x0001d00c01007387 */ /* 0x0001e80000100a00 */
[----:B------:R-:W-:Y:S01]  /*18ce0*/  STL.64 [R1+0x1d8], R14 ;  /* 0x0001d80e01007387 */ /* 0x000fe20000100a00 */
[----:B0-----:R-:W-:-:S02]  /*18cf0*/  IMAD.MOV.U32 R13, RZ, RZ, R6 ;  /* 0x000000ffff0d7224 */ /* 0x001fc400078e0006 */
[----:B------:R-:W-:Y:S02]  /*18d00*/  IMAD.MOV.U32 R12, RZ, RZ, R7 ;  /* 0x000000ffff0c7224 */ /* 0x000fe400078e0007 */
[----:B------:R-:W4:Y:S02]  /*18d10*/  LDL.LU.64 R6, [R1+0xc30] ;  /* 0x000c300001067983 */ /* 0x000f240000300a00 */
[----:B----4-:R-:W-:-:S15]  /*18d20*/  HMMA.16816.F32.BF16 R8, R20, R6, R8 ;  /* 0x000000061408723c */ /* 0x010fde0000041808 */
[----:B------:R-:W-:-:S08]  /*18d30*/  NOP ;  /* 0x0000000000007918 */ /* 0x000fd00000000000 */
[----:B------:R0:W-:Y:S04]  /*18d40*/  STL.64 [R1+0x150], R8 ;  /* 0x0001500801007387 */ /* 0x0001e80000100a00 */
[----:B------:R-:W-:Y:S01]  /*18d50*/  STL.64 [R1+0x158], R10 ;  /* 0x0001580a01007387 */ /* 0x000fe20000100a00 */
[----:B0-----:R-:W-:Y:S02]  /*18d60*/  IMAD.MOV.U32 R9, RZ, RZ, R6 ;  /* 0x000000ffff097224 */ /* 0x001fe400078e0006 */
[----:B------:R-:W-:Y:S02]  /*18d70*/  IMAD.MOV.U32 R8, RZ, RZ, R7 ;  /* 0x000000ffff087224 */ /* 0x000fe400078e0007 */
[----:B------:R-:W2:Y:S02]  /*18d80*/  LDL.LU.64 R6, [R1+0xc28] ;  /* 0x000c280001067983 */ /* 0x000ea40000300a00 */
[----:B--2---:R-:W-:-:S15]  /*18d90*/  HMMA.16816.F32.BF16 R24, R20, R6, R24 ;  /* 0x000000061418723c */ /* 0x004fde0000041818 */
[----:B------:R-:W-:-:S08]  /*18da0*/  NOP ;  /* 0x0000000000007918 */ /* 0x000fd00000000000 */
[----:B------:R-:W-:Y:S04]  /*18db0*/  STL.64 [R1+0x140], R24 ;  /* 0x0001401801007387 */ /* 0x000fe80000100a00 */
[----:B------:R0:W-:Y:S04]  /*18dc0*/  STL.64 [R1+0x148], R26 ;  /* 0x0001481a01007387 */ /* 0x0001e80000100a00 */
[----:B0-----:R-:W2:Y:S04]  /*18dd0*/  LDL.LU.64 R26, [R1+0xc20] ;  /* 0x000c2000011a7983 */ /* 0x001ea80000300a00 */
[----:B------:R-:W2:Y:S01]  /*18de0*/  LDL.LU.64 R24, [R1+0xc18] ;  /* 0x000c180001187983 */ /* 0x000ea20000300a00 */
[----:B------:R-:W-:-:S02]  /*18df0*/  IMAD.MOV.U32 R11, RZ, RZ, R6 ;  /* 0x000000ffff0b7224 */ /* 0x000fc400078e0006 */
[----:B------:R-:W-:Y:S02]  /*18e00*/  IMAD.MOV.U32 R10, RZ, RZ, R7 ;  /* 0x000000ffff0a7224 */ /* 0x000fe400078e0007 */
[----:B---3--:R-:W-:Y:S01]  /*18e10*/  IMAD.MOV.U32 R5, RZ, RZ, R18 ;  /* 0x000000ffff057224 */ /* 0x008fe200078e0012 */
[----:B------:R-:W3:Y:S01]  /*18e20*/  LDL.LU.64 R6, [R1+0xc10] ;  /* 0x000c100001067983 */ /* 0x000ee20000300a00 */
[----:B------:R-:W-:Y:S01]  /*18e30*/  IMAD.MOV.U32 R4, RZ, RZ, R19 ;  /* 0x000000ffff047224 */ /* 0x000fe200078e0013 */
[----:B--2---:R-:W-:Y:S02]  /*18e40*/  HMMA.16816.F32.BF16 R24, R20, R18, R24 ;  /* 0x000000121418723c */ /* 0x004fe40000041818 */
[----:B------:R-:W2:-:S15]  /*18e50*/  LDL.LU.64 R18, [R1+0xc08] ;  /* 0x000c080001127983 */ /* 0x000e9e0000300a00 */
[----:B------:R-:W-:-:S06]  /*18e60*/  NOP ;  /* 0x0000000000007918 */ /* 0x000fcc0000000000 */
[----:B------:R-:W-:Y:S01]  /*18e70*/  STL.64 [R1+0x130], R24 ;  /* 0x0001301801007387 */ /* 0x000fe20000100a00 */
[----:B------:R-:W-:-:S03]  /*18e80*/  IMAD.MOV.U32 R15, RZ, RZ, R27 ;  /* 0x000000ffff0f7224 */ /* 0x000fc600078e001b */
[----:B------:R0:W-:Y:S01]  /*18e90*/  STL.64 [R1+0x138], R26 ;  /* 0x0001381a01007387 */ /* 0x0001e20000100a00 */
[----:B------:R-:W-:-:S03]  /*18ea0*/  IMAD.MOV.U32 R14, RZ, RZ, R25 ;  /* 0x000000ffff0e7224 */ /* 0x000fc600078e0019 */
[----:B0-----:R-:W4:Y:S04]  /*18eb0*/  LDL.LU.64 R26, [R1+0xc00] ;  /* 0x000c0000011a7983 */ /* 0x001f280000300a00 */
[----:B------:R-:W4:Y:S04]  /*18ec0*/  LDL.LU.64 R24, [R1+0xbf8] ;  /* 0x000bf80001187983 */ /* 0x000f280000300a00 */
[----:B------:R0:W-:Y:S04]  /*18ed0*/  STL [R1+0xa68], R14 ;  /* 0x000a680e01007387 */ /* 0x0001e80000100800 */
[----:B------:R1:W-:Y:S01]  /*18ee0*/  STL [R1+0xa64], R15 ;  /* 0x000a640f01007387 */ /* 0x0003e20000100800 */
[----:B0-----:R-:W-:-:S02]  /*18ef0*/  IMAD.MOV.U32 R14, RZ, RZ, R5 ;  /* 0x000000ffff0e7224 */ /* 0x001fc400078e0005 */
[----:B-1----:R-:W-:-:S05]  /*18f00*/  IMAD.MOV.U32 R15, RZ, RZ, R4 ;  /* 0x000000ffff0f7224 */ /* 0x002fca00078e0004 */
[----:B------:R0:W-:Y:S02]  /*18f10*/  STL.64 [R1+0xb80], R14 ;  /* 0x000b800e01007387 */ /* 0x0001e40000100a00 */
[----:B0-----:R-:W-:Y:S02]  /*18f20*/  IMAD.MOV.U32 R14, RZ, RZ, R11 ;  /* 0x000000ffff0e7224 */ /* 0x001fe400078e000b */
[----:B------:R-:W-:Y:S02]  /*18f30*/  IMAD.MOV.U32 R15, RZ, RZ, R10 ;  /* 0x000000ffff0f7224 */ /* 0x000fe400078e000a */
[----:B--2---:R-:W-:Y:S02]  /*18f40*/  IMAD.MOV.U32 R5, RZ, RZ, R18 ;  /* 0x000000ffff057224 */ /* 0x004fe400078e0012 */
[----:B------:R-:W-:Y:S01]  /*18f50*/  IMAD.MOV.U32 R4, RZ, RZ, R19 ;  /* 0x000000ffff047224 */ /* 0x000fe200078e0013 */
[----:B----4-:R-:W-:-:S15]  /*18f60*/  HMMA.16816.F32.BF16 R24, R20, R18, R24 ;  /* 0x000000121418723c */ /* 0x010fde0000041818 */
[----:B------:R-:W-:-:S08]  /*18f70*/  NOP ;  /* 0x0000000000007918 */ /* 0x000fd00000000000 */
[----:B------:R0:W-:Y:S04]  /*18f80*/  STL.64 [R1+0x120], R24 ;  /* 0x0001201801007387 */ /* 0x0001e80000100a00 */
[----:B------:R1:W-:Y:S01]  /*18f90*/  STL.64 [R1+0x128], R26 ;  /* 0x0001281a01007387 */ /* 0x0003e20000100a00 */
[----:B------:R-:W-:-:S03]  /*18fa0*/  IMAD.MOV.U32 R18, RZ, RZ, R24 ;  /* 0x000000ffff127224 */ /* 0x000fc600078e0018 */
[----:B------:R2:W-:Y:S01]  /*18fb0*/  STL.64 [R1+0xb98], R14 ;  /* 0x000b980e01007387 */ /* 0x0005e20000100a00 */
[----:B------:R-:W-:-:S03]  /*18fc0*/  IMAD.MOV.U32 R19, RZ, RZ, R26 ;  /* 0x000000ffff137224 */ /* 0x000fc600078e001a */
[----:B0-----:R-:W4:Y:S04]  /*18fd0*/  LDL.LU R24, [R1+0x170] ;  /* 0x0001700001187983 */ /* 0x001f280000300800 */
[----:B------:R-:W4:Y:S04]  /*18fe0*/  LDL.LU R25, [R1+0x174] ;  /* 0x0001740001197983 */ /* 0x000f280000300800 */
[----:B-1----:R-:W4:Y:S01]  /*18ff0*/  LDL.LU R26, [R1+0x178] ;  /* 0x00017800011a7983 */ /* 0x002f220000300800 */
[----:B--2---:R-:W-:Y:S02]  /*19000*/  IMAD.MOV.U32 R14, RZ, RZ, R9 ;  /* 0x000000ffff0e7224 */ /* 0x004fe400078e0009 */
[----:B------:R-:W-:Y:S01]  /*19010*/  IMAD.MOV.U32 R15, RZ, RZ, R8 ;  /* 0x000000ffff0f7224 */ /* 0x000fe200078e0008 */
[----:B------:R-:W4:Y:S04]  /*19020*/  LDL.LU R27, [R1+0x17c] ;  /* 0x00017c00011b7983 */ /* 0x000f280000300800 */
[----:B------:R-:W3:Y:S04]  /*19030*/  LDL.LU R8, [R1+0x180] ;  /* 0x0001800001087983 */ /* 0x000ee80000300800 */
[----:B------:R-:W3:Y:S04]  /*19040*/  LDL.LU R9, [R1+0x184] ;  /* 0x0001840001097983 */ /* 0x000ee80000300800 */
[----:B------:R-:W3:Y:S04]  /*19050*/  LDL.LU R10, [R1+0x188] ;  /* 0x00018800010a7983 */ /* 0x000ee80000300800 */
[----:B------:R-:W3:Y:S04]  /*19060*/  LDL.LU R11, [R1+0x18c] ;  /* 0x00018c00010b7983 */ /* 0x000ee80000300800 */
[----:B------:R-:W-:Y:S04]  /*19070*/  STL.64 [R1+0xbb0], R14 ;  /* 0x000bb00e01007387 */ /* 0x000fe80000100a00 */
[----:B------:R0:W-:Y:S04]  /*19080*/  STL [R1+0xa70], R18 ;  /* 0x000a701201007387 */ /* 0x0001e80000100800 */
[----:B------:R1:W-:Y:S04]  /*19090*/  STL [R1+0xa6c], R19 ;  /* 0x000a6c1301007387 */ /* 0x0003e80000100800 */
[----:B------:R-:W2:Y:S04]  /*190a0*/  LDL.LU R16, [R1+0x20] ;  /* 0x0000200001107983 */ /* 0x000ea80000300800 */
[----:B------:R-:W2:Y:S04]  /*190b0*/  LDL.LU R17, [R1+0x24] ;  /* 0x0000240001117983 */ /* 0x000ea80000300800 */
[----:B0-----:R-:W4:Y:S04]  /*190c0*/  LDL.LU R18, [R1+0x28] ;  /* 0x0000280001127983 */ /* 0x001f280000300800 */
[----:B-1----:R-:W4:Y:S01]  /*190d0*/  LDL.LU R19, [R1+0x2c] ;  /* 0x00002c0001137983 */ /* 0x002f220000300800 */
[----:B------:R-:W-:-:S02]  /*190e0*/  IMAD.MOV.U32 R14, RZ, RZ, R13 ;  /* 0x000000ffff0e7224 */ /* 0x000fc400078e000d */
[----:B------:R-:W-:-:S05]  /*190f0*/  IMAD.MOV.U32 R15, RZ, RZ, R12 ;  /* 0x000000ffff0f7224 */ /* 0x000fca00078e000c */
[----:B------:R0:W-:Y:S04]  /*19100*/  STL.64 [R1+0xbd8], R14 ;  /* 0x000bd80e01007387 */ /* 0x0001e80000100a00 */
[----:B------:R-:W3:Y:S04]  /*19110*/  LDL.LU R12, [R1+0x160] ;  /* 0x00016000010c7983 */ /* 0x000ee80000300800 */
[----:B------:R-:W3:Y:S04]  /*19120*/  LDL.LU R13, [R1+0x164] ;  /* 0x00016400010d7983 */ /* 0x000ee80000300800 */
[----:B0-----:R-:W3:Y:S04]  /*19130*/  LDL.LU R14, [R1+0x168] ;  /* 0x00016800010e7983 */ /* 0x001ee80000300800 */
[----:B------:R-:W3:Y:S04]  /*19140*/  LDL.LU R15, [R1+0x16c] ;  /* 0x00016c00010f7983 */ /* 0x000ee80000300800 */
[----:B----4-:R-:W-:Y:S04]  /*19150*/  STL.64 [R1+0xb90], R18 ;  /* 0x000b901201007387 */ /* 0x010fe80000100a00 */
[----:B--2---:R0:W-:Y:S04]  /*19160*/  STL.64 [R1+0xb88], R16 ;  /* 0x000b881001007387 */ /* 0x0041e80000100a00 */
[----:B0-----:R-:W2:Y:S04]  /*19170*/  LDL.LU R16, [R1+0x30] ;  /* 0x0000300001107983 */ /* 0x001ea80000300800 */
[----:B------:R-:W2:Y:S04]  /*19180*/  LDL.LU R17, [R1+0x34] ;  /* 0x0000340001117983 */ /* 0x000ea80000300800 */
[----:B------:R-:W4:Y:S04]  /*19190*/  LDL.LU R18, [R1+0x38] ;  /* 0x0000380001127983 */ /* 0x000f280000300800 */
[----:B------:R-:W4:Y:S01]  /*191a0*/  LDL.LU R19, [R1+0x3c] ;  /* 0x00003c0001137983 */ /* 0x000f220000300800 */
[C---:B---3--:R-:W-:Y:S03]  /*191b0*/  HMMA.16816.F32.BF16 R8, R20.reuse, R6, R8 ;  /* 0x000000061408723c */ /* 0x048fe60000041808 */
[----:B----4-:R-:W-:Y:S04]  /*191c0*/  STL.64 [R1+0xba8], R18 ;  /* 0x000ba81201007387 */ /* 0x010fe80000100a00 */
[----:B--2---:R0:W-:Y:S04]  /*191d0*/  STL.64 [R1+0xba0], R16 ;  /* 0x000ba01001007387 */ /* 0x0041e80000100a00 */
        /* <DEDUP_REMOVED lines=8> */
[----:B------:R-:W2:Y:S04]  /*19260*/  LDL.LU R18, [R1+0xd8] ;  /* 0x0000d80001127983 */ /* 0x000ea80000300800 */
[----:B------:R-:W2:Y:S04]  /*19270*/  LDL.LU R19, [R1+0xdc] ;  /* 0x0000dc0001137983 */ /* 0x000ea80000300800 */
[----:B------:R-:W-:Y:S04]  /*19280*/  STL.64 [R1+0x110], R8 ;  /* 0x0001100801007387 */ /* 0x000fe80000100a00 */
[----:B------:R0:W-:Y:S04]  /*19290*/  STL.64 [R1+0x118], R10 ;  /* 0x0001180a01007387 */ /* 0x0001e80000100a00 */
[----:B0-----:R-:W3:Y:S04]  /*192a0*/  LDL.LU.64 R10, [R1+0xbf0] ;  /* 0x000bf000010a7983 */ /* 0x001ee80000300a00 */
[----:B------:R-:W-:Y:S01]  /*192b0*/  STL.64 [R1+0xb68], R6 ;  /* 0x000b680601007387 */ /* 0x000fe20000100a00 */
[----:B---3--:R-:W-:-:S15]  /*192c0*/  HMMA.16816.F32.BF16 R24, R20, R10, R24 ;  /* 0x0000000a1418723c */ /* 0x008fde0000041818 */
[----:B------:R-:W-:-:S08]  /*192d0*/  NOP ;  /* 0x0000000000007918 */ /* 0x000fd00000000000 */
[----:B------:R-:W-:Y:S04]  /*192e0*/  STL.64 [R1+0x100], R24 ;  /* 0x0001001801007387 */ /* 0x000fe80000100a00 */
[----:B------:R0:W-:Y:S04]  /*192f0*/  STL.64 [R1+0x108], R26 ;  /* 0x0001081a01007387 */ /* 0x0001e80000100a00 */
[----:B0-----:R-:W3:Y:S04]  /*19300*/  LDL.LU.64 R26, [R1+0xbe8] ;  /* 0x000be800011a7983 */ /* 0x001ee80000300a00 */
[----:B------:R0:W-:Y:S04]  /*19310*/  STL.64 [R1+0xb60], R10 ;  /* 0x000b600a01007387 */ /* 0x0001e80000100a00 */
[----:B------:R-:W4:Y:S04]  /*19320*/  LDL.LU R8, [R1] ;  /* 0x0000000001087983 */ /* 0x000f280000300800 */
[----:B------:R-:W4:Y:S04]  /*19330*/  LDL.LU R9, [R1+0x4] ;  /* 0x0000040001097983 */ /* 0x000f280000300800 */
[----:B0-----:R-:W2:Y:S04]  /*19340*/  LDL.LU R10, [R1+0x8] ;  /* 0x00000800010a7983 */ /* 0x001ea80000300800 */
[----:B------:R-:W2:Y:S01]  /*19350*/  LDL.LU R11, [R1+0xc] ;  /* 0x00000c00010b7983 */ /* 0x000ea20000300800 */
[----:B---3--:R-:W-:Y:S03]  /*19360*/  HMMA.16816.F32.BF16 R24, R20, R26, R12 ;  /* 0x0000001a1418723c */ /* 0x008fe6000004180c */
[----:B--2---:R-:W-:Y:S04]  /*19370*/  STL.64 [R1+0xb78], R10 ;  /* 0x000b780a01007387 */ /* 0x004fe80000100a00 */
[----:B----4-:R0:W-:Y:S02]  /*19380*/  STL.64 [R1+0xb70], R8 ;  /* 0x000b700801007387 */ /* 0x0101e40000100a00 */
[----:B0-----:R-:W-:-:S02]  /*19390*/  IMAD.MOV.U32 R8, RZ, RZ, R0 ;  /* 0x000000ffff087224 */ /* 0x001fc400078e0000 */
[----:B------:R-:W2:Y:S04]  /*193a0*/  LDL.LU R0, [R1+0xbe0] ;  /* 0x000be00001007983 */ /* 0x000ea80000300800 */
[----:B------:R-:W3:Y:S08]  /*193b0*/  LDL.LU.64 R14, [R1+0xbd8] ;  /* 0x000bd800010e7983 */ /* 0x000ef00000300a00 */
[----:B------:R-:W-:Y:S01]  /*193c0*/  STL.64 [R1+0xf0], R24 ;  /* 0x0000f01801007387 */ /* 0x000fe20000100a00 */
[----:B------:R-:W-:-:S03]  /*193d0*/  IMAD.MOV.U32 R21, RZ, RZ, R26 ;  /* 0x000000ffff157224 */ /* 0x000fc600078e001a */
[----:B------:R0:W-:Y:S01]  /*193e0*/  STL.64 [R1+0xf8], R26 ;  /* 0x0000f81a01007387 */ /* 0x0001e20000100a00 */
[----:B------:R-:W-:-:S03]  /*193f0*/  IMAD.MOV.U32 R20, RZ, RZ, R24 ;  /* 0x000000ffff147224 */ /* 0x000fc600078e0018 */
[----:B0-----:R-:W3:Y:S04]  /*19400*/  LDL.LU.64 R26, [R1+0xbd0] ;  /* 0x000bd000011a7983 */ /* 0x001ee80000300a00 */
[----:B------:R-:W3:Y:S04]  /*19410*/  LDL.LU.64 R24, [R1+0xbc8] ;  /* 0x000bc80001187983 */ /* 0x000ee80000300a00 */
[----:B------:R-:W4:Y:S04]  /*19420*/  LDL.LU R23, [R1+0x434] ;  /* 0x0004340001177983 */ /* 0x000f280000300800 */
[----:B------:R0:W-:Y:S04]  /*19430*/  STL [R1+0xa78], R20 ;  /* 0x000a781401007387 */ /* 0x0001e80000100800 */
[----:B------:R-:W-:Y:S01]  /*19440*/  STL [R1+0xa74], R21 ;  /* 0x000a741501007387 */ /* 0x000fe20000100800 */
[----:B------:R-:W-:-:S02]  /*19450*/  IMAD.MOV.U32 R6, RZ, RZ, R5 ;  /* 0x000000ffff067224 */ /* 0x000fc400078e0005 */
[----:B------:R-:W-:Y:S02]  /*19460*/  IMAD.MOV.U32 R7, RZ, RZ, R4 ;  /* 0x000000ffff077224 */ /* 0x000fe400078e0004 */
[----:B------:R-:W-:Y:S02]  /*19470*/  IMAD.MOV.U32 R9, RZ, RZ, R28 ;  /* 0x000000ffff097224 */ /* 0x000fe400078e001c */
[----:B------:R-:W-:Y:S02]  /*19480*/  IMAD.MOV.U32 R10, RZ, RZ, R3 ;  /* 0x000000ffff0a7224 */ /* 0x000fe400078e0003 */
[----:B------:R-:W-:Y:S01]  /*19490*/  IMAD.MOV.U32 R11, RZ, RZ, R2 ;  /* 0x000000ffff0b7224 */ /* 0x000fe200078e0002 */
[----:B------:R-:W1:Y:S08]  /*194a0*/  LDC R28, c[0x0][0x238] ;  /* 0x00008e00ff1c7b82 */ /* 0x000e700000000800 */
[----:B0-----:R-:W0:Y:S01]  /*194b0*/  LDC R20, c[0x0][0x230] ;  /* 0x00008c00ff147b82 */ /* 0x001e220000000800 */
[----:B---3--:R-:W-:Y:S01]  /*194c0*/  HMMA.16816.F32.BF16 R12, R24, R14, R16 ;  /* 0x0000000e180c723c */ /* 0x008fe20000041810 */
[----:B------:R-:W3:Y:S04]  /*194d0*/  LDL.LU.64 R18, [R1+0xbc0] ;  /* 0x000bc00001127983 */ /* 0x000ee80000300a00 */
[----:B------:R-:W3:-:S15]  /*194e0*/  LDL.LU.64 R16, [R1+0xbb8] ;  /* 0x000bb80001107983 */ /* 0x000ede0000300a00 */
[----:B------:R-:W-:-:S03]  /*194f0*/  NOP ;  /* 0x0000000000007918 */ /* 0x000fc60000000000 */
[----:B------:R-:W-:Y:S04]  /*19500*/  STL.64 [R1+0x2b0], R12 ;  /* 0x0002b00c01007387 */ /* 0x000fe80000100a00 */
[----:B------:R1:W-:Y:S04]  /*19510*/  STL.64 [R1+0x2b8], R14 ;  /* 0x0002b80e01007387 */ /* 0x0003e80000100a00 */
[----:B-1----:R-:W3:Y:S02]  /*19520*/  LDL.LU.64 R14, [R1+0xbb0] ;  /* 0x000bb000010e7983 */ /* 0x002ee40000300a00 */
[----:B---3--:R-:W-:Y:S02]  /*19530*/  HMMA.16816.F32.BF16 R12, R24, R14, R16 ;  /* 0x0000000e180c723c */ /* 0x008fe40000041810 */
[----:B------:R-:W3:Y:S04]  /*19540*/  LDL.LU.64 R18, [R1+0xba8] ;  /* 0x000ba80001127983 */ /* 0x000ee80000300a00 */
[----:B------:R-:W3:-:S15]  /*19550*/  LDL.LU.64 R16, [R1+0xba0] ;  /* 0x000ba00001107983 */ /* 0x000ede0000300a00 */
[----:B------:R-:W-:-:S02]  /*19560*/  NOP ;  /* 0x0000000000007918 */ /* 0x000fc40000000000 */
        /* <DEDUP_REMOVED lines=9> */
[----:B-1----:R-:W3:Y:S01]  /*19600*/  LDL.LU.64 R14, [R1+0xb80] ;  /* 0x000b8000010e7983 */ /* 0x002ee20000300a00 */
[----:B------:R-:W-:Y:S01]  /*19610*/  HMMA.16816.F32.BF16 R4, R24, R6, R8 ;  /* 0x000000061804723c */ /* 0x000fe20000041808 */
[----:B------:R-:W-:-:S05]  /*19620*/  IMAD.SHL.U32 R21, R28, 0x40, RZ ;  /* 0x000000401c157824 */ /* 0x000fca00078e00ff */
[----:B---3--:R-:W-:-:S15]  /*19630*/  HMMA.16816.F32.BF16 R12, R24, R14, R16 ;  /* 0x0000000e180c723c */ /* 0x008fde0000041810 */
[----:B------:R-:W-:-:S08]  /*19640*/  NOP ;  /* 0x0000000000007918 */ /* 0x000fd00000000000 */
[----:B------:R1:W-:Y:S04]  /*19650*/  STL.64 [R1+0x1c0], R12 ;  /* 0x0001c00c01007387 */ /* 0x0003e80000100a00 */
[----:B------:R3:W-:Y:S01]  /*19660*/  STL.64 [R1+0x1c8], R14 ;  /* 0x0001c80e01007387 */ /* 0x0007e20000100a00 */
[----:B-1----:R-:W-:-:S05]  /*19670*/  IMAD.MOV.U32 R12, RZ, RZ, R15 ;  /* 0x000000ffff0c7224 */ /* 0x002fca00078e000f */
[----:B------:R-:W-:Y:S04]  /*19680*/  STL [R1+0xa7c], R12 ;  /* 0x000a7c0c01007387 */ /* 0x000fe80000100800 */
[----:B------:R-:W2:Y:S04]  /*19690*/  LDL.LU R19, [R1+0x830] ;  /* 0x0008300001137983 */ /* 0x000ea80000300800 */
[----:B------:R-:W2:Y:S04]  /*196a0*/  LDL.LU R18, [R1+0x828] ;  /* 0x0008280001127983 */ /* 0x000ea80000300800 */
[----:B---3--:R-:W3:Y:S04]  /*196b0*/  LDL.LU R15, [R1+0x820] ;  /* 0x00082000010f7983 */ /* 0x008ee80000300800 */
[----:B------:R-:W3:Y:S04]  /*196c0*/  LDL.LU R14, [R1+0x818] ;  /* 0x00081800010e7983 */ /* 0x000ee80000300800 */
[----:B------:R-:W3:Y:S04]  /*196d0*/  LDL.LU R16, [R1+0x810] ;  /* 0x0008100001107983 */ /* 0x000ee80000300800 */
[----:B------:R-:W3:Y:S04]  /*196e0*/  LDL.LU R17, [R1+0x808] ;  /* 0x0008080001117983 */ /* 0x000ee80000300800 */
[----:B------:R-:W3:Y:S04]  /*196f0*/  LDL.LU R13, [R1+0x82c] ;  /* 0x00082c00010d7983 */ /* 0x000ee80000300800 */
[----:B------:R-:W3:Y:S04]  /*19700*/  LDL.LU R29, [R1+0x800] ;  /* 0x00080000011d7983 */ /* 0x000ee80000300800 */
[----:B------:R-:W3:Y:S04]  /*19710*/  LDL.LU R28, [R1+0x824] ;  /* 0x00082400011c7983 */ /* 0x000ee80000300800 */
[----:B------:R-:W4:Y:S04]  /*19720*/  LDL.LU.64 R10, [R1+0xb78] ;  /* 0x000b7800010a7983 */ /* 0x000f280000300a00 */
[----:B------:R-:W4:Y:S04]  /*19730*/  LDL.LU.64 R8, [R1+0xb70] ;  /* 0x000b700001087983 */ /* 0x000f280000300a00 */
[----:B------:R-:W-:Y:S04]  /*19740*/  STL.64 [R1+0x230], R4 ;  /* 0x0002300401007387 */ /* 0x000fe80000100a00 */
[----:B------:R1:W-:Y:S04]  /*19750*/  STL.64 [R1+0x238], R6 ;  /* 0x0002380601007387 */ /* 0x0003e80000100a00 */
[----:B-1----:R-:W4:Y:S02]  /*19760*/  LDL.LU.64 R6, [R1+0xb68] ;  /* 0x000b680001067983 */ /* 0x002f240000300a00 */
[----:B----4-:R-:W-:Y:S02]  /*19770*/  HMMA.16816.F32.BF16 R4, R24, R6, R8 ;  /* 0x000000061804723c */ /* 0x010fe40000041808 */
[----:B------:R-:W4:-:S15]  /*19780*/  LDL.LU.64 R10, [R1+0xb60] ;  /* 0x000b6000010a7983 */ /* 0x000f1e0000300a00 */
[----:B------:R-:W-:-:S06]  /*19790*/  NOP ;  /* 0x0000000000007918 */ /* 0x000fcc0000000000 */
[----:B------:R-:W-:Y:S04]  /*197a0*/  STL.64 [R1+0x240], R4 ;  /* 0x0002400401007387 */ /* 0x000fe80000100a00 */
[----:B------:R1:W-:Y:S04]  /*197b0*/  STL.64 [R1+0x248], R6 ;  /* 0x0002480601007387 */ /* 0x0003e80000100a00 */
[----:B-1----:R-:W4:Y:S04]  /*197c0*/  LDL.LU.64 R6, [R1+0xb58] ;  /* 0x000b580001067983 */ /* 0x002f280000300a00 */
[----:B------:R-:W4:Y:S02]  /*197d0*/  LDL.LU.64 R4, [R1+0xb50] ;  /* 0x000b500001047983 */ /* 0x000f240000300a00 */
[----:B----4-:R-:W-:Y:S02]  /*197e0*/  HMMA.16816.F32.BF16 R4, R24, R10, R4 ;  /* 0x0000000a1804723c */ /* 0x010fe40000041804 */
[----:B------:R-:W4:Y:S04]  /*197f0*/  LDL.LU.64 R10, [R1+0xb48] ;  /* 0x000b4800010a7983 */ /* 0x000f280000300a00 */
[----:B------:R-:W4:-:S15]  /*19800*/  LDL.LU.64 R8, [R1+0xb40] ;  /* 0x000b400001087983 */ /* 0x000f1e0000300a00 */
[----:B------:R-:W-:-:S02]  /*19810*/  NOP ;  /* 0x0000000000007918 */ /* 0x000fc40000000000 */
[----:B------:R1:W-:Y:S04]  /*19820*/  STL.64 [R1+0x250], R4 ;  /* 0x0002500401007387 */ /* 0x0003e80000100a00 */
[----:B------:R0:W-:Y:S04]  /*19830*/  STL.64 [R1+0x258], R6 ;  /* 0x0002580601007387 */ /* 0x0001e80000100a00 */
[----:B-1----:R-:W2:Y:S04]  /*19840*/  LDL.LU.64 R4, [R1+0x378] ;  /* 0x0003780001047983 */ /* 0x002ea80000300a00 */
[----:B0-----:R-:W3:Y:S01]  /*19850*/  LDL.LU.64 R6, [R1+0x370] ;  /* 0x0003700001067983 */ /* 0x001ee20000300a00 */
[----:B------:R-:W-:-:S02]  /*19860*/  IMAD.SHL.U32 R21, R21, 0x2, RZ ;  /* 0x0000000215157824 */ /* 0x000fc400078e00ff */
[----:B------:R-:W-:-:S03]  /*19870*/  VIADD R23, R23, 0x1 ;  /* 0x0000000117177836 */ /* 0x000fc60000000000 */
[-C--:B--2---:R-:W-:Y:S02]  /*19880*/  IADD3 R2, P0, R4, R21.reuse, RZ ;  /* 0x0000001504027210 */ /* 0x084fe40007f1e0ff */
[----:B---3--:R-:W-:-:S03]  /*19890*/  IADD3 R3, P1, R6, R21, RZ ;  /* 0x0000001506037210 */ /* 0x008fc60007f3e0ff */
[--C-:B------:R-:W-:Y:S02]  /*198a0*/  IMAD.X R4, R5, 0x1, R0.reuse, P0 ;  /* 0x0000000105047824 */ /* 0x100fe400000e0600 */
[----:B------:R-:W-:Y:S01]  /*198b0*/  IMAD.X R5, R7, 0x1, R0, P1 ;  /* 0x0000000107057824 */ /* 0x000fe200008e0600 */
[----:B------:R-:W-:Y:S04]  /*198c0*/  STL [R1+0xa80], R2 ;  /* 0x000a800201007387 */ /* 0x000fe80000100800 */
[----:B------:R-:W-:Y:S04]  /*198d0*/  STL [R1+0xa84], R3 ;  /* 0x000a840301007387 */ /* 0x000fe80000100800 */
[----:B------:R-:W-:Y:S04]  /*198e0*/  STL [R1+0xa88], R4 ;  /* 0x000a880401007387 */ /* 0x000fe80000100800 */
[----:B------:R-:W-:Y:S04]  /*198f0*/  STL [R1+0x434], R23 ;  /* 0x0004341701007387 */ /* 0x000fe80000100800 */
[----:B------:R-:W-:Y:S04]  /*19900*/  STL [R1+0xa8c], R5 ;  /* 0x000a8c0501007387 */ /* 0x000fe80000100800 */
[----:B------:R-:W4:Y:S04]  /*19910*/  LDL.LU R6, [R1+0x58] ;  /* 0x0000580001067983 */ /* 0x000f280000300800 */
[----:B------:R-:W4:Y:S01]  /*19920*/  LDL.LU R7, [R1+0x5c] ;  /* 0x00005c0001077983 */ /* 0x000f220000300800 */
[----:B------:R-:W-:-:S02]  /*19930*/  IADD3 R19, P5, R19, R21, RZ ;  /* 0x0000001513137210 */ /* 0x000fc40007fbe0ff */
[-C--:B------:R-:W-:Y:S02]  /*19940*/  IADD3 R18, P6, R18, R21.reuse, RZ ;  /* 0x0000001512127210 */ /* 0x080fe40007fde0ff */
[-C--:B------:R-:W-:Y:S02]  /*19950*/  IADD3 R15, P1, R15, R21.reuse, RZ ;  /* 0x000000150f0f7210 */ /* 0x080fe40007f3e0ff */
[-C--:B------:R-:W-:Y:S02]  /*19960*/  IADD3 R14, P2, R14, R21.reuse, RZ ;  /* 0x000000150e0e7210 */ /* 0x080fe40007f5e0ff */
[-C--:B------:R-:W-:Y:S02]  /*19970*/  IADD3 R16, P3, R16, R21.reuse, RZ ;  /* 0x0000001510107210 */ /* 0x080fe40007f7e0ff */
[-C--:B------:R-:W-:Y:S01]  /*19980*/  IADD3 R17, P4, R17, R21.reuse, RZ ;  /* 0x0000001511117210 */ /* 0x080fe20007f9e0ff */
[--C-:B------:R-:W-:Y:S01]  /*19990*/  IMAD.X R13, R13, 0x1, R0.reuse, P5 ;  /* 0x000000010d0d7824 */ /* 0x100fe200028e0600 */
[----:B------:R-:W-:Y:S01]  /*199a0*/  IADD3 R29, P5, R29, R21, RZ ;  /* 0x000000151d1d7210 */ /* 0x000fe20007fbe0ff */
[----:B------:R-:W-:Y:S01]  /*199b0*/  IMAD.X R28, R28, 0x1, R0, P6 ;  /* 0x000000011c1c7824 */ /* 0x000fe200030e0600 */
[----:B----4-:R-:W-:-:S15]  /*199c0*/  HMMA.16816.F32.BF16 R8, R24, R6, R8 ;  /* 0x000000061808723c */ /* 0x010fde0000041808 */
[----:B------:R-:W-:-:S09]  /*199d0*/  NOP ;  /* 0x0000000000007918 */ /* 0x000fd20000000000 */
[----:B------:R-:W-:Y:S02]  /*199e0*/  IMAD.MOV.U32 R6, RZ, RZ, R8 ;  /* 0x000000ffff067224 */ /* 0x000fe400078e0008 */
[----:B------:R-:W-:Y:S02]  /*199f0*/  IMAD.MOV.U32 R7, RZ, RZ, R10 ;  /* 0x000000ffff077224 */ /* 0x000fe400078e000a */
[----:B------:R-:W-:Y:S02]  /*19a00*/  IMAD.MOV.U32 R24, RZ, RZ, R9 ;  /* 0x000000ffff187224 */ /* 0x000fe400078e0009 */
[----:B------:R-:W-:Y:S01]  /*19a10*/  IMAD.MOV.U32 R25, RZ, RZ, R11 ;  /* 0x000000ffff197224 */ /* 0x000fe200078e000b */
[----:B------:R-:W-:Y:S04]  /*19a20*/  STL.64 [R1+0x220], R8 ;  /* 0x0002200801007387 */ /* 0x000fe80000100a00 */
[----:B------:R-:W-:Y:S04]  /*19a30*/  STL.64 [R1+0x228], R10 ;  /* 0x0002280a01007387 */ /* 0x000fe80000100a00 */
        /* <DEDUP_REMOVED lines=12> */
[----:B0-----:R-:W2:Y:S04]  /*19b00*/  LDL.LU R0, [R1+0x7f8] ;  /* 0x0007f80001007983 */ /* 0x001ea80000300800 */
[----:B------:R-:W-:Y:S04]  /*19b10*/  STL [R1+0x800], R29 ;  /* 0x0008001d01007387 */ /* 0x000fe80000100800 */
[----:B------:R-:W3:Y:S04]  /*19b20*/  LDL.LU R25, [R1+0x7e8] ;  /* 0x0007e80001197983 */ /* 0x000ee80000300800 */
[----:B------:R-:W-:Y:S04]  /*19b30*/  STL [R1+0x824], R28 ;  /* 0x0008241c01007387 */ /* 0x000fe80000100800 */
[----:B---3--:R0:W-:Y:S04]  /*19b40*/  STL [R1+0xb30], R25 ;  /* 0x000b301901007387 */ /* 0x0081e80000100800 */
[----:B0-----:R-:W3:Y:S01]  /*19b50*/  LDL.LU R25, [R1+0x814] ;  /* 0x0008140001197983 */ /* 0x001ee20000300800 */
[----:B------:R-:W-:-:S03]  /*19b60*/  VIADD R20, R20, 0x3f ;  /* 0x0000003f14147836 */ /* 0x000fc60000000000 */
[----:B---3--:R0:W-:Y:S04]  /*19b70*/  STL [R1+0xb34], R25 ;  /* 0x000b341901007387 */ /* 0x0081e80000100800 */
[----:B0-----:R-:W3:Y:S01]  /*19b80*/  LDL.LU R25, [R1+0x7f0] ;  /* 0x0007f00001197983 */ /* 0x001ee20000300800 */
[----:B------:R-:W-:-:S04]  /*19b90*/  SHF.R.S32.HI R22, RZ, 0x1f, R20 ;  /* 0x0000001fff167819 */ /* 0x000fc80000011414 */
[----:B------:R-:W-:-:S04]  /*19ba0*/  LEA.HI R12, R22, R20, RZ, 0x6 ;  /* 0x00000014160c7211 */ /* 0x000fc800078f30ff */
[----:B------:R-:W-:-:S04]  /*19bb0*/  SHF.R.S32.HI R12, RZ, 0x6, R12 ;  /* 0x00000006ff0c7819 */ /* 0x000fc8000001140c */
[----:B------:R-:W-:Y:S02]  /*19bc0*/  ISETP.NE.U32.AND P0, PT, R23, R12, PT ;  /* 0x0000000c1700720c */ /* 0x000fe40003f05070 */
[----:B--2---:R-:W-:Y:S01]  /*19bd0*/  IADD3 R0, P6, R0, R21, RZ ;  /* 0x0000001500007210 */ /* 0x004fe20007fde0ff */
[----:B---3--:R0:W-:Y:S04]  /*19be0*/  STL [R1+0xb38], R25 ;  /* 0x000b381901007387 */ /* 0x0081e80000100800 */
        /* <DEDUP_REMOVED lines=27> */
[----:B------:R0:W-:Y:S04]  /*19da0*/  STL [R1+0x7f8], R0 ;  /* 0x0007f80001007387 */ /* 0x0001e80000100800 */
[----:B0-----:R-:W2:Y:S02]  /*19db0*/  LDL.LU R0, [R1+0xb3c] ;  /* 0x000b3c0001007983 */ /* 0x001ea40000300800 */
[----:B--2---:R-:W-:-:S05]  /*19dc0*/  IMAD.X R25, R25, 0x1, R0, P1 ;  /* 0x0000000119197824 */ /* 0x004fca00008e0600 */
[----:B------:R0:W-:Y:S04]  /*19dd0*/  STL [R1+0x81c], R25 ;  /* 0x00081c1901007387 */ /* 0x0001e80000100800 */
[----:B0-----:R-:W2:Y:S02]  /*19de0*/  LDL.LU R25, [R1+0xb38] ;  /* 0x000b380001197983 */ /* 0x001ea40000300800 */
[----:B--2---:R-:W-:-:S05]  /*19df0*/  IADD3 R25, P1, R25, R21, RZ ;  /* 0x0000001519197210 */ /* 0x004fca0007f3e0ff */
[----:B------:R0:W-:Y:S04]  /*19e00*/  STL [R1+0x7f0], R25 ;  /* 0x0007f01901007387 */ /* 0x0001e80000100800 */
[----:B0-----:R-:W2:Y:S02]  /*19e10*/  LDL.LU R25, [R1+0xb34] ;  /* 0x000b340001197983 */ /* 0x001ea40000300800 */
[----:B--2---:R-:W-:-:S05]  /*19e20*/  IMAD.X R25, R25, 0x1, R0, P2 ;  /* 0x0000000119197824 */ /* 0x004fca00010e0600 */
[----:B------:R0:W-:Y:S04]  /*19e30*/  STL [R1+0x814], R25 ;  /* 0x0008141901007387 */ /* 0x0001e80000100800 */
[----:B0-----:R-:W2:Y:S01]  /*19e40*/  LDL.LU R25, [R1+0xb30] ;  /* 0x000b300001197983 */ /* 0x001ea20000300800 */
[--C-:B---3--:R-:W-:Y:S01]  /*19e50*/  IMAD.X R24, R24, 0x1, R0.reuse, P3 ;  /* 0x0000000118187824 */ /* 0x108fe200018e0600 */
[-C--:B----4-:R-:W-:Y:S01]  /*19e60*/  IADD3 R7, P3, R7, R21.reuse, RZ ;  /* 0x0000001507077210 */ /* 0x090fe20007f7e0ff */
[--C-:B------:R-:W-:Y:S01]  /*19e70*/  IMAD.X R6, R6, 0x1, R0.reuse, P4 ;  /* 0x0000000106067824 */ /* 0x100fe200020e0600 */
[-C--:B------:R-:W-:Y:S01]  /*19e80*/  IADD3 R26, P4, R26, R21.reuse, RZ ;  /* 0x000000151a1a7210 */ /* 0x080fe20007f9e0ff */
        /* <DEDUP_REMOVED lines=16> */
[----:B------:R-:W-:Y:S01]  /*19f90*/  IMAD.X R29, R29, 0x1, R0, P3 ;  /* 0x000000011d1d7824 */ /* 0x000fe200018e0600 */
[----:B------:R-:W-:-:S02]  /*19fa0*/  IADD3 R28, P3, R28, R21, RZ ;  /* 0x000000151c1c7210 */ /* 0x000fc40007f7e0ff */
[----:B--2---:R-:W-:-:S05]  /*19fb0*/  IADD3 R25, P2, R25, R21, RZ ;  /* 0x0000001519197210 */ /* 0x004fca0007f5e0ff */
[----:B------:R-:W-:Y:S04]  /*19fc0*/  STL [R1+0x7e8], R25 ;  /* 0x0007e81901007387 */ /* 0x000fe80000100800 */
[----:B------:R-:W-:Y:S04]  /*19fd0*/  STL [R1+0x80c], R24 ;  /* 0x00080c1801007387 */ /* 0x000fe80000100800 */
[----:B------:R-:W-:Y:S04]  /*19fe0*/  STL [R1+0x7e0], R7 ;  /* 0x0007e00701007387 */ /* 0x000fe80000100800 */
[----:B------:R-:W-:Y:S04]  /*19ff0*/  STL [R1+0x804], R6 ;  /* 0x0008040601007387 */ /* 0x000fe80000100800 */
[----:B------:R-:W-:Y:S04]  /*1a000*/  STL [R1+0x7d8], R26 ;  /* 0x0007d81a01007387 */ /* 0x000fe80000100800 */
[----:B------:R-:W-:Y:S04]  /*1a010*/  STL [R1+0x7fc], R27 ;  /* 0x0007fc1b01007387 */ /* 0x000fe80000100800 */
[----:B------:R-:W-:Y:S01]  /*1a020*/  STL [R1+0x7d0], R8 ;  /* 0x0007d00801007387 */ /* 0x000fe20000100800 */
[----:B------:R-:W-:-:S03]  /*1a030*/  IMAD.X R4, R4, 0x1, R0, P2 ;  /* 0x0000000104047824 */ /* 0x000fc600010e0600 */
[----:B------:R-:W-:Y:S01]  /*1a040*/  STL [R1+0x7f4], R9 ;  /* 0x0007f40901007387 */ /* 0x000fe20000100800 */
[----:B------:R-:W-:-:S03]  /*1a050*/  IADD3 R3, P2, R3, R21, RZ ;  /* 0x0000001503037210 */ /* 0x000fc60007f5e0ff */
        /* <DEDUP_REMOVED lines=12> */
[----:B------:R-:W-:Y:S04]  /*1a120*/  STL [R1+0x7c4], R18 ;  /* 0x0007c41201007387 */ /* 0x000fe80000100800 */
[----:B------:R-:W-:Y:S01]  /*1a130*/  STL [R1+0x798], R15 ;  /* 0x0007980f01007387 */ /* 0x000fe20000100800 */
[----:B------:R-:W-:-:S03]  /*1a140*/  IADD3 R13, P2, R13, R21, RZ ;  /* 0x000000150d0d7210 */ /* 0x000fc60007f5e0ff */
        /* <DEDUP_REMOVED lines=10> */
[----:B0-----:R-:W3:Y:S04]  /*1a1f0*/  LDL.LU R25, [R1+0x770] ;  /* 0x0007700001197983 */ /* 0x001ee80000300800 */
[----:B---3--:R0:W-:Y:S04]  /*1a200*/  STL [R1+0xb24], R25 ;  /* 0x000b241901007387 */ /* 0x0081e80000100800 */
[----:B0-----:R-:W3:Y:S01]  /*1a210*/  LDL.LU R25, [R1+0x79c] ;  /* 0x00079c0001197983 */ /* 0x001ee20000300800 */
[----:B--2---:R-:W-:-:S03]  /*1a220*/  IMAD.X R21, R21, 0x1, R0, P4 ;  /* 0x0000000115157824 */ /* 0x004fc600020e0600 */
[----:B---3--:R0:W-:Y:S04]  /*1a230*/  STL [R1+0xb28], R25 ;  /* 0x000b281901007387 */ /* 0x0081e80000100800 */
[----:B0-----:R-:W2:Y:S04]  /*1a240*/  LDL.LU R25, [R1+0x778] ;  /* 0x0007780001197983 */ /* 0x001ea80000300800 */
[----:B------:R-:W3:Y:S04]  /*1a250*/  LDL.LU R24, [R1+0x768] ;  /* 0x0007680001187983 */ /* 0x000ee80000300800 */
[----:B------:R-:W4:Y:S04]  /*1a260*/  LDL.LU R7, [R1+0x78c] ;  /* 0x00078c0001077983 */ /* 0x000f280000300800 */
[----:B------:R-:W3:Y:S04]  /*1a270*/  LDL.LU R6, [R1+0x760] ;  /* 0x0007600001067983 */ /* 0x000ee80000300800 */
        /* <DEDUP_REMOVED lines=23> */
[----:B------:R0:W-:Y:S04]  /*1a3f0*/  STL [R1+0x7a4], R21 ;  /* 0x0007a41501007387 */ /* 0x0001e80000100800 */
[----:B0-----:R-:W2:Y:S02]  /*1a400*/  LDL.LU R21, [R1+0xb2c] ;  /* 0x000b2c0001157983 */ /* 0x001ea40000300800 */
[----:B--2---:R-:W-:-:S05]  /*1a410*/  IADD3 R25, P4, R25, R21, RZ ;  /* 0x0000001519197210 */ /* 0x004fca0007f9e0ff */
[----:B------:R0:W-:Y:S04]  /*1a420*/  STL [R1+0x778], R25 ;  /* 0x0007781901007387 */ /* 0x0001e80000100800 */
[----:B0-----:R-:W2:Y:S02]  /*1a430*/  LDL.LU R25, [R1+0xb28] ;  /* 0x000b280001197983 */ /* 0x001ea40000300800 */
[----:B--2---:R-:W-:-:S05]  /*1a440*/  IMAD.X R25, R25, 0x1, R0, P5 ;  /* 0x0000000119197824 */ /* 0x004fca00028e0600 */
[----:B------:R0:W-:Y:S04]  /*1a450*/  STL [R1+0x79c], R25 ;  /* 0x00079c1901007387 */ /* 0x0001e80000100800 */
[----:B0-----:R-:W2:Y:S02]  /*1a460*/  LDL.LU R25, [R1+0xb24] ;  /* 0x000b240001197983 */ /* 0x001ea40000300800 */
[----:B--2---:R-:W-:-:S05]  /*1a470*/  IADD3 R25, P5, R25, R21, RZ ;  /* 0x0000001519197210 */ /* 0x004fca0007fbe0ff */
[----:B------:R0:W-:Y:S04]  /*1a480*/  STL [R1+0x770], R25 ;  /* 0x0007701901007387 */ /* 0x0001e80000100800 */
[----:B0-----:R-:W2:Y:S01]  /*1a490*/  LDL.LU R25, [R1+0xb20] ;  /* 0x000b200001197983 */ /* 0x001ea20000300800 */
[--C-:B----4-:R-:W-:Y:S01]  /*1a4a0*/  IMAD.X R7, R7, 0x1, R0.reuse, P1 ;  /* 0x0000000107077824 */ /* 0x110fe200008e0600 */
[-C--:B---3--:R-:W-:Y:S01]  /*1a4b0*/  IADD3 R6, P1, R6, R21.reuse, RZ ;  /* 0x0000001506067210 */ /* 0x088fe20007f3e0ff */
        /* <DEDUP_REMOVED lines=17> */
[----:B------:R-:W-:Y:S01]  /*1a5d0*/  IADD3 R17, P5, R17, R21, RZ ;  /* 0x0000001511117210 */ /* 0x000fe20007fbe0ff */
[----:B------:R-:W-:-:S02]  /*1a5e0*/  IMAD.X R28, R28, 0x1, R0, P1 ;  /* 0x000000011c1c7824 */ /* 0x000fc400008e0600 */
[----:B--2---:R-:W-:Y:S01]  /*1a5f0*/  IMAD.X R25, R25, 0x1, R0, P6 ;  /* 0x0000000119197824 */ /* 0x004fe200030e0600 */
[----:B------:R-:W-:-:S04]  /*1a600*/  IADD3 R24, P6, R24, R21, RZ ;  /* 0x0000001518187210 */ /* 0x000fc80007fde0ff */
        /* <DEDUP_REMOVED lines=38> */
[----:B--2---:R-:W-:-:S03]  /*1a870*/  IADD3 R0, P1, R0, R21, RZ ;  /* 0x0000001500007210 */ /* 0x004fc60007f3e0ff */
        /* <DEDUP_REMOVED lines=557> */
[----:B------:R-:W-:Y:S01]  /*1cb50*/  IADD3 R23, P5, R23, UR7, RZ ;  /* 0x0000000717177c10 */ /* 0x000fe2000ffbe0ff */
[--C-:B------:R-:W-:Y:S01]  /*1cb60*/  IMAD.X R19, R19, 0x1, R0.reuse, P6 ;  /* 0x0000000113137824 */ /* 0x100fe200030e0600 */
[----:B------:R-:W-:Y:S01]  /*1cb70*/  IADD3 R18, P6, R18, UR7, RZ ;  /* 0x0000000712127c10 */ /* 0x000fe2000ffde0ff */
[--C-:B------:R-:W-:Y:S01]  /*1cb80*/  IMAD.X R15, R15, 0x1, R0.reuse, P1 ;  /* 0x000000010f0f7824 */ /* 0x100fe200008e0600 */
[----:B------:R-:W-:Y:S01]  /*1cb90*/  IADD3 R14, P1, R14, UR7, RZ ;  /* 0x000000070e0e7c10 */ /* 0x000fe2000ff3e0ff */
[--C-:B------:R-:W-:Y:S01]  /*1cba0*/  IMAD.X R16, R16, 0x1, R0.reuse, P2 ;  /* 0x0000000110107824 */ /* 0x100fe200010e0600 */
[----:B------:R-:W-:Y:S01]  /*1cbb0*/  IADD3 R17, P2, R17, UR7, RZ ;  /* 0x0000000711117c10 */ /* 0x000fe2000ff5e0ff */
[----:B--2---:R-:W-:Y:S01]  /*1cbc0*/  IMAD.X R25, R25, 0x1, R0, P3 ;  /* 0x0000000119197824 */ /* 0x004fe200018e0600 */
[----:B------:R-:W-:-:S04]  /*1cbd0*/  IADD3 R24, P3, R24, R21, RZ ;  /* 0x0000001518187210 */ /* 0x000fc80007f7e0ff */
[----:B------:R0:W-:Y:S04]  /*1cbe0*/  STL [R1+0x4ac], R25 ;  /* 0x0004ac1901007387 */ /* 0x0001e80000100800 */
        /* <DEDUP_REMOVED lines=25> */
[----:B0-----:R-:W2:Y:S01]  /*1cd80*/  LDL.LU R25, [R1+0x9c0] ;  /* 0x0009c00001197983 */ /* 0x001ea20000300800 */
[----:B------:R-:W-:Y:S01]  /*1cd90*/  IMAD.X R13, R13, 0x1, R0, P3 ;  /* 0x000000010d0d7824 */ /* 0x000fe200018e0600 */
[----:B------:R-:W-:-:S04]  /*1cda0*/  IADD3 R29, P3, R29, UR7, RZ ;  /* 0x000000071d1d7c10 */ /* 0x000fc8000ff7e0ff */
[----:B------:R-:W-:Y:S01]  /*1cdb0*/  STL [R1+0x44c], R13 ;  /* 0x00044c0d01007387 */ /* 0x000fe20000100800 */
[----:B------:R-:W-:-:S03]  /*1cdc0*/  IMAD.X R28, R28, 0x1, R0, P4 ;  /* 0x000000011c1c7824 */ /* 0x000fc600020e0600 */
[----:B--2---:R0:W-:Y:S04]  /*1cdd0*/  STL [R1+0xabc], R25 ;  /* 0x000abc1901007387 */ /* 0x0041e80000100800 */
[----:B------:R1:W-:Y:S04]  /*1cde0*/  STL [R1+0x9c8], R29 ;  /* 0x0009c81d01007387 */ /* 0x0003e80000100800 */
[----:B0-----:R-:W2:Y:S04]  /*1cdf0*/  LDL.LU R25, [R1+0x9c4] ;  /* 0x0009c40001197983 */ /* 0x001ea80000300800 */
[----:B------:R0:W-:Y:S04]  /*1ce00*/  STL [R1+0x444], R28 ;  /* 0x0004441c01007387 */ /* 0x0001e80000100800 */
        /* <DEDUP_REMOVED lines=25> */
[----:B-1----:R-:W4:Y:S04]  /*1cfa0*/  LDL.LU R29, [R1+0x958] ;  /* 0x00095800011d7983 */ /* 0x002f280000300800 */
[----:B0-----:R-:W4:Y:S04]  /*1cfb0*/  LDL.LU R28, [R1+0x97c] ;  /* 0x00097c00011c7983 */ /* 0x001f280000300800 */
[----:B------:R0:W-:Y:S04]  /*1cfc0*/  STL [R1+0xaa0], R0 ;  /* 0x000aa00001007387 */ /* 0x0001e80000100800 */
[----:B0-----:R-:W4:Y:S01]  /*1cfd0*/  LDL.LU R0, [R1+0x440] ;  /* 0x0004400001007983 */ /* 0x001f220000300800 */
[----:B--2---:R-:W-:-:S05]  /*1cfe0*/  IADD3 R25, P4, R25, UR7, RZ ;  /* 0x0000000719197c10 */ /* 0x004fca000ff9e0ff */
[----:B------:R0:W-:Y:S04]  /*1cff0*/  STL [R1+0x9c4], R25 ;  /* 0x0009c41901007387 */ /* 0x0001e80000100800 */
[----:B0-----:R-:W2:Y:S01]  /*1d000*/  LDL.LU R25, [R1+0xabc] ;  /* 0x000abc0001197983 */ /* 0x001ea20000300800 */
[----:B---3--:R-:W-:Y:S02]  /*1d010*/  IADD3.X R24, R24, UR6, RZ, P6, !PT ;  /* 0x0000000618187c10 */ /* 0x008fe4000b7fe4ff */
[----:B----4-:R-:W-:Y:S02]  /*1d020*/  IADD3 R7, P6, R7, UR7, RZ ;  /* 0x0000000707077c10 */ /* 0x010fe4000ffde0ff */
[----:B------:R-:W-:Y:S02]  /*1d030*/  IADD3.X R6, R6, UR6, RZ, P1, !PT ;  /* 0x0000000606067c10 */ /* 0x000fe40008ffe4ff */
[----:B------:R-:W-:-:S02]  /*1d040*/  IADD3 R26, P1, R26, UR7, RZ ;  /* 0x000000071a1a7c10 */ /* 0x000fc4000ff3e0ff */
[----:B------:R-:W-:Y:S02]  /*1d050*/  IADD3.X R27, R27, UR6, RZ, P2, !PT ;  /* 0x000000061b1b7c10 */ /* 0x000fe400097fe4ff */
[----:B------:R-:W-:Y:S02]  /*1d060*/  IADD3 R8, P2, R8, UR7, RZ ;  /* 0x0000000708087c10 */ /* 0x000fe4000ff5e0ff */
[----:B------:R-:W-:Y:S02]  /*1d070*/  IADD3.X R9, R9, UR6, RZ, P3, !PT ;  /* 0x0000000609097c10 */ /* 0x000fe40009ffe4ff */
[----:B------:R-:W-:Y:S02]  /*1d080*/  IADD3 R10, P3, R10, UR7, RZ ;  /* 0x000000070a0a7c10 */ /* 0x000fe4000ff7e0ff */
[----:B------:R-:W-:Y:S02]  /*1d090*/  IADD3.X R11, R11, UR6, RZ, P4, !PT ;  /* 0x000000060b0b7c10 */ /* 0x000fe4000a7fe4ff */
[----:B------:R-:W-:-:S02]  /*1d0a0*/  IADD3 R5, P4, R5, UR7, RZ ;  /* 0x0000000705057c10 */ /* 0x000fc4000ff9e0ff */
[----:B------:R-:W-:-:S05]  /*1d0b0*/  IADD3.X R0, R0, UR6, RZ, P5, !PT ;  /* 0x0000000600007c10 */ /* 0x000fca000affe4ff */
[----:B------:R0:W-:Y:S01]  /*1d0c0*/  STL [R1+0x440], R0 ;  /* 0x0004400001007387 */ /* 0x0001e20000100800 */
[----:B------:R-:W-:Y:S02]  /*1d0d0*/  IADD3.X R2, R2, UR6, RZ, P6, !PT ;  /* 0x0000000602027c10 */ /* 0x000fe4000b7fe4ff */
[----:B------:R-:W-:Y:S02]  /*1d0e0*/  IADD3 R12, P6, R12, UR7, RZ ;  /* 0x000000070c0c7c10 */ /* 0x000fe4000ffde0ff */
[----:B------:R-:W-:Y:S02]  /*1d0f0*/  IADD3.X R21, R21, UR6, RZ, P1, !PT ;  /* 0x0000000615157c10 */ /* 0x000fe40008ffe4ff */
[----:B------:R-:W-:Y:S02]  /*1d100*/  IADD3 R20, P1, R20, UR7, RZ ;  /* 0x0000000714147c10 */ /* 0x000fe4000ff3e0ff */
[----:B------:R-:W-:Y:S02]  /*1d110*/  IADD3.X R22, R22, UR6, RZ, P2, !PT ;  /* 0x0000000616167c10 */ /* 0x000fe400097fe4ff */
[----:B------:R-:W-:-:S02]  /*1d120*/  IADD3 R23, P2, R23, UR7, RZ ;  /* 0x0000000717177c10 */ /* 0x000fc4000ff5e0ff */
[----:B------:R-:W-:Y:S02]  /*1d130*/  IADD3.X R19, R19, UR6, RZ, P3, !PT ;  /* 0x0000000613137c10 */ /* 0x000fe40009ffe4ff */
[----:B------:R-:W-:Y:S02]  /*1d140*/  IADD3 R18, P3, R18, UR7, RZ ;  /* 0x0000000712127c10 */ /* 0x000fe4000ff7e0ff */
[----:B------:R-:W-:Y:S02]  /*1d150*/  IADD3.X R15, R15, UR6, RZ, P4, !PT ;  /* 0x000000060f0f7c10 */ /* 0x000fe4000a7fe4ff */
[----:B------:R-:W-:Y:S02]  /*1d160*/  IADD3 R14, P4, R14, UR7, RZ ;  /* 0x000000070e0e7c10 */ /* 0x000fe4000ff9e0ff */
[----:B--2---:R-:W-:-:S05]  /*1d170*/  IADD3 R25, P5, R25, UR7, RZ ;  /* 0x0000000719197c10 */ /* 0x004fca000ffbe0ff */
[----:B------:R-:W-:Y:S04]  /*1d180*/  STL [R1+0x9c0], R25 ;  /* 0x0009c01901007387 */ /* 0x000fe80000100800 */
[----:B------:R-:W-:Y:S04]  /*1d190*/  STL [R1+0x844], R24 ;  /* 0x0008441801007387 */ /* 0x000fe80000100800 */
[----:B------:R-:W-:Y:S04]  /*1d1a0*/  STL [R1+0x9b8], R7 ;  /* 0x0009b80701007387 */ /* 0x000fe80000100800 */
[----:B------:R-:W-:Y:S04]  /*1d1b0*/  STL [R1+0x840], R6 ;  /* 0x0008400601007387 */ /* 0x000fe80000100800 */
[----:B------:R-:W-:Y:S04]  /*1d1c0*/  STL [R1+0x9b0], R26 ;  /* 0x0009b01a01007387 */ /* 0x000fe80000100800 */
[----:B------:R-:W-:Y:S04]  /*1d1d0*/  STL [R1+0x83c], R27 ;  /* 0x00083c1b01007387 */ /* 0x000fe80000100800 */
[----:B------:R-:W-:Y:S01]  /*1d1e0*/  STL [R1+0x9a8], R8 ;  /* 0x0009a80801007387 */ /* 0x000fe20000100800 */
[----:B------:R-:W-:-:S03]  /*1d1f0*/  IADD3.X R4, R4, UR6, RZ, P5, !PT ;  /* 0x0000000604047c10 */ /* 0x000fc6000affe4ff */
[----:B------:R-:W-:Y:S01]  /*1d200*/  STL [R1+0x838], R9 ;  /* 0x0008380901007387 */ /* 0x000fe20000100800 */
[----:B------:R-:W-:-:S03]  /*1d210*/  IADD3 R3, P5, R3, UR7, RZ ;  /* 0x0000000703037c10 */ /* 0x000fc6000ffbe0ff */
        /* <DEDUP_REMOVED lines=19> */
[----:B0-----:R-:W2:Y:S01]  /*1d350*/  LDL.LU R0, [R1+0x948] ;  /* 0x0009480001007983 */ /* 0x001ea20000300800 */
[----:B------:R-:W-:-:S02]  /*1d360*/  IADD3.X R13, R13, UR6, RZ, P6, !PT ;  /* 0x000000060d0d7c10 */ /* 0x000fc4000b7fe4ff */
[----:B------:R-:W-:-:S03]  /*1d370*/  IADD3 R29, P6, R29, UR7, RZ ;  /* 0x000000071d1d7c10 */ /* 0x000fc6000ffde0ff */
[----:B------:R-:W-:Y:S04]  /*1d380*/  STL [R1+0x984], R13 ;  /* 0x0009840d01007387 */ /* 0x000fe80000100800 */
[----:B--2---:R0:W-:Y:S04]  /*1d390*/  STL [R1+0xab4], R0 ;  /* 0x000ab40001007387 */ /* 0x0041e80000100800 */
[----:B------:R-:W-:Y:S04]  /*1d3a0*/  STL [R1+0x958], R29 ;  /* 0x0009581d01007387 */ /* 0x000fe80000100800 */
[----:B0-----:R-:W2:Y:S01]  /*1d3b0*/  LDL.LU R0, [R1+0x974] ;  /* 0x0009740001007983 */ /* 0x001ea20000300800 */
[----:B------:R-:W-:-:S05]  /*1d3c0*/  IADD3.X R28, R28, UR6, RZ, P1, !PT ;  /* 0x000000061c1c7c10 */ /* 0x000fca0008ffe4ff */
[----:B------:R-:W-:Y:S04]  /*1d3d0*/  STL [R1+0x97c], R28 ;  /* 0x00097c1c01007387 */ /* 0x000fe80000100800 */
        /* <DEDUP_REMOVED lines=30> */
[----:B--2---:R-:W-:-:S05]  /*1d5c0*/  IADD3 R0, P1, R0, UR7, RZ ;  /* 0x0000000700007c10 */ /* 0x004fca000ff3e0ff */
[----:B------:R0:W-:Y:S04]  /*1d5d0*/  STL [R1+0x950], R0 ;  /* 0x0009500001007387 */ /* 0x0001e80000100800 */
[----:B0-----:R-:W2:Y:S02]  /*1d5e0*/  LDL.LU R0, [R1+0xab8] ;  /* 0x000ab80001007983 */ /* 0x001ea40000300800 */
[----:B--2---:R-:W-:-:S05]  /*1d5f0*/  IADD3.X R0, R0, UR6, RZ, P2, !PT ;  /* 0x0000000600007c10 */ /* 0x004fca00097fe4ff */
        /* <DEDUP_REMOVED lines=23> */
[----:B--2---:R-:W-:-:S05]  /*1d770*/  IADD3 R0, P2, R0, UR7, RZ ;  /* 0x0000000700007c10 */ /* 0x004fca000ff5e0ff */
[----:B------:R0:W-:Y:S04]  /*1d780*/  STL [R1+0x948], R0 ;  /* 0x0009480001007387 */ /* 0x0001e80000100800 */
        /* <DEDUP_REMOVED lines=29> */
[----:B0-----:R-:W2:Y:S01]  /*1d960*/  LDL.LU R0, [R1+0x8f4] ;  /* 0x0008f40001007983 */ /* 0x001ea20000300800 */
[----:B------:R-:W-:-:S02]  /*1d970*/  IADD3 R13, P3, R13, UR7, RZ ;  /* 0x000000070d0d7c10 */ /* 0x000fc4000ff7e0ff */
[----:B------:R-:W-:-:S03]  /*1d980*/  IADD3.X R29, R29, UR6, RZ, P4, !PT ;  /* 0x000000061d1d7c10 */ /* 0x000fc6000a7fe4ff */
[----:B------:R-:W-:Y:S04]  /*1d990*/  STL [R1+0x8e0], R13 ;  /* 0x0008e00d01007387 */ /* 0x000fe80000100800 */
[----:B--2---:R0:W-:Y:S04]  /*1d9a0*/  STL [R1+0xaac], R0 ;  /* 0x000aac0001007387 */ /* 0x0041e80000100800 */
[----:B------:R-:W-:Y:S04]  /*1d9b0*/  STL [R1+0x904], R29 ;  /* 0x0009041d01007387 */ /* 0x000fe80000100800 */
[----:B0-----:R-:W2:Y:S01]  /*1d9c0*/  LDL.LU R0, [R1+0x8d0] ;  /* 0x0008d00001007983 */ /* 0x001ea20000300800 */
[----:B------:R-:W-:-:S05]  /*1d9d0*/  IADD3 R28, P4, R28, UR7, RZ ;  /* 0x000000071c1c7c10 */ /* 0x000fca000ff9e0ff */
[----:B------:R-:W-:Y:S04]  /*1d9e0*/  STL [R1+0x8d8], R28 ;  /* 0x0008d81c01007387 */ /* 0x000fe80000100800 */
[----:B--2---:R0:W-:Y:S04]  /*1d9f0*/  STL [R1+0xab0], R0 ;  /* 0x000ab00001007387 */ /* 0x0041e80000100800 */
        /* <DEDUP_REMOVED lines=28> */
[----:B------:R-:W3:Y:S01]  /*1dbc0*/  LDL.LU R28, [R1+0x884] ;  /* 0x00088400011c7983 */ /* 0x000ee20000300800 */
[----:B--2---:R-:W-:-:S05]  /*1dbd0*/  IADD3.X R0, R0, UR6, RZ, P5, !PT ;  /* 0x0000000600007c10 */ /* 0x004fca000affe4ff */
[----:B------:R0:W-:Y:S04]  /*1dbe0*/  STL [R1+0x8fc], R0 ;  /* 0x0008fc0001007387 */ /* 0x0001e80000100800 */
[----:B0-----:R-:W2:Y:S02]  /*1dbf0*/  LDL.LU R0, [R1+0xab0] ;  /* 0x000ab00001007983 */ /* 0x001ea40000300800 */
[----:B--2---:R-:W-:-:S05]  /*1dc00*/  IADD3 R0, P5, R0, UR7, RZ ;  /* 0x0000000700007c10 */ /* 0x004fca000ffbe0ff */
[----:B------:R0:W-:Y:S04]  /*1dc10*/  STL [R1+0x8d0], R0 ;  /* 0x0008d00001007387 */ /* 0x0001e80000100800 */
[----:B0-----:R-:W2:Y:S01]  /*1dc20*/  LDL.LU R0, [R1+0xaac] ;  /* 0x000aac0001007983 */ /* 0x001ea20000300800 */
[----:B----4-:R-:W-:Y:S02]  /*1dc30*/  IADD3.X R24, R24, UR6, RZ, P1, !PT ;  /* 0x0000000618187c10 */ /* 0x010fe40008ffe4ff */
[----:B---3--:R-:W-:Y:S02]  /*1dc40*/  IADD3 R7, P1, R7, UR7, RZ ;  /* 0x0000000707077c10 */ /* 0x008fe4000ff3e0ff */
        /* <DEDUP_REMOVED lines=18> */
[----:B--2---:R-:W-:Y:S02]  /*1dd70*/  IADD3.X R0, R0, UR6, RZ, P6, !PT ;  /* 0x0000000600007c10 */ /* 0x004fe4000b7fe4ff */
[----:B------:R-:W-:-:S03]  /*1dd80*/  IADD3 R25, P6, R25, UR7, RZ ;  /* 0x0000000719197c10 */ /* 0x000fc6000ffde0ff */
        /* <DEDUP_REMOVED lines=85> */
[----:B--2---:R-:W-:-:S05]  /*1e2e0*/  IADD3 R0, P3, R0, UR7, RZ ;  /* 0x0000000700007c10 */ /* 0x004fca000ff7e0ff */
[----:B------:R0:W-:Y:S04]  /*1e2f0*/  STL [R1+0x9ec], R0 ;  /* 0x0009ec0001007387 */ /* 0x0001e80000100800 */
[----:B0-----:R0:W5:Y:S04]  /*1e300*/  LDL.LU R0, [R1+0xaa0] ;  /* 0x000aa00001007983 */ /* 0x0011680000300800 */
[----:B------:R1:W-:Y:S04]  /*1e310*/  STL [R1+0x874], R6 ;  /* 0x0008740601007387 */ /* 0x0003e80000100800 */
[----:B-1----:R0:W5:Y:S04]  /*1e320*/  LDL.LU R6, [R1+0xa9c] ;  /* 0x000a9c0001067983 */ /* 0x0021680000300800 */
[----:B------:R1:W-:Y:S04]  /*1e330*/  STL [R1+0x9f4], R7 ;  /* 0x0009f40701007387 */ /* 0x0003e80000100800 */
[----:B-1----:R0:W5:Y:S04]  /*1e340*/  LDL.LU R7, [R1+0xa98] ;  /* 0x000a980001077983 */ /* 0x0021680000300800 */
[----:B------:R1:W-:Y:S04]  /*1e350*/  STL [R1+0x86c], R24 ;  /* 0x00086c1801007387 */ /* 0x0003e80000100800 */
[----:B-1----:R0:W5:Y:S04]  /*1e360*/  LDL.LU R24, [R1+0xa94] ;  /* 0x000a940001187983 */ /* 0x0021680000300800 */
[----:B------:R1:W-:Y:S04]  /*1e370*/  STL [R1+0x9fc], R25 ;  /* 0x0009fc1901007387 */ /* 0x0003e80000100800 */
[----:B-1----:R0:W5:Y:S04]  /*1e380*/  LDL.LU R25, [R1+0xa90] ;  /* 0x000a900001197983 */ /* 0x0021680000300800 */
[----:B------:R1:W-:Y:S04]  /*1e390*/  STL [R1+0x864], R5 ;  /* 0x0008640501007387 */ /* 0x0003e80000100800 */
[----:B-1----:R-:W2:Y:S04]  /*1e3a0*/  LDL.LU R5, [R1+0xa8c] ;  /* 0x000a8c0001057983 */ /* 0x002ea80000300800 */
[----:B------:R1:W-:Y:S04]  /*1e3b0*/  STL [R1+0xa04], R4 ;  /* 0x000a040401007387 */ /* 0x0003e80000100800 */
[----:B-1----:R-:W3:Y:S04]  /*1e3c0*/  LDL.LU R4, [R1+0xa88] ;  /* 0x000a880001047983 */ /* 0x002ee80000300800 */
[----:B------:R1:W-:Y:S04]  /*1e3d0*/  STL [R1+0x860], R3 ;  /* 0x0008600301007387 */ /* 0x0003e80000100800 */
[----:B-1----:R-:W4:Y:S04]  /*1e3e0*/  LDL.LU R3, [R1+0xa84] ;  /* 0x000a840001037983 */ /* 0x002f280000300800 */
[----:B------:R1:W-:Y:S04]  /*1e3f0*/  STL [R1+0xa0c], R2 ;  /* 0x000a0c0201007387 */ /* 0x0003e80000100800 */
[----:B-1----:R-:W2:Y:S01]  /*1e400*/  LDL.LU R2, [R1+0xa80] ;  /* 0x000a800001027983 */ /* 0x002ea20000300800 */
[----:B------:R-:W-:-:S03]  /*1e410*/  IADD3.X R21, R21, UR6, RZ, P3, !PT ;  /* 0x0000000615157c10 */ /* 0x000fc60009ffe4ff */
[----:B------:R1:W-:Y:S01]  /*1e420*/  STL [R1+0x85c], R12 ;  /* 0x00085c0c01007387 */ /* 0x0003e20000100800 */
[----:B------:R-:W-:Y:S02]  /*1e430*/  IADD3 R18, P3, R18, UR7, RZ ;  /* 0x0000000712127c10 */ /* 0x000fe4000ff7e0ff */
[----:B------:R-:W-:Y:S02]  /*1e440*/  IADD3.X R19, R19, UR6, RZ, P4, !PT ;  /* 0x0000000613137c10 */ /* 0x000fe4000a7fe4ff */
[----:B------:R-:W-:Y:S02]  /*1e450*/  IADD3 R14, P4, R14, UR7, RZ ;  /* 0x000000070e0e7c10 */ /* 0x000fe4000ff9e0ff */
[----:B------:R-:W-:Y:S01]  /*1e460*/  IADD3.X R15, R15, UR6, RZ, P5, !PT ;  /* 0x000000060f0f7c10 */ /* 0x000fe2000affe4ff */
[----:B-1----:R0:W5:Y:S04]  /*1e470*/  LDL.LU R12, [R1+0xa7c] ;  /* 0x000a7c00010c7983 */ /* 0x0021680000300800 */
[----:B------:R1:W-:Y:S01]  /*1e480*/  STL [R1+0xa14], R20 ;  /* 0x000a141401007387 */ /* 0x0003e20000100800 */
[----:B------:R-:W-:-:S02]  /*1e490*/  IADD3 R16, P5, R16, UR7, RZ ;  /* 0x0000000710107c10 */ /* 0x000fc4000ffbe0ff */
[----:B------:R-:W-:Y:S01]  /*1e4a0*/  IADD3.X R13, R13, UR6, RZ, P6, !PT ;  /* 0x000000060d0d7c10 */ /* 0x000fe2000b7fe4ff */
[----:B-1----:R0:W5:Y:S04]  /*1e4b0*/  LDL.LU R20, [R1+0xa78] ;  /* 0x000a780001147983 */ /* 0x0021680000300800 */
[----:B------:R1:W-:Y:S01]  /*1e4c0*/  STL [R1+0x858], R21 ;  /* 0x0008581501007387 */ /* 0x0003e20000100800 */
[----:B------:R-:W-:-:S03]  /*1e4d0*/  IADD3 R29, P6, R29, UR7, RZ ;  /* 0x000000071d1d7c10 */ /* 0x000fc6000ffde0ff */
[----:B-1----:R0:W5:Y:S04]  /*1e4e0*/  LDL.LU R21, [R1+0xa74] ;  /* 0x000a740001157983 */ /* 0x0021680000300800 */
[----:B------:R1:W-:Y:S01]  /*1e4f0*/  STL [R1+0xa2c], R18 ;  /* 0x000a2c1201007387 */ /* 0x0003e20000100800 */
[----:B------:R-:W-:-:S03]  /*1e500*/  IADD3.X R28, R28, UR6, RZ, P1, !PT ;  /* 0x000000061c1c7c10 */ /* 0x000fc60008ffe4ff */
[----:B-1----:R0:W5:Y:S04]  /*1e510*/  LDL.LU R18, [R1+0xa70] ;  /* 0x000a700001127983 */ /* 0x0021680000300800 */
[----:B------:R1:W-:Y:S04]  /*1e520*/  STL [R1+0x854], R19 ;  /* 0x0008541301007387 */ /* 0x0003e80000100800 */
[----:B-1----:R0:W5:Y:S04]  /*1e530*/  LDL.LU R19, [R1+0xa6c] ;  /* 0x000a6c0001137983 */ /* 0x0021680000300800 */
[----:B------:R1:W-:Y:S04]  /*1e540*/  STL [R1+0xa28], R14 ;  /* 0x000a280e01007387 */ /* 0x0003e80000100800 */
[----:B-1----:R0:W5:Y:S04]  /*1e550*/  LDL.LU R14, [R1+0xa68] ;  /* 0x000a6800010e7983 */ /* 0x0021680000300800 */
[----:B------:R1:W-:Y:S01]  /*1e560*/  STL [R1+0x850], R15 ;  /* 0x0008500f01007387 */ /* 0x0003e20000100800 */
[----:B------:R-:W-:-:S03]  /*1e570*/  IADD3 R26, P1, R26, UR7, RZ ;  /* 0x000000071a1a7c10 */ /* 0x000fc6000ff3e0ff */
[----:B-1----:R0:W5:Y:S04]  /*1e580*/  LDL.LU R15, [R1+0xa64] ;  /* 0x000a6400010f7983 */ /* 0x0021680000300800 */
[----:B------:R1:W-:Y:S01]  /*1e590*/  STL [R1+0xa24], R16 ;  /* 0x000a241001007387 */ /* 0x0003e20000100800 */
[----:B------:R-:W-:Y:S02]  /*1e5a0*/  IADD3.X R27, R27, UR6, RZ, P2, !PT ;  /* 0x000000061b1b7c10 */ /* 0x000fe400097fe4ff */
[----:B------:R-:W-:Y:S01]  /*1e5b0*/  IADD3 R8, P2, R8, UR7, RZ ;  /* 0x0000000708087c10 */ /* 0x000fe2000ff5e0ff */
[----:B-1----:R0:W5:Y:S04]  /*1e5c0*/  LDL.LU R16, [R1+0xa60] ;  /* 0x000a600001107983 */ /* 0x0021680000300800 */
[----:B------:R1:W-:Y:S01]  /*1e5d0*/  STL [R1+0x84c], R13 ;  /* 0x00084c0d01007387 */ /* 0x0003e20000100800 */
[----:B------:R-:W-:-:S03]  /*1e5e0*/  IADD3.X R9, R9, UR6, RZ, P3, !PT ;  /* 0x0000000609097c10 */ /* 0x000fc60009ffe4ff */
[----:B-1----:R0:W5:Y:S04]  /*1e5f0*/  LDL.LU R13, [R1+0xa5c] ;  /* 0x000a5c00010d7983 */ /* 0x0021680000300800 */
[----:B------:R1:W-:Y:S01]  /*1e600*/  STL [R1+0xa20], R29 ;  /* 0x000a201d01007387 */ /* 0x0003e20000100800 */
[----:B------:R-:W-:-:S03]  /*1e610*/  IADD3.X R10, R10, UR6, RZ, P4, !PT ;  /* 0x000000060a0a7c10 */ /* 0x000fc6000a7fe4ff */
[----:B-1----:R0:W5:Y:S04]  /*1e620*/  LDL.LU R29, [R1+0xa58] ;  /* 0x000a5800011d7983 */ /* 0x0021680000300800 */
[----:B------:R1:W-:Y:S04]  /*1e630*/  STL [R1+0x9d8], R28 ;  /* 0x0009d81c01007387 */ /* 0x0003e80000100800 */
[----:B------:R-:W-:Y:S04]  /*1e640*/  STL [R1+0xa1c], R26 ;  /* 0x000a1c1a01007387 */ /* 0x000fe80000100800 */
[----:B------:R-:W-:Y:S01]  /*1e650*/  STL [R1+0x9e0], R27 ;  /* 0x0009e01b01007387 */ /* 0x000fe20000100800 */
[----:B------:R-:W-:Y:S01]  /*1e660*/  IADD3.X R11, R11, UR6, RZ, P5, !PT ;  /* 0x000000060b0b7c10 */ /* 0x000fe2000affe4ff */
[----:B-1----:R-:W1:Y:S02]  /*1e670*/  S2R R28, SR_TID.X ;  /* 0x00000000001c7919 */ /* 0x002e640000002100 */
[----:B------:R-:W-:Y:S01]  /*1e680*/  STL [R1+0xa18], R8 ;  /* 0x000a180801007387 */ /* 0x000fe20000100800 */
[----:B------:R-:W-:-:S02]  /*1e690*/  IADD3.X R22, R22, UR6, RZ, P6, !PT ;  /* 0x0000000616167c10 */ /* 0x000fc4000b7fe4ff */
[----:B------:R-:W-:Y:S01]  /*1e6a0*/  IADD3.X R23, R23, UR6, RZ, P1, !PT ;  /* 0x0000000617177c10 */ /* 0x000fe20008ffe4ff */
[----:B------:R3:W-:Y:S04]  /*1e6b0*/  STL [R1+0x9e8], R9 ;  /* 0x0009e80901007387 */ /* 0x0007e80000100800 */
[----:B------:R0:W-:Y:S01]  /*1e6c0*/  STL [R1+0x9f0], R10 ;  /* 0x0009f00a01007387 */ /* 0x0001e20000100800 */
[----:B------:R-:W-:-:S03]  /*1e6d0*/  IADD3.X R17, R17, UR6, RZ, P2, !PT ;  /* 0x0000000611117c10 */ /* 0x000fc600097fe4ff */
[----:B------:R0:W-:Y:S04]  /*1e6e0*/  STL [R1+0x9f8], R11 ;  /* 0x0009f80b01007387 */ /* 0x0001e80000100800 */
[----:B------:R0:W-:Y:S04]  /*1e6f0*/  STL [R1+0xa00], R22 ;  /* 0x000a001601007387 */ /* 0x0001e80000100800 */
[----:B------:R0:W-:Y:S01]  /*1e700*/  STL [R1+0xa08], R23 ;  /* 0x000a081701007387 */ /* 0x0001e20000100800 */
[----:B-1----:R-:W-:-:S05]  /*1e710*/  LOP3.LUT R28, R28, 0x3f, RZ, 0xc0, !PT ;  /* 0x0000003f1c1c7812 */ /* 0x002fca00078ec0ff */
[----:B------:R-:W-:Y:S02]  /*1e720*/  IMAD.SHL.U32 R28, R28, 0x2, RZ ;  /* 0x000000021c1c7824 */ /* 0x000fe400078e00ff */
[----:B---3--:R-:W-:Y:S02]  /*1e730*/  IMAD.MOV.U32 R9, RZ, RZ, R4 ;  /* 0x000000ffff097224 */ /* 0x008fe400078e0004 */
[----:B--2---:R-:W-:Y:S02]  /*1e740*/  IMAD.MOV.U32 R8, RZ, RZ, R2 ;  /* 0x000000ffff087224 */ /* 0x004fe400078e0002 */
[----:B----4-:R-:W-:Y:S02]  /*1e750*/  IMAD.MOV.U32 R2, RZ, RZ, R3 ;  /* 0x000000ffff027224 */ /* 0x010fe400078e0003 */
[----:B------:R-:W-:-:S05]  /*1e760*/  IMAD.MOV.U32 R3, RZ, RZ, R5 ;  /* 0x000000ffff037224 */ /* 0x000fca00078e0005 */
[----:B------:R0:W-:Y:S04]  /*1e770*/  STL.64 [R1+0x370], R2 ;  /* 0x0003700201007387 */ /* 0x0001e80000100a00 */
[----:B------:R0:W-:Y:S04]  /*1e780*/  STL [R1+0xa10], R17 ;  /* 0x000a101101007387 */ /* 0x0001e80000100800 */
[----:B------:R0:W-:Y:S01]  /*1e790*/  STL.64 [R1+0x378], R8 ;  /* 0x0003780801007387 */ /* 0x0001e20000100a00 */
[----:B------:R-:W-:Y:S05]  /*1e7a0*/  @P0 BRA `(.L_x_1) ;  /* 0xfffffeb4001c0947 */ /* 0x000fea000383ffff */
[----:B------:R-:W2:Y:S04]  /*1e7b0*/  LDL.LU R27, [R1+0xfc] ;  /* 0x0000fc00011b7983 */ /* 0x000ea80000300800 */
[----:B0-----:R-:W3:Y:S04]  /*1e7c0*/  LDL.LU R8, [R1+0xf4] ;  /* 0x0000f40001087983 */ /* 0x001ee80000300800 */
[----:B------:R-:W4:Y:S04]  /*1e7d0*/  LDL.LU R9, [R1+0x2cc] ;  /* 0x0002cc0001097983 */ /* 0x000f280000300800 */
[----:B------:R-:W4:Y:S04]  /*1e7e0*/  LDL.LU R10, [R1+0x1ec] ;  /* 0x0001ec00010a7983 */ /* 0x000f280000300800 */
[----:B------:R-:W4:Y:S04]  /*1e7f0*/  LDL.LU R11, [R1+0x2c4] ;  /* 0x0002c400010b7983 */ /* 0x000f280000300800 */
[----:B------:R-:W4:Y:S04]  /*1e800*/  LDL.LU R22, [R1+0x1e4] ;  /* 0x0001e40001167983 */ /* 0x000f280000300800 */
[----:B------:R-:W4:Y:S04]  /*1e810*/  LDL.LU R23, [R1+0x2c8] ;  /* 0x0002c80001177983 */ /* 0x000f280000300800 */
[----:B------:R-:W4:Y:S04]  /*1e820*/  LDL.LU R17, [R1+0x1e8] ;  /* 0x0001e80001117983 */ /* 0x000f280000300800 */
[----:B-----5:R-:W-:Y:S04]  /*1e830*/  STL [R1+0xb20], R19 ;  /* 0x000b201301007387 */ /* 0x020fe80000100800 */
[----:B------:R-:W-:Y:S04]  /*1e840*/  STL [R1+0xb1c], R18 ;  /* 0x000b1c1201007387 */ /* 0x000fe80000100800 */
[----:B------:R-:W-:Y:S04]  /*1e850*/  STL [R1+0xb18], R12 ;  /* 0x000b180c01007387 */ /* 0x000fe80000100800 */
[----:B------:R-:W-:Y:S04]  /*1e860*/  STL [R1+0xb14], R15 ;  /* 0x000b140f01007387 */ /* 0x000fe80000100800 */
[----:B------:R-:W-:Y:S04]  /*1e870*/  STL [R1+0xb10], R14 ;  /* 0x000b100e01007387 */ /* 0x000fe80000100800 */
[----:B------:R-:W-:Y:S01]  /*1e880*/  STL [R1+0xa58], R29 ;  /* 0x000a581d01007387 */ /* 0x000fe20000100800 */
[----:B--2---:R-:W-:-:S02]  /*1e890*/  F2FP.BF16.F32.PACK_AB R2, R25, R27 ;  /* 0x0000001b1902723e */ /* 0x004fc400000010ff */
[----:B---3--:R-:W-:-:S03]  /*1e8a0*/  F2FP.BF16.F32.PACK_AB R0, R24, R8 ;  /* 0x000000081800723e */ /* 0x008fc600000010ff */
[----:B------:R-:W-:Y:S04]  /*1e8b0*/  STL [R1+0x9c], R2 ;  /* 0x00009c0201007387 */ /* 0x000fe80000100800 */
[----:B------:R0:W-:Y:S01]  /*1e8c0*/  STL [R1+0x98], R0 ;  /* 0x0000980001007387 */ /* 0x0001e20000100800 */
[----:B----4-:R-:W-:-:S05]  /*1e8d0*/  F2FP.BF16.F32.PACK_AB R3, R9, R10 ;  /* 0x0000000a0903723e */ /* 0x010fca00000010ff */
[----:B------:R1:W-:Y:S01]  /*1e8e0*/  STL [R1+0x94], R3 ;  /* 0x0000940301007387 */ /* 0x0003e20000100800 */
[----:B0-----:R-:W-:Y:S02]  /*1e8f0*/  F2FP.BF16.F32.PACK_AB R0, R7, R21 ;  /* 0x000000150700723e */ /* 0x001fe400000010ff */
[----:B------:R-:W-:-:S05]  /*1e900*/  F2FP.BF16.F32.PACK_AB R2, R11, R22 ;  /* 0x000000160b02723e */ /* 0x000fca00000010ff */
[----:B------:R0:W-:Y:S01]  /*1e910*/  STL [R1+0x90], R2 ;  /* 0x0000900201007387 */ /* 0x0001e20000100800 */
[----:B-1----:R-:W-:-:S03]  /*1e920*/  F2FP.BF16.F32.PACK_AB R3, R6, R20 ;  /* 0x000000140603723e */ /* 0x002fc600000010ff */
[----:B------:R1:W-:Y:S04]  /*1e930*/  STL [R1+0x8c], R0 ;  /* 0x00008c0001007387 */ /* 0x0003e80000100800 */
[----:B------:R-:W-:Y:S01]  /*1e940*/  STL [R1+0x88], R3 ;  /* 0x0000880301007387 */ /* 0x000fe20000100800 */
[----:B0-----:R-:W-:-:S03]  /*1e950*/  F2FP.BF16.F32.PACK_AB R2, R23, R17 ;  /* 0x000000111702723e */ /* 0x001fc600000010ff */
[----:B------:R-:W2:Y:S01]  /*1e960*/  LDL.LU R6, [R1+0x104] ;  /* 0x0001040001067983 */ /* 0x000ea20000300800 */
[----:B-1----:R-:W-:-:S03]  /*1e970*/  F2FP.BF16.F32.PACK_AB R0, R16, R13 ;  /* 0x0000000d1000723e */ /* 0x002fc600000010ff */
[----:B------:R-:W-:Y:S04]  /*1e980*/  STL [R1+0x84], R2 ;  /* 0x0000840201007387 */ /* 0x000fe80000100800 */
[----:B--2---:R0:W-:Y:S04]  /*1e990*/  STL [R1+0xb4c], R6 ;  /* 0x000b4c0601007387 */ /* 0x0041e80000100800 */
[----:B------:R-:W-:Y:S04]  /*1e9a0*/  STL [R1+0x80], R0 ;  /* 0x0000800001007387 */ /* 0x000fe80000100800 */
[----:B0-----:R-:W2:Y:S04]  /*1e9b0*/  LDL.LU R6, [R1+0x10c] ;  /* 0x00010c0001067983 */ /* 0x001ea80000300800 */
[----:B------:R-:W3:Y:S04]  /*1e9c0*/  LDL.LU R7, [R1+0x2dc] ;  /* 0x0002dc0001077983 */ /* 0x000ee80000300800 */
[----:B---3--:R0:W-:Y:S04]  /*1e9d0*/  STL [R1+0xb48], R7 ;  /* 0x000b480701007387 */ /* 0x0081e80000100800 */
[----:B0-----:R-:W3:Y:S04]  /*1e9e0*/  LDL.LU R7, [R1+0x254] ;  /* 0x0002540001077983 */ /* 0x001ee80000300800 */
[----:B---3--:R0:W-:Y:S04]  /*1e9f0*/  STL [R1+0xb50], R7 ;  /* 0x000b500701007387 */ /* 0x0081e80000100800 */
[----:B0-----:R-:W2:Y:S04]  /*1ea00*/  LDL.LU R7, [R1+0x25c] ;  /* 0x00025c0001077983 */ /* 0x001ea80000300800 */
[----:B------:R-:W3:Y:S04]  /*1ea10*/  LDL.LU R16, [R1+0x1fc] ;  /* 0x0001fc0001107983 */ /* 0x000ee80000300800 */
[----:B------:R-:W4:Y:S04]  /*1ea20*/  LDL.LU R17, [R1+0x2d4] ;  /* 0x0002d40001117983 */ /* 0x000f280000300800 */
[----:B------:R-:W4:Y:S04]  /*1ea30*/  LDL.LU R13, [R1+0x1f4] ;  /* 0x0001f400010d7983 */ /* 0x000f280000300800 */
[----:B------:R-:W2:Y:S04]  /*1ea40*/  LDL.LU R19, [R1+0x11c] ;  /* 0x00011c0001137983 */ /* 0x000ea80000300800 */
[----:B--2---:R0:W-:Y:S04]  /*1ea50*/  STL [R1+0xb28], R19 ;  /* 0x000b281301007387 */ /* 0x0041e80000100800 */
[----:B0-----:R-:W2:Y:S04]  /*1ea60*/  LDL.LU R19, [R1+0x1f0] ;  /* 0x0001f00001137983 */ /* 0x001ea80000300800 */
[----:B--2---:R0:W-:Y:S04]  /*1ea70*/  STL [R1+0xb30], R19 ;  /* 0x000b301301007387 */ /* 0x0041e80000100800 */
[----:B0-----:R-:W2:Y:S04]  /*1ea80*/  LDL.LU R19, [R1+0x1f8] ;  /* 0x0001f80001137983 */ /* 0x001ea80000300800 */
[----:B--2---:R0:W-:Y:S04]  /*1ea90*/  STL [R1+0xb38], R19 ;  /* 0x000b381301007387 */ /* 0x0041e80000100800 */
[----:B0-----:R-:W2:Y:S04]  /*1eaa0*/  LDL.LU R19, [R1+0x100] ;  /* 0x0001000001137983 */ /* 0x001ea80000300800 */
[----:B--2---:R0:W-:Y:S04]  /*1eab0*/  STL [R1+0xb40], R19 ;  /* 0x000b401301007387 */ /* 0x0041e80000100800 */
[----:B0-----:R-:W2:Y:S04]  /*1eac0*/  LDL.LU R19, [R1+0x108] ;  /* 0x0001080001137983 */ /* 0x001ea80000300800 */
[----:B------:R-:W3:Y:S04]  /*1ead0*/  LDL.LU R18, [R1+0x244] ;  /* 0x0002440001127983 */ /* 0x000ee80000300800 */
[----:B---3--:R0:W-:Y:S04]  /*1eae0*/  STL [R1+0xb24], R18 ;  /* 0x000b241201007387 */ /* 0x0081e80000100800 */
[----:B0-----:R-:W3:Y:S04]  /*1eaf0*/  LDL.LU R18, [R1+0x24c] ;  /* 0x00024c0001127983 */ /* 0x001ee80000300800 */
[----:B---3--:R0:W-:Y:S04]  /*1eb00*/  STL [R1+0xb2c], R18 ;  /* 0x000b2c1201007387 */ /* 0x0081e80000100800 */
[----:B0-----:R-:W3:Y:S04]  /*1eb10*/  LDL.LU R18, [R1+0x2d0] ;  /* 0x0002d00001127983 */ /* 0x001ee80000300800 */
[----:B---3--:R0:W-:Y:S04]  /*1eb20*/  STL [R1+0xb34], R18 ;  /* 0x000b341201007387 */ /* 0x0081e80000100800 */
[----:B0-----:R-:W3:Y:S04]  /*1eb30*/  LDL.LU R18, [R1+0x2d8] ;  /* 0x0002d80001127983 */ /* 0x001ee80000300800 */
[----:B---3--:R0:W-:Y:S04]  /*1eb40*/  STL [R1+0xb3c], R18 ;  /* 0x000b3c1201007387 */ /* 0x0081e80000100800 */
[----:B0-----:R-:W3:Y:S01]  /*1eb50*/  LDL.LU R18, [R1+0x250] ;  /* 0x0002500001127983 */ /* 0x001ee20000300800 */
[----:B------:R-:W-:-:S03]  /*1eb60*/  F2FP.BF16.F32.PACK_AB R6, R7, R6 ;  /* 0x000000060706723e */ /* 0x000fc600000010ff */
[----:B---3--:R0:W-:Y:S04]  /*1eb70*/  STL [R1+0xb44], R18 ;  /* 0x000b441201007387 */ /* 0x0081e80000100800 */
[----:B0-----:R-:W2:Y:S04]  /*1eb80*/  LDL.LU R18, [R1+0x258] ;  /* 0x0002580001127983 */ /* 0x001ea80000300800 */
        /* <DEDUP_REMOVED lines=22> */
[----:B------:R-:W4:Y:S04]  /*1ecf0*/  LDL.LU R7, [R1+0xb50] ;  /* 0x000b500001077983 */ /* 0x000f280000300800 */
[----:B------:R0:W-:Y:S04]  /*1ed00*/  STL [R1+0x7c], R6 ;  /* 0x00007c0601007387 */ /* 0x0001e80000100800 */
[----:B0-----:R-:W4:Y:S02]  /*1ed10*/  LDL.LU R6, [R1+0xb4c] ;  /* 0x000b4c0001067983 */ /* 0x001f240000300800 */
[----:B----4-:R-:W-:-:S02]  /*1ed20*/  F2FP.BF16.F32.PACK_AB R6, R7, R6 ;  /* 0x000000060706723e */ /* 0x010fc400000010ff */
[----:B------:R-:W4:Y:S01]  /*1ed30*/  LDL.LU R7, [R1+0xb48] ;  /* 0x000b480001077983 */ /* 0x000f220000300800 */
[----:B------:R-:W-:-:S03]  /*1ed40*/  F2FP.BF16.F32.PACK_AB R13, R17, R13 ;  /* 0x0000000d110d723e */ /* 0x000fc600000010ff */
[----:B------:R0:W-:Y:S01]  /*1ed50*/  STL [R1+0x78], R6 ;  /* 0x0000780601007387 */ /* 0x0001e20000100800 */
[----:B--2---:R-:W-:-:S03]  /*1ed60*/  F2FP.BF16.F32.PACK_AB R19, R18, R19 ;  /* 0x000000131213723e */ /* 0x004fc600000010ff */
[----:B0-----:R-:W2:Y:S01]  /*1ed70*/  LDL.LU R6, [R1+0x230] ;  /* 0x0002300001067983 */ /* 0x001ea20000300800 */
[----:B----4-:R-:W-:-:S05]  /*1ed80*/  F2FP.BF16.F32.PACK_AB R7, R7, R16 ;  /* 0x000000100707723e */ /* 0x010fca00000010ff */
[----:B------:R0:W-:Y:S04]  /*1ed90*/  STL [R1+0x74], R7 ;  /* 0x0000740701007387 */ /* 0x0001e80000100800 */
[----:B0-----:R-:W4:Y:S04]  /*1eda0*/  LDL.LU R7, [R1+0x318] ;  /* 0x0003180001077983 */ /* 0x001f280000300800 */
[----:B------:R0:W-:Y:S04]  /*1edb0*/  STL [R1+0x70], R13 ;  /* 0x0000700d01007387 */ /* 0x0001e80000100800 */
[----:B------:R-:W4:Y:S04]  /*1edc0*/  LDL.LU R17, [R1+0x278] ;  /* 0x0002780001117983 */ /* 0x000f280000300800 */
[----:B------:R-:W2:Y:S04]  /*1edd0*/  LDL.LU R16, [R1+0x310] ;  /* 0x0003100001107983 */ /* 0x000ea80000300800 */
[----:B0-----:R-:W2:Y:S04]  /*1ede0*/  LDL.LU R13, [R1+0x270] ;  /* 0x00027000010d7983 */ /* 0x001ea80000300800 */
[----:B------:R-:W3:Y:S04]  /*1edf0*/  LDL.LU R18, [R1+0xb44] ;  /* 0x000b440001127983 */ /* 0x000ee80000300800 */
[----:B------:R0:W-:Y:S04]  /*1ee00*/  STL [R1+0x6c], R19 ;  /* 0x00006c1301007387 */ /* 0x0001e80000100800 */
[----:B0-----:R-:W3:Y:S02]  /*1ee10*/  LDL.LU R19, [R1+0xb40] ;  /* 0x000b400001137983 */ /* 0x001ee40000300800 */
[----:B---3--:R-:W-:-:S02]  /*1ee20*/  F2FP.BF16.F32.PACK_AB R19, R18, R19 ;  /* 0x000000131213723e */ /* 0x008fc400000010ff */
        /* <DEDUP_REMOVED lines=14> */
[----:B0-----:R-:W4:Y:S01]  /*1ef10*/  LDL.LU R19, [R1+0xb20] ;  /* 0x000b200001137983 */ /* 0x001f220000300800 */
[----:B---3--:R-:W-:-:S03]  /*1ef20*/  F2FP.BF16.F32.PACK_AB R12, R18, R12 ;  /* 0x0000000c120c723e */ /* 0x008fc600000010ff */
[----:B------:R-:W3:Y:S01]  /*1ef30*/  LDL.LU R18, [R1+0xb1c] ;  /* 0x000b1c0001127983 */ /* 0x000ee20000300800 */
[----:B------:R-:W-:Y:S02]  /*1ef40*/  F2FP.BF16.F32.PACK_AB R29, R15, R29 ;  /* 0x0000001d0f1d723e */ /* 0x000fe400000010ff */
[----:B------:R-:W-:Y:S01]  /*1ef50*/  F2FP.BF16.F32.PACK_AB R27, R0, R27 ;  /* 0x0000001b001b723e */ /* 0x000fe200000010ff */
[----:B------:R0:W-:Y:S01]  /*1ef60*/  STL [R1+0x58], R12 ;  /* 0x0000580c01007387 */ /* 0x0001e20000100800 */
[----:B------:R-:W-:Y:S02]  /*1ef70*/  F2FP.BF16.F32.PACK_AB R14, R14, R28 ;  /* 0x0000001c0e0e723e */ /* 0x000fe400000010ff */
[----:B------:R-:W-:Y:S02]  /*1ef80*/  F2FP.BF16.F32.PACK_AB R26, R3, R26 ;  /* 0x0000001a031a723e */ /* 0x000fe400000010ff */
[----:B------:R-:W-:Y:S02]  /*1ef90*/  F2FP.BF16.F32.PACK_AB R25, R5, R25 ;  /* 0x000000190519723e */ /* 0x000fe400000010ff */
[----:B------:R-:W-:Y:S01]  /*1efa0*/  F2FP.BF16.F32.PACK_AB R24, R2, R24 ;  /* 0x000000180218723e */ /* 0x000fe200000010ff */
[----:B0-----:R-:W3:Y:S01]  /*1efb0*/  LDL.LU R12, [R1+0xb18] ;  /* 0x000b1800010c7983 */ /* 0x001ee20000300800 */
[----:B------:R-:W-:-:S03]  /*1efc0*/  F2FP.BF16.F32.PACK_AB R23, R4, R23 ;  /* 0x000000170417723e */ /* 0x000fc600000010ff */
[----:B------:R-:W3:Y:S01]  /*1efd0*/  LDL.LU R15, [R1+0xb14] ;  /* 0x000b1400010f7983 */ /* 0x000ee20000300800 */
[----:B------:R-:W-:-:S03]  /*1efe0*/  F2FP.BF16.F32.PACK_AB R22, R8, R22 ;  /* 0x000000160816723e */ /* 0x000fc600000010ff */
[----:B------:R-:W-:Y:S01]  /*1eff0*/  STL [R1+0x54], R29 ;  /* 0x0000541d01007387 */ /* 0x000fe20000100800 */
[----:B------:R-:W-:-:S03]  /*1f000*/  F2FP.BF16.F32.PACK_AB R21, R9, R21 ;  /* 0x000000150915723e */ /* 0x000fc600000010ff */
[----:B------:R-:W-:Y:S01]  /*1f010*/  STL [R1+0xa5c], R27 ;  /* 0x000a5c1b01007387 */ /* 0x000fe20000100800 */
[----:B------:R-:W-:-:S03]  /*1f020*/  F2FP.BF16.F32.PACK_AB R20, R10, R20 ;  /* 0x000000140a14723e */ /* 0x000fc600000010ff */
[----:B------:R0:W-:Y:S01]  /*1f030*/  STL [R1+0x50], R14 ;  /* 0x0000500e01007387 */ /* 0x0001e20000100800 */
[----:B----4-:R-:W-:-:S03]  /*1f040*/  F2FP.BF16.F32.PACK_AB R19, R11, R19 ;  /* 0x000000130b13723e */ /* 0x010fc600000010ff */
[----:B------:R-:W-:Y:S01]  /*1f050*/  STL [R1+0xa60], R26 ;  /* 0x000a601a01007387 */ /* 0x000fe20000100800 */
[----:B------:R-:W-:-:S03]  /*1f060*/  F2FP.BF16.F32.PACK_AB R17, R7, R17 ;  /* 0x000000110711723e */ /* 0x000fc600000010ff */
[----:B------:R-:W-:Y:S04]  /*1f070*/  STL [R1+0xa64], R25 ;  /* 0x000a641901007387 */ /* 0x000fe80000100800 */
[----:B------:R-:W-:Y:S04]  /*1f080*/  STL [R1+0xa68], R24 ;  /* 0x000a681801007387 */ /* 0x000fe80000100800 */
[----:B------:R-:W-:Y:S04]  /*1f090*/  STL [R1+0xa6c], R23 ;  /* 0x000a6c1701007387 */ /* 0x000fe80000100800 */
[----:B------:R-:W-:Y:S04]  /*1f0a0*/  STL [R1+0xa70], R22 ;  /* 0x000a701601007387 */ /* 0x000fe80000100800 */
[----:B------:R-:W-:Y:S01]  /*1f0b0*/  STL [R1+0xa74], R21 ;  /* 0x000a741501007387 */ /* 0x000fe20000100800 */
[----:B--2---:R-:W-:-:S03]  /*1f0c0*/  F2FP.BF16.F32.PACK_AB R16, R16, R13 ;  /* 0x0000000d1010723e */ /* 0x004fc600000010ff */
[----:B------:R-:W-:Y:S04]  /*1f0d0*/  STL [R1+0xa78], R20 ;  /* 0x000a781401007387 */ /* 0x000fe80000100800 */
[----:B------:R-:W-:Y:S01]  /*1f0e0*/  STL [R1+0xa7c], R19 ;  /* 0x000a7c1301007387 */ /* 0x000fe20000100800 */
[----:B---3--:R-:W-:-:S05]  /*1f0f0*/  F2FP.BF16.F32.PACK_AB R18, R6, R18 ;  /* 0x000000120612723e */ /* 0x008fca00000010ff */
[----:B------:R-:W-:Y:S04]  /*1f100*/  STL [R1+0xa80], R18 ;  /* 0x000a801201007387 */ /* 0x000fe80000100800 */
[----:B------:R-:W-:Y:S04]  /*1f110*/  STL [R1+0xa84], R17 ;  /* 0x000a841101007387 */ /* 0x000fe80000100800 */
[----:B------:R-:W2:Y:S01]  /*1f120*/  LDL.LU R13, [R1+0x29c] ;  /* 0x00029c00010d7983 */ /* 0x000ea20000300800 */
[----:B0-----:R-:W-:-:S03]  /*1f130*/  IMAD.MOV.U32 R14, RZ, RZ, R12 ;  /* 0x000000ffff0e7224 */ /* 0x001fc600078e000c */
[----:B--2---:R0:W-:Y:S04]  /*1f140*/  STL [R1+0xb0c], R13 ;  /* 0x000b0c0d01007387 */ /* 0x0041e80000100800 */
[----:B0-----:R-:W2:Y:S04]  /*1f150*/  LDL.LU R13, [R1+0x1c4] ;  /* 0x0001c400010d7983 */ /* 0x001ea80000300800 */
[----:B------:R-:W3:Y:S04]  /*1f160*/  LDL.LU R12, [R1+0x294] ;  /* 0x00029400010c7983 */ /* 0x000ee80000300800 */
[----:B---3--:R0:W-:Y:S04]  /*1f170*/  STL [R1+0xb08], R12 ;  /* 0x000b080c01007387 */ /* 0x0081e80000100800 */
[----:B0-----:R-:W3:Y:S04]  /*1f180*/  LDL.LU R12, [R1+0x32c] ;  /* 0x00032c00010c7983 */ /* 0x001ee80000300800 */
[----:B------:R-:W4:Y:S04]  /*1f190*/  LDL.LU R11, [R1+0x15c] ;  /* 0x00015c00010b7983 */ /* 0x000f280000300800 */
[----:B----4-:R0:W-:Y:S04]  /*1f1a0*/  STL [R1+0xaa4], R11 ;  /* 0x000aa40b01007387 */ /* 0x0101e80000100800 */
[----:B0-----:R-:W4:Y:S04]  /*1f1b0*/  LDL.LU R11, [R1+0x2a0] ;  /* 0x0002a000010b7983 */ /* 0x001f280000300800 */
        /* <DEDUP_REMOVED lines=57> */
[----:B------:R-:W2:Y:S04]  /*1f550*/  LDL.LU R7, [R1+0x158] ;  /* 0x0001580001077983 */ /* 0x000ea80000300800 */
[----:B--2---:R0:W-:Y:S04]  /*1f560*/  STL [R1+0xa94], R7 ;  /* 0x000a940701007387 */ /* 0x0041e80000100800 */
[----:B0-----:R-:W2:Y:S04]  /*1f570*/  LDL.LU R7, [R1+0x344] ;  /* 0x0003440001077983 */ /* 0x001ea80000300800 */
[----:B------:R-:W3:Y:S04]  /*1f580*/  LDL.LU R6, [R1+0x150] ;  /* 0x0001500001067983 */ /* 0x000ee80000300800 */
[----:B---3--:R0:W-:Y:S04]  /*1f590*/  STL [R1+0xa90], R6 ;  /* 0x000a900601007387 */ /* 0x0081e80000100800 */
[----:B0-----:R-:W3:Y:S04]  /*1f5a0*/  LDL.LU R6, [R1+0x288] ;  /* 0x0002880001067983 */ /* 0x001ee80000300800 */
[----:B------:R0:W-:Y:S04]  /*1f5b0*/  STL [R1+0xa88], R16 ;  /* 0x000a881001007387 */ /* 0x0001e80000100800 */
[----:B0-----:R-:W4:Y:S01]  /*1f5c0*/  LDL.LU R16, [R1+0x348] ;  /* 0x0003480001107983 */ /* 0x001f220000300800 */
[----:B------:R-:W-:-:S03]  /*1f5d0*/  F2FP.BF16.F32.PACK_AB R15, R14, R15 ;  /* 0x0000000f0e0f723e */ /* 0x000fc600000010ff */
[----:B----4-:R0:W-:Y:S04]  /*1f5e0*/  STL [R1+0xa8c], R16 ;  /* 0x000a8c1001007387 */ /* 0x0101e80000100800 */
[----:B0-----:R-:W4:Y:S04]  /*1f5f0*/  LDL.LU R16, [R1+0x280] ;  /* 0x0002800001107983 */ /* 0x001f280000300800 */
        /* <DEDUP_REMOVED lines=18> */
[----:B------:R-:W2:Y:S02]  /*1f720*/  LDL.LU R14, [R1+0xb10] ;  /* 0x000b1000010e7983 */ /* 0x000ea40000300800 */
[----:B--2---:R-:W-:-:S02]  /*1f730*/  F2FP.BF16.F32.PACK_AB R14, R13, R14 ;  /* 0x0000000e0d0e723e */ /* 0x004fc400000010ff */
[----:B------:R-:W2:Y:S02]  /*1f740*/  LDL.LU R13, [R1+0xb0c] ;  /* 0x000b0c00010d7983 */ /* 0x000ea40000300800 */
[----:B--2---:R-:W-:Y:S02]  /*1f750*/  F2FP.BF16.F32.PACK_AB R13, R12, R13 ;  /* 0x0000000d0c0d723e */ /* 0x004fe400000010ff */
[----:B------:R-:W2:Y:S02]  /*1f760*/  LDL.LU R12, [R1+0xb08] ;  /* 0x000b0800010c7983 */ /* 0x000ea40000300800 */
[----:B--2---:R-:W-:Y:S02]  /*1f770*/  F2FP.BF16.F32.PACK_AB R12, R11, R12 ;  /* 0x0000000c0b0c723e */ /* 0x004fe400000010ff */
[----:B------:R-:W2:Y:S02]  /*1f780*/  LDL.LU R11, [R1+0xb04] ;  /* 0x000b0400010b7983 */ /* 0x000ea40000300800 */
[----:B--2---:R-:W-:-:S02]  /*1f790*/  F2FP.BF16.F32.PACK_AB R11, R10, R11 ;  /* 0x0000000b0a0b723e */ /* 0x004fc400000010ff */
[----:B------:R-:W2:Y:S04]  /*1f7a0*/  LDL.LU R10, [R1+0xb00] ;  /* 0x000b0000010a7983 */ /* 0x000ea80000300800 */
[----:B------:R0:W-:Y:S04]  /*1f7b0*/  STL [R1+0x2c], R11 ;  /* 0x00002c0b01007387 */ /* 0x0001e80000100800 */
[----:B0-----:R-:W2:Y:S02]  /*1f7c0*/  LDL.LU R11, [R1+0xafc] ;  /* 0x000afc00010b7983 */ /* 0x001ea40000300800 */
        /* <DEDUP_REMOVED lines=45> */
[----:B------:R-:W2:Y:S02]  /*1faa0*/  LDL.LU R10, [R1+0xaa0] ;  /* 0x000aa000010a7983 */ /* 0x000ea40000300800 */
[----:B--2---:R-:W-:Y:S02]  /*1fab0*/  F2FP.BF16.F32.PACK_AB R10, R9, R10 ;  /* 0x0000000a090a723e */ /* 0x004fe400000010ff */
[----:B------:R-:W2:Y:S02]  /*1fac0*/  LDL.LU R9, [R1+0xa9c] ;  /* 0x000a9c0001097983 */ /* 0x000ea40000300800 */
[----:B--2---:R-:W-:Y:S02]  /*1fad0*/  F2FP.BF16.F32.PACK_AB R9, R8, R9 ;  /* 0x000000090809723e */ /* 0x004fe400000010ff */
[----:B------:R-:W2:Y:S02]  /*1fae0*/  LDL.LU R8, [R1+0xa98] ;  /* 0x000a980001087983 */ /* 0x000ea40000300800 */
[----:B--2---:R-:W-:-:S02]  /*1faf0*/  F2FP.BF16.F32.PACK_AB R8, R7, R8 ;  /* 0x000000080708723e */ /* 0x004fc400000010ff */
[----:B------:R-:W3:Y:S02]  /*1fb00*/  LDL.LU R7, [R1+0xa94] ;  /* 0x000a940001077983 */ /* 0x000ee40000300800 */
[----:B---3--:R-:W-:Y:S02]  /*1fb10*/  F2FP.BF16.F32.PACK_AB R7, R6, R7 ;  /* 0x000000070607723e */ /* 0x008fe400000010ff */
[----:B------:R-:W4:Y:S02]  /*1fb20*/  LDL.LU R6, [R1+0xa90] ;  /* 0x000a900001067983 */ /* 0x000f240000300800 */
[----:B----4-:R-:W-:Y:S02]  /*1fb30*/  F2FP.BF16.F32.PACK_AB R6, R16, R6 ;  /* 0x000000061006723e */ /* 0x010fe400000010ff */
[----:B------:R-:W2:Y:S01]  /*1fb40*/  LDL.LU R16, [R1+0xa8c] ;  /* 0x000a8c0001107983 */ /* 0x000ea20000300800 */
[----:B------:R-:W-:Y:S02]  /*1fb50*/  F2FP.BF16.F32.PACK_AB R19, R18, R19 ;  /* 0x000000131213723e */ /* 0x000fe400000010ff */
[----:B------:R-:W-:-:S02]  /*1fb60*/  F2FP.BF16.F32.PACK_AB R4, R17, R4 ;  /* 0x000000041104723e */ /* 0x000fc400000010ff */
[----:B------:R-:W-:Y:S02]  /*1fb70*/  F2FP.BF16.F32.PACK_AB R21, R20, R21 ;  /* 0x000000151415723e */ /* 0x000fe400000010ff */
[----:B------:R-:W-:Y:S02]  /*1fb80*/  F2FP.BF16.F32.PACK_AB R23, R22, R23 ;  /* 0x000000171617723e */ /* 0x000fe400000010ff */
[----:B------:R-:W-:Y:S02]  /*1fb90*/  F2FP.BF16.F32.PACK_AB R25, R24, R25 ;  /* 0x000000191819723e */ /* 0x000fe400000010ff */
[----:B------:R-:W-:Y:S02]  /*1fba0*/  F2FP.BF16.F32.PACK_AB R27, R26, R27 ;  /* 0x0000001b1a1b723e */ /* 0x000fe400000010ff */
[----:B------:R-:W-:Y:S02]  /*1fbb0*/  F2FP.BF16.F32.PACK_AB R28, R29, R28 ;  /* 0x0000001c1d1c723e */ /* 0x000fe400000010ff */
[----:B--2---:R-:W-:-:S02]  /*1fbc0*/  F2FP.BF16.F32.PACK_AB R5, R16, R5 ;  /* 0x000000051005723e */ /* 0x004fc400000010ff */
[----:B------:R1:W5:Y:S04]  /*1fbd0*/  LDL.LU R16, [R1+0xa88] ;  /* 0x000a880001107983 */ /* 0x0003680000300800 */
[----:B------:R1:W5:Y:S04]  /*1fbe0*/  LDL.LU R17, [R1+0xa84] ;  /* 0x000a840001117983 */ /* 0x0003680000300800 */
[----:B------:R1:W5:Y:S04]  /*1fbf0*/  LDL.LU R18, [R1+0xa80] ;  /* 0x000a800001127983 */ /* 0x0003680000300800 */
[----:B------:R0:W-:Y:S04]  /*1fc00*/  STL [R1+0xc], R19 ;  /* 0x00000c1301007387 */ /* 0x0001e80000100800 */
[----:B0-----:R1:W5:Y:S04]  /*1fc10*/  LDL.LU R19, [R1+0xa7c] ;  /* 0x000a7c0001137983 */ /* 0x0013680000300800 */
[----:B------:R1:W5:Y:S04]  /*1fc20*/  LDL.LU R20, [R1+0xa78] ;  /* 0x000a780001147983 */ /* 0x0003680000300800 */
[----:B------:R0:W-:Y:S04]  /*1fc30*/  STL [R1+0x8], R21 ;  /* 0x0000081501007387 */ /* 0x0001e80000100800 */
[----:B0-----:R1:W5:Y:S04]  /*1fc40*/  LDL.LU R21, [R1+0xa74] ;  /* 0x000a740001157983 */ /* 0x0013680000300800 */
[----:B------:R1:W5:Y:S04]  /*1fc50*/  LDL.LU R22, [R1+0xa70] ;  /* 0x000a700001167983 */ /* 0x0003680000300800 */
[----:B------:R0:W-:Y:S04]  /*1fc60*/  STL [R1+0x4], R23 ;  /* 0x0000041701007387 */ /* 0x0001e80000100800 */
[----:B0-----:R1:W5:Y:S04]  /*1fc70*/  LDL.LU R23, [R1+0xa6c] ;  /* 0x000a6c0001177983 */ /* 0x0013680000300800 */
[----:B------:R1:W5:Y:S04]  /*1fc80*/  LDL.LU R24, [R1+0xa68] ;  /* 0x000a680001187983 */ /* 0x0003680000300800 */
[----:B------:R0:W-:Y:S04]  /*1fc90*/  STL [R1], R25 ;  /* 0x0000001901007387 */ /* 0x0001e80000100800 */
[----:B0-----:R1:W5:Y:S04]  /*1fca0*/  LDL.LU R25, [R1+0xa64] ;  /* 0x000a640001197983 */ /* 0x0013680000300800 */
[----:B------:R1:W5:Y:S04]  /*1fcb0*/  LDL.LU R26, [R1+0xa60] ;  /* 0x000a6000011a7983 */ /* 0x0003680000300800 */
[----:B------:R0:W-:Y:S04]  /*1fcc0*/  STL [R1+0x1c], R27 ;  /* 0x00001c1b01007387 */ /* 0x0001e80000100800 */
[----:B0-----:R1:W5:Y:S04]  /*1fcd0*/  LDL.LU R27, [R1+0xa5c] ;  /* 0x000a5c00011b7983 */ /* 0x0013680000300800 */
[----:B------:R-:W2:Y:S01]  /*1fce0*/  LDL.LU R29, [R1+0xa58] ;  /* 0x000a5800011d7983 */ /* 0x000ea20000300800 */
[----:B------:R-:W-:-:S03]  /*1fcf0*/  F2FP.BF16.F32.PACK_AB R3, R0, R3 ;  /* 0x000000030003723e */ /* 0x000fc600000010ff */
[----:B------:R1:W-:Y:S01]  /*1fd00*/  STL [R1+0x18], R28 ;  /* 0x0000181c01007387 */ /* 0x0003e20000100800 */
[----:B--2---:R-:W-:-:S05]  /*1fd10*/  F2FP.BF16.F32.PACK_AB R0, R2, R29 ;  /* 0x0000001d0200723e */ /* 0x004fca00000010ff */
[----:B------:R1:W-:Y:S04]  /*1fd20*/  STL [R1+0x10], R0 ;  /* 0x0000100001007387 */ /* 0x0003e80000100800 */
[----:B------:R1:W-:Y:S02]  /*1fd30*/  STL [R1+0x14], R3 ;  /* 0x0000140301007387 */ /* 0x0003e40000100800 */
.L_x_0:
[----:B------:R-:W-:Y:S01]  /*1fd40*/  STL.64 [R1+0xb00], R14 ;  /* 0x000b000e01007387 */ /* 0x000fe20000100a00 */
[----:B-----5:R-:W1:Y:S01]  /*1fd50*/  S2R R2, SR_TID.X ;  /* 0x0000000000027919 */ /* 0x020e620000002100 */
[----:B------:R-:W2:Y:S01]  /*1fd60*/  S2UR UR5, SR_CgaCtaId ;  /* 0x00000000000579c3 */ /* 0x000ea20000008800 */
[----:B------:R-:W-:Y:S01]  /*1fd70*/  UMOV UR4, 0x400 ;  /* 0x0000040000047882 */ /* 0x000fe20000000000 */
[----:B------:R-:W-:Y:S01]  /*1fd80*/  ULDC.64 UR6, c[0x0][0x228] ;  /* 0x00008a0000067ab9 */ /* 0x000fe20000000a00 */
[----:B------:R3:W-:Y:S01]  /*1fd90*/  STL.64 [R1+0xaf8], R12 ;  /* 0x000af80c01007387 */ /* 0x0007e20000100a00 */
[----:B------:R-:W-:-:S03]  /*1fda0*/  ULDC.64 UR10, c[0x0][0x220] ;  /* 0x00008800000a7ab9 */ /* 0x000fc60000000a00 */
[----:B---3--:R-:W3:Y:S04]  /*1fdb0*/  LDL.LU R12, [R1+0x10] ;  /* 0x00001000010c7983 */ /* 0x008ee80000300800 */
[----:B------:R-:W3:Y:S04]  /*1fdc0*/  LDL.LU R13, [R1+0x14] ;  /* 0x00001400010d7983 */ /* 0x000ee80000300800 */
[----:B------:R-:W3:Y:S04]  /*1fdd0*/  LDL.LU R14, [R1+0x18] ;  /* 0x00001800010e7983 */ /* 0x000ee80000300800 */
[----:B------:R-:W3:Y:S04]  /*1fde0*/  LDL.LU R15, [R1+0x1c] ;  /* 0x00001c00010f7983 */ /* 0x000ee80000300800 */
[----:B------:R-:W-:Y:S04]  /*1fdf0*/  STL.64 [R1+0xaf0], R18 ;  /* 0x000af01201007387 */ /* 0x000fe80000100a00 */
[----:B------:R4:W-:Y:S04]  /*1fe00*/  STL.64 [R1+0xae8], R16 ;  /* 0x000ae81001007387 */ /* 0x0009e80000100a00 */
[----:B----4-:R-:W4:Y:S04]  /*1fe10*/  LDL.LU R16, [R1] ;  /* 0x0000000001107983 */ /* 0x010f280000300800 */
[----:B------:R-:W4:Y:S04]  /*1fe20*/  LDL.LU R17, [R1+0x4] ;  /* 0x0000040001117983 */ /* 0x000f280000300800 */
[----:B------:R-:W4:Y:S04]  /*1fe30*/  LDL.LU R18, [R1+0x8] ;  /* 0x0000080001127983 */ /* 0x000f280000300800 */
[----:B------:R-:W4:Y:S04]  /*1fe40*/  LDL.LU R19, [R1+0xc] ;  /* 0x00000c0001137983 */ /* 0x000f280000300800 */
[----:B------:R0:W-:Y:S04]  /*1fe50*/  STL.64 [R1+0xae0], R22 ;  /* 0x000ae01601007387 */ /* 0x0001e80000100a00 */
[----:B0-----:R-:W4:Y:S01]  /*1fe60*/  LDL R22, [R1+0x38c] ;  /* 0x00038c0001167983 */ /* 0x001f220000100800 */
[C---:B-1----:R-:W-:Y:S01]  /*1fe70*/  IMAD.SHL.U32 R3, R2.reuse, 0x10, RZ ;  /* 0x0000001002037824 */ /* 0x042fe200078e00ff */
[----:B--2---:R-:W-:Y:S01]  /*1fe80*/  ULEA UR4, UR5, UR4, 0x18 ;  /* 0x0000000405047291 */ /* 0x004fe2000f8ec03f */
[C---:B------:R-:W-:Y:S01]  /*1fe90*/  IMAD.SHL.U32 R28, R2.reuse, 0x20, RZ ;  /* 0x00000020021c7824 */ /* 0x040fe200078e00ff */
[----:B------:R-:W0:Y:S01]  /*1fea0*/  S2R R23, SR_TID.X ;  /* 0x0000000000177919 */ /* 0x000e220000002100 */
[----:B------:R-:W-:Y:S01]  /*1feb0*/  IMAD.SHL.U32 R29, R2, 0x8, RZ ;  /* 0x00000008021d7824 */ /* 0x000fe200078e00ff */
[----:B------:R-:W-:Y:S01]  /*1fec0*/  LOP3.LUT R3, R3, 0xf0, RZ, 0xc0, !PT ;  /* 0x000000f003037812 */ /* 0x000fe200078ec0ff */
[----:B------:R-:W-:Y:S01]  /*1fed0*/  ULDC UR5, c[0x0][0x228] ;  /* 0x00008a0000057ab9 */ /* 0x000fe20000000800 */
[----:B------:R-:W-:Y:S01]  /*1fee0*/  LOP3.LUT R28, R28, 0x200, RZ, 0xc0, !PT ;  /* 0x000002001c1c7812 */ /* 0x000fe200078ec0ff */
[----:B------:R1:W-:Y:S01]  /*1fef0*/  STL.64 [R1+0xad8], R20 ;  /* 0x000ad81401007387 */ /* 0x0003e20000100a00 */
[----:B------:R-:W-:-:S02]  /*1ff00*/  LOP3.LUT R29, R29, 0x100, RZ, 0xc0, !PT ;  /* 0x000001001d1d7812 */ /* 0x000fc400078ec0ff */
[----:B------:R-:W-:Y:S01]  /*1ff10*/  IADD3 R28, R28, UR4, R3 ;  /* 0x000000041c1c7c10 */ /* 0x000fe2000fffe003 */
[----:B------:R-:W-:Y:S04]  /*1ff20*/  STL.64 [R1+0xad0], R26 ;  /* 0x000ad01a01007387 */ /* 0x000fe80000100a00 */
[----:B------:R-:W-:Y:S01]  /*1ff30*/  IMAD.IADD R28, R29, 0x1, R28 ;  /* 0x000000011d1c7824 */ /* 0x000fe200078e021c */
[----:B------:R-:W-:Y:S06]  /*1ff40*/  BAR.SYNC.DEFER_BLOCKING 0x0 ;  /* 0x0000000000007b1d */ /* 0x000fec0000010000 */
[----:B------:R2:W-:Y:S04]  /*1ff50*/  STL.64 [R1+0xac8], R24 ;  /* 0x000ac81801007387 */ /* 0x0005e80000100a00 */
[----:B-1----:R-:W2:Y:S04]  /*1ff60*/  LDL.LU R20, [R1+0x40] ;  /* 0x0000400001147983 */ /* 0x002ea80000300800 */
[----:B------:R-:W2:Y:S01]  /*1ff70*/  LDL.LU R21, [R1+0x44] ;  /* 0x0000440001157983 */ /* 0x000ea20000300800 */
[----:B0-----:R-:W-:-:S03]  /*1ff80*/  LOP3.LUT R23, R23, 0x3f, RZ, 0xc0, !PT ;  /* 0x0000003f17177812 */ /* 0x001fc600078ec0ff */
[----:B---3--:R-:W-:Y:S01]  /*1ff90*/  STSM.16.M88.4 [R28], R12 ;  /* 0x0000000c1c007844 */ /* 0x008fe20000000200 */
[C---:B----4-:R-:W-:Y:S02]  /*1ffa0*/  VIADD R0, R22.reuse, 0x3f ;  /* 0x0000003f16007836 */ /* 0x050fe40000000000 */
[C---:B------:R-:W-:Y:S02]  /*1ffb0*/  VIADD R3, R22.reuse, 0x2 ;  /* 0x0000000216037836 */ /* 0x040fe40000000000 */
[----:B------:R-:W-:Y:S01]  /*1ffc0*/  VIADD R2, R22, 0x3 ;  /* 0x0000000316027836 */ /* 0x000fe20000000000 */
[----:B------:R-:W-:Y:S01]  /*1ffd0*/  BAR.SYNC.DEFER_BLOCKING 0x0 ;  /* 0x0000000000007b1d */ /* 0x000fe20000010000 */
[----:B------:R-:W-:Y:S01]  /*1ffe0*/  ISETP.GE.AND P2, PT, R0, UR7, PT ;  /* 0x0000000700007c0c */ /* 0x000fe2000bf46270 */
[----:B------:R-:W-:Y:S01]  /*1fff0*/  VIADD R0, R22, 0x1 ;  /* 0x0000000116007836 */ /* 0x000fe20000000000 */
[----:B------:R-:W-:Y:S02]  /*20000*/  ISETP.GE.AND P5, PT, R3, UR7, PT ;  /* 0x0000000703007c0c */ /* 0x000fe4000bfa6270 */
[----:B------:R-:W-:-:S02]  /*20010*/  ISETP.GE.AND P0, PT, R2, UR7, PT ;  /* 0x0000000702007c0c */ /* 0x000fc4000bf06270 */
[----:B------:R-:W-:Y:S01]  /*20020*/  ISETP.GE.AND P1, PT, R0, UR7, PT ;  /* 0x0000000700007c0c */ /* 0x000fe2000bf26270 */
[----:B------:R-:W3:Y:S01]  /*20030*/  LDL.LU R22, [R1+0x48] ;  /* 0x0000480001167983 */ /* 0x000ee20000300800 */
[----:B------:R-:W-:Y:S01]  /*20040*/  LEA R0, R23, UR4, 0x4 ;  /* 0x0000000417007c11 */ /* 0x000fe2000f8e20ff */
[----:B------:R-:W0:Y:S01]  /*20050*/  LDC R2, c[0x0][0x244] ;  /* 0x00009100ff027b82 */ /* 0x000e220000000800 */
[----:B------:R-:W-:Y:S01]  /*20060*/  ULDC UR4, c[0x0][0x248] ;  /* 0x0000920000047ab9 */ /* 0x000fe20000000800 */
[----:B------:R-:W3:Y:S04]  /*20070*/  LDL.LU R23, [R1+0x4c] ;  /* 0x00004c0001177983 */ /* 0x000ee80000300800 */
[----:B--2---:R-:W2:Y:S04]  /*20080*/  LDL.LU R24, [R1+0x30] ;  /* 0x0000300001187983 */ /* 0x004ea80000300800 */
[----:B------:R-:W2:Y:S04]  /*20090*/  LDL.LU R25, [R1+0x34] ;  /* 0x0000340001197983 */ /* 0x000ea80000300800 */
[----:B------:R-:W1:Y:S01]  /*200a0*/  LDS.128 R12, [R0] ;  /* 0x00000000000c7984 */ /* 0x000e620000000c00 */
[----:B------:R-:W-:Y:S06]  /*200b0*/  BAR.SYNC.DEFER_BLOCKING 0x0 ;  /* 0x0000000000007b1d */ /* 0x000fec0000010000 */
[----:B------:R-:W2:Y:S04]  /*200c0*/  LDL.LU R26, [R1+0x38] ;  /* 0x00003800011a7983 */ /* 0x000ea80000300800 */
[----:B------:R-:W2:Y:S04]  /*200d0*/  LDL.LU R27, [R1+0x3c] ;  /* 0x00003c00011b7983 */ /* 0x000ea80000300800 */
[----:B------:R-:W-:Y:S01]  /*200e0*/  STSM.16.M88.4 [R28], R16 ;  /* 0x000000101c007844 */ /* 0x000fe20000000200 */
[----:B------:R-:W-:Y:S06]  /*200f0*/  BAR.SYNC.DEFER_BLOCKING 0x0 ;  /* 0x0000000000007b1d */ /* 0x000fec0000010000 */
[----:B------:R-:W4:Y:S02]  /*20100*/  LDS.128 R16, [R0] ;  /* 0x0000000000107984 */ /* 0x000f240000000c00 */
[----:B------:R-:W-:Y:S06]  /*20110*/  BAR.SYNC.DEFER_BLOCKING 0x0 ;  /* 0x0000000000007b1d */ /* 0x000fec0000010000 */
[----:B------:R-:W-:Y:S02]  /*20120*/  STSM.16.M88.4 [R28], R4 ;  /* 0x000000041c007844 */ /* 0x000fe40000000200 */
[----:B------:R-:W-:Y:S06]  /*20130*/  BAR.SYNC.DEFER_BLOCKING 0x0 ;  /* 0x0000000000007b1d */ /* 0x000fec0000010000 */
[----:B------:R-:W0:Y:S02]  /*20140*/  LDS.128 R4, [R0] ;  /* 0x0000000000047984 */ /* 0x000e240000000c00 */
[----:B------:R-:W-:Y:S06]  /*20150*/  BAR.SYNC.DEFER_BLOCKING 0x0 ;  /* 0x0000000000007b1d */ /* 0x000fec0000010000 */
[----:B------:R-:W-:Y:S02]  /*20160*/  STSM.16.M88.4 [R28], R8 ;  /* 0x000000081c007844 */ /* 0x000fe40000000200 */
[----:B------:R-:W-:Y:S06]  /*20170*/  BAR.SYNC.DEFER_BLOCKING 0x0 ;  /* 0x0000000000007b1d */ /* 0x000fec0000010000 */
[----:B------:R-:W0:Y:S04]  /*20180*/  LDS.128 R8, [R0] ;  /* 0x0000000000087984 */ /* 0x000e280000000c00 */
[----:B-1----:R-:W-:Y:S04]  /*20190*/  STL.64 [R1+0x10], R12 ;  /* 0x0000100c01007387 */ /* 0x002fe80000100a00 */
[----:B------:R1:W-:Y:S01]  /*201a0*/  STL.64 [R1+0x18], R14 ;  /* 0x0000180e01007387 */ /* 0x0003e20000100a00 */
[----:B------:R-:W-:Y:S06]  /*201b0*/  BAR.SYNC.DEFER_BLOCKING 0x0 ;  /* 0x0000000000007b1d */ /* 0x000fec0000010000 */
[----:B-1----:R-:W2:Y:S04]  /*201c0*/  LDL.LU.64 R14, [R1+0xb00] ;  /* 0x000b0000010e7983 */ /* 0x002ea80000300a00 */
[----:B------:R-:W2:Y:S04]  /*201d0*/  LDL.LU.64 R12, [R1+0xaf8] ;  /* 0x000af800010c7983 */ /* 0x000ea80000300a00 */
[----:B----4-:R-:W-:Y:S04]  /*201e0*/  STL.64 [R1], R16 ;  /* 0x0000001001007387 */ /* 0x010fe80000100a00 */
[----:B------:R1:W-:Y:S04]  /*201f0*/  STL.64 [R1+0x8], R18 ;  /* 0x0000081201007387 */ /* 0x0003e80000100a00 */
[----:B-1----:R-:W4:Y:S04]  /*20200*/  LDL.LU.64 R18, [R1+0xaf0] ;  /* 0x000af00001127983 */ /* 0x002f280000300a00 */
[----:B------:R-:W4:Y:S04]  /*20210*/  LDL.LU.64 R16, [R1+0xae8] ;  /* 0x000ae80001107983 */ /* 0x000f280000300a00 */
[----:B0-----:R-:W-:Y:S04]  /*20220*/  STL [R1+0xa88], R6 ;  /* 0x000a880601007387 */ /* 0x001fe80000100800 */
[----:B------:R-:W-:Y:S04]  /*20230*/  STL.64 [R1+0xa80], R4 ;  /* 0x000a800401007387 */ /* 0x000fe80000100a00 */
[----:B------:R-:W-:Y:S04]  /*20240*/  STL [R1+0xa74], R7 ;  /* 0x000a740701007387 */ /* 0x000fe80000100800 */
[----:B------:R-:W-:Y:S04]  /*20250*/  STL.64 [R1+0xa90], R8 ;  /* 0x000a900801007387 */ /* 0x000fe80000100a00 */
[----:B------:R-:W-:Y:S04]  /*20260*/  STL.64 [R1+0xa78], R10 ;  /* 0x000a780a01007387 */ /* 0x000fe80000100a00 */
[----:B------:R-:W-:Y:S04]  /*20270*/  STL [R1+0xaa4], R11 ;  /* 0x000aa40b01007387 */ /* 0x000fe80000100800 */
[----:B------:R0:W-:Y:S04]  /*20280*/  STL [R1+0xab4], R8 ;  /* 0x000ab40801007387 */ /* 0x0001e80000100800 */
[----:B0-----:R-:W4:Y:S04]  /*20290*/  LDL.LU R8, [R1+0x20] ;  /* 0x0000200001087983 */ /* 0x001f280000300800 */
[----:B------:R-:W4:Y:S04]  /*202a0*/  LDL.LU R9, [R1+0x24] ;  /* 0x0000240001097983 */ /* 0x000f280000300800 */
[----:B------:R-:W4:Y:S04]  /*202b0*/  LDL.LU R10, [R1+0x28] ;  /* 0x00002800010a7983 */ /* 0x000f280000300800 */
[----:B------:R-:W4:Y:S04]  /*202c0*/  LDL.LU R11, [R1+0x2c] ;  /* 0x00002c00010b7983 */ /* 0x000f280000300800 */
[----:B---3--:R-:W-:Y:S01]  /*202d0*/  STSM.16.M88.4 [R28], R20 ;  /* 0x000000141c007844 */ /* 0x008fe20000000200 */
[----:B------:R-:W-:Y:S06]  /*202e0*/  BAR.SYNC.DEFER_BLOCKING 0x0 ;  /* 0x0000000000007b1d */ /* 0x000fec0000010000 */
[----:B------:R-:W0:Y:S02]  /*202f0*/  LDS.128 R20, [R0] ;  /* 0x0000000000147984 */ /* 0x000e240000000c00 */
[----:B------:R-:W-:Y:S06]  /*20300*/  BAR.SYNC.DEFER_BLOCKING 0x0 ;  /* 0x0000000000007b1d */ /* 0x000fec0000010000 */
[----:B--2---:R-:W-:Y:S02]  /*20310*/  STSM.16.M88.4 [R28], R24 ;  /* 0x000000181c007844 */ /* 0x004fe40000000200 */
[----:B------:R-:W-:Y:S06]  /*20320*/  BAR.SYNC.DEFER_BLOCKING 0x0 ;  /* 0x0000000000007b1d */ /* 0x000fec0000010000 */
[----:B------:R-:W1:Y:S02]  /*20330*/  LDS.128 R24, [R0] ;  /* 0x0000000000187984 */ /* 0x000e640000000c00 */
[----:B------:R-:W-:Y:S06]  /*20340*/  BAR.SYNC.DEFER_BLOCKING 0x0 ;  /* 0x0000000000007b1d */ /* 0x000fec0000010000 */
[----:B0-----:R-:W-:Y:S04]  /*20350*/  STL.64 [R1+0x40], R20 ;  /* 0x0000401401007387 */ /* 0x001fe80000100a00 */
[----:B------:R0:W-:Y:S04]  /*20360*/  STL.64 [R1+0x48], R22 ;  /* 0x0000481601007387 */ /* 0x0001e80000100a00 */
[----:B0-----:R-:W2:Y:S04]  /*20370*/  LDL.LU.64 R22, [R1+0xae0] ;  /* 0x000ae00001167983 */ /* 0x001ea80000300a00 */
[----:B------:R-:W2:Y:S04]  /*20380*/  LDL.LU.64 R20, [R1+0xad8] ;  /* 0x000ad80001147983 */ /* 0x000ea80000300a00 */
[----:B-1----:R-:W-:Y:S04]  /*20390*/  STL.64 [R1+0x30], R24 ;  /* 0x0000301801007387 */ /* 0x002fe80000100a00 */
[----:B------:R0:W-:Y:S04]  /*203a0*/  STL.64 [R1+0x38], R26 ;  /* 0x0000381a01007387 */ /* 0x0001e80000100a00 */
[----:B0-----:R-:W3:Y:S04]  /*203b0*/  LDL.LU.64 R26, [R1+0xad0] ;  /* 0x000ad000011a7983 */ /* 0x001ee80000300a00 */
[----:B------:R-:W3:Y:S04]  /*203c0*/  LDL.LU.64 R24, [R1+0xac8] ;  /* 0x000ac80001187983 */ /* 0x000ee80000300a00 */
[----:B----4-:R-:W-:Y:S01]  /*203d0*/  STSM.16.M88.4 [R28], R8 ;  /* 0x000000081c007844 */ /* 0x010fe20000000200 */
[----:B------:R-:W-:Y:S06]  /*203e0*/  BAR.SYNC.DEFER_BLOCKING 0x0 ;  /* 0x0000000000007b1d */ /* 0x000fec0000010000 */
[----:B------:R-:W0:Y:S02]  /*203f0*/  LDS.128 R8, [R0] ;  /* 0x0000000000087984 */ /* 0x000e240000000c00 */
[----:B------:R-:W-:Y:S06]  /*20400*/  BAR.SYNC.DEFER_BLOCKING 0x0 ;  /* 0x0000000000007b1d */ /* 0x000fec0000010000 */
[----:B0-----:R0:W-:Y:S04]  /*20410*/  STL.64 [R1+0xa0], R8 ;  /* 0x0000a00801007387 */ /* 0x0011e80000100a00 */
[----:B------:R1:W-:Y:S04]  /*20420*/  STL.64 [R1+0xa8], R10 ;  /* 0x0000a80a01007387 */ /* 0x0003e80000100a00 */
[----:B0-----:R-:W4:Y:S04]  /*20430*/  LDL.LU R8, [R1+0x50] ;  /* 0x0000500001087983 */ /* 0x001f280000300800 */
[----:B------:R-:W4:Y:S04]  /*20440*/  LDL.LU R9, [R1+0x54] ;  /* 0x0000540001097983 */ /* 0x000f280000300800 */
[----:B-1----:R-:W2:Y:S04]  /*20450*/  LDL.LU R10, [R1+0x58] ;  /* 0x00005800010a7983 */ /* 0x002ea80000300800 */
[----:B------:R-:W2:Y:S04]  /*20460*/  LDL.LU R11, [R1+0x5c] ;  /* 0x00005c00010b7983 */ /* 0x000ea80000300800 */
[----:B------:R-:W-:Y:S01]  /*20470*/  STSM.16.M88.4 [R28], R12 ;  /* 0x0000000c1c007844 */ /* 0x000fe20000000200 */
[----:B------:R-:W-:Y:S06]  /*20480*/  BAR.SYNC.DEFER_BLOCKING 0x0 ;  /* 0x0000000000007b1d */ /* 0x000fec0000010000 */
[----:B------:R-:W0:Y:S02]  /*20490*/  LDS.128 R12, [R0] ;  /* 0x00000000000c7984 */ /* 0x000e240000000c00 */
[----:B------:R-:W-:Y:S06]  /*204a0*/  BAR.SYNC.DEFER_BLOCKING 0x0 ;  /* 0x0000000000007b1d */ /* 0x000fec0000010000 */
[----:B------:R1:W-:Y:S02]  /*204b0*/  STSM.16.M88.4 [R28], R16 ;  /* 0x000000101c007844 */ /* 0x0003e40000000200 */
[----:B------:R-:W-:Y:S06]  /*204c0*/  BAR.SYNC.DEFER_BLOCKING 0x0 ;  /* 0x0000000000007b1d */ /* 0x000fec0000010000 */
[----:B--2---:R-:W-:Y:S04]  /*204d0*/  STL.64 [R1+0xac0], R10 ;  /* 0x000ac00a01007387 */ /* 0x004fe80000100a00 */
[----:B----4-:R-:W-:Y:S04]  /*204e0*/  STL.64 [R1+0xab8], R8 ;  /* 0x000ab80801007387 */ /* 0x010fe80000100a00 */
[----:B------:R-:W2:Y:S01]  /*204f0*/  LDS.128 R8, [R0] ;  /* 0x0000000000087984 */ /* 0x000ea20000000c00 */
[----:B------:R-:W-:Y:S06]  /*20500*/  BAR.SYNC.DEFER_BLOCKING 0x0 ;  /* 0x0000000000007b1d */ /* 0x000fec0000010000 */
[----:B------:R-:W4:Y:S04]  /*20510*/  LDL R7, [R1+0x438] ;  /* 0x0004380001077983 */ /* 0x000f280000100800 */
[----:B------:R3:W-:Y:S04]  /*20520*/  STSM.16.M88.4 [R28], R20 ;  /* 0x000000141c007844 */ /* 0x0007e80000000200 */
[----:B0-----:R-:W-:Y:S04]  /*20530*/  STL.64 [R1+0xa98], R12 ;  /* 0x000a980c01007387 */ /* 0x001fe80000100a00 */
[----:B------:R-:W-:Y:S04]  /*20540*/  STL [R1+0xa70], R14 ;  /* 0x000a700e01007387 */ /* 0x000fe80000100800 */
[----:B------:R-:W-:Y:S04]  /*20550*/  STL [R1+0xa6c], R15 ;  /* 0x000a6c0f01007387 */ /* 0x000fe80000100800 */
[----:B------:R-:W-:Y:S04]  /*20560*/  STL [R1+0xaa0], R14 ;  /* 0x000aa00e01007387 */ /* 0x000fe80000100800 */
[----:B-1----:R-:W4:Y:S04]  /*20570*/  LDL.LU R16, [R1+0x70] ;  /* 0x0000700001107983 */ /* 0x002f280000300800 */
[----:B------:R-:W4:Y:S04]  /*20580*/  LDL.LU R17, [R1+0x74] ;  /* 0x0000740001117983 */ /* 0x000f280000300800 */
[----:B------:R-:W4:Y:S04]  /*20590*/  LDL.LU R18, [R1+0x78] ;  /* 0x0000780001127983 */ /* 0x000f280000300800 */
[----:B------:R-:W4:Y:S01]  /*205a0*/  LDL.LU R19, [R1+0x7c] ;  /* 0x00007c0001137983 */ /* 0x000f220000300800 */
[----:B------:R-:W-:Y:S06]  /*205b0*/  BAR.SYNC.DEFER_BLOCKING 0x0 ;  /* 0x0000000000007b1d */ /* 0x000fec0000010000 */
[----:B--2---:R-:W-:Y:S04]  /*205c0*/  STL.64 [R1+0xc0], R8 ;  /* 0x0000c00801007387 */ /* 0x004fe80000100a00 */
[----:B------:R-:W-:Y:S04]  /*205d0*/  STL.64 [R1+0xc8], R10 ;  /* 0x0000c80a01007387 */ /* 0x000fe80000100a00 */
[----:B---3--:R-:W2:Y:S04]  /*205e0*/  LDL.LU R20, [R1+0x60] ;  /* 0x0000600001147983 */ /* 0x008ea80000300800 */
[----:B------:R-:W2:Y:S04]  /*205f0*/  LDL.LU R21, [R1+0x64] ;  /* 0x0000640001157983 */ /* 0x000ea80000300800 */
[----:B------:R-:W0:Y:S01]  /*20600*/  LDS.128 R8, [R0] ;  /* 0x0000000000087984 */ /* 0x000e220000000c00 */
[----:B------:R-:W-:Y:S06]  /*20610*/  BAR.SYNC.DEFER_BLOCKING 0x0 ;  /* 0x0000000000007b1d */ /* 0x000fec0000010000 */
[----:B------:R-:W2:Y:S04]  /*20620*/  LDL.LU R22, [R1+0x68] ;  /* 0x0000680001167983 */ /* 0x000ea80000300800 */
[----:B------:R-:W2:Y:S04]  /*20630*/  LDL.LU R23, [R1+0x6c] ;  /* 0x00006c0001177983 */ /* 0x000ea80000300800 */
[----:B------:R1:W-:Y:S04]  /*20640*/  STSM.16.M88.4 [R28], R24 ;  /* 0x000000181c007844 */ /* 0x0003e80000000200 */
[----:B0-----:R-:W-:Y:S04]  /*20650*/  STL.64 [R1+0xb0], R8 ;  /* 0x0000b00801007387 */ /* 0x001fe80000100a00 */
[----:B------:R-:W-:Y:S01]  /*20660*/  STL.64 [R1+0xb8], R10 ;  /* 0x0000b80a01007387 */ /* 0x000fe20000100a00 */
[----:B------:R-:W-:Y:S06]  /*20670*/  BAR.SYNC.DEFER_BLOCKING 0x0 ;  /* 0x0000000000007b1d */ /* 0x000fec0000010000 */
[----:B-1----:R-:W3:Y:S04]  /*20680*/  LDL.LU R24, [R1+0x80] ;  /* 0x0000800001187983 */ /* 0x002ee80000300800 */
[----:B------:R-:W3:Y:S04]  /*20690*/  LDL.LU R25, [R1+0x84] ;  /* 0x0000840001197983 */ /* 0x000ee80000300800 */
[----:B------:R-:W3:Y:S04]  /*206a0*/  LDL.LU R26, [R1+0x88] ;  /* 0x00008800011a7983 */ /* 0x000ee80000300800 */
[----:B------:R-:W3:Y:S04]  /*206b0*/  LDL.LU R27, [R1+0x8c] ;  /* 0x00008c00011b7983 */ /* 0x000ee80000300800 */
[----:B------:R-:W0:Y:S04]  /*206c0*/  LDS.128 R8, [R0] ;  /* 0x0000000000087984 */ /* 0x000e280000000c00 */
[----:B0-----:R-:W-:Y:S04]  /*206d0*/  STL.64 [R1+0xd0], R8 ;  /* 0x0000d00801007387 */ /* 0x001fe80000100a00 */
[----:B------:R0:W-:Y:S04]  /*206e0*/  STL.64 [R1+0xd8], R10 ;  /* 0x0000d80a01007387 */ /* 0x0001e80000100a00 */
[----:B0-----:R-:W4:Y:S04]  /*206f0*/  LDL.LU.64 R10, [R1+0xac0] ;  /* 0x000ac000010a7983 */ /* 0x001f280000300a00 */
[----:B------:R-:W4:Y:S01]  /*20700*/  LDL.LU.64 R8, [R1+0xab8] ;  /* 0x000ab80001087983 */ /* 0x000f220000300a00 */
[----:B------:R-:W-:Y:S06]  /*20710*/  BAR.SYNC.DEFER_BLOCKING 0x0 ;  /* 0x0000000000007b1d */ /* 0x000fec0000010000 */
[----:B----4-:R-:W-:Y:S02]  /*20720*/  STSM.16.M88.4 [R28], R8 ;  /* 0x000000081c007844 */ /* 0x010fe40000000200 */
[----:B------:R-:W-:Y:S06]  /*20730*/  BAR.SYNC.DEFER_BLOCKING 0x0 ;  /* 0x0000000000007b1d */ /* 0x000fec0000010000 */
[----:B------:R-:W0:Y:S02]  /*20740*/  LDS.128 R8, [R0] ;  /* 0x0000000000087984 */ /* 0x000e240000000c00 */
[----:B------:R-:W-:Y:S06]  /*20750*/  BAR.SYNC.DEFER_BLOCKING 0x0 ;  /* 0x0000000000007b1d */ /* 0x000fec0000010000 */
[----:B--2---:R-:W-:Y:S02]  /*20760*/  STSM.16.M88.4 [R28], R20 ;  /* 0x000000141c007844 */ /* 0x004fe40000000200 */
[----:B------:R-:W-:Y:S06]  /*20770*/  BAR.SYNC.DEFER_BLOCKING 0x0 ;  /* 0x0000000000007b1d */ /* 0x000fec0000010000 */
[----:B------:R-:W1:Y:S02]  /*20780*/  LDS.128 R20, [R0] ;  /* 0x0000000000147984 */ /* 0x000e640000000c00 */
[----:B------:R-:W-:Y:S06]  /*20790*/  BAR.SYNC.DEFER_BLOCKING 0x0 ;  /* 0x0000000000007b1d */ /* 0x000fec0000010000 */
[----:B------:R-:W-:Y:S02]  /*207a0*/  STSM.16.M88.4 [R28], R16 ;  /* 0x000000101c007844 */ /* 0x000fe40000000200 */
[----:B------:R-:W-:Y:S06]  /*207b0*/  BAR.SYNC.DEFER_BLOCKING 0x0 ;  /* 0x0000000000007b1d */ /* 0x000fec0000010000 */
[----:B------:R-:W2:Y:S04]  /*207c0*/  LDS.128 R16, [R0] ;  /* 0x0000000000107984 */ /* 0x000ea80000000c00 */
[----:B0-----:R0:W-:Y:S04]  /*207d0*/  STL.64 [R1+0x50], R8 ;  /* 0x0000500801007387 */ /* 0x0011e80000100a00 */
[----:B------:R4:W-:Y:S01]  /*207e0*/  STL.64 [R1+0x58], R10 ;  /* 0x0000580a01007387 */ /* 0x0009e20000100a00 */
[----:B------:R-:W-:Y:S06]  /*207f0*/  BAR.SYNC.DEFER_BLOCKING 0x0 ;  /* 0x0000000000007b1d */ /* 0x000fec0000010000 */
[----:B0-----:R-:W3:Y:S04]  /*20800*/  LDL.LU R8, [R1+0xab4] ;  /* 0x000ab40001087983 */ /* 0x001ee80000300800 */
[----:B----4-:R-:W4:Y:S04]  /*20810*/  LDL R11, [R1+0x38c] ;  /* 0x00038c00010b7983 */ /* 0x010f280000100800 */
[----:B------:R-:W4:Y:S04]  /*20820*/  LDL.LU R9, [R1+0x10] ;  /* 0x0000100001097983 */ /* 0x000f280000300800 */
[----:B-1----:R-:W-:Y:S04]  /*20830*/  STL.64 [R1+0x60], R20 ;  /* 0x0000601401007387 */ /* 0x002fe80000100a00 */
[----:B------:R-:W-:Y:S04]  /*20840*/  STL.64 [R1+0x68], R22 ;  /* 0x0000681601007387 */ /* 0x000fe80000100a00 */
[----:B------:R-:W4:Y:S04]  /*20850*/  LDL R10, [R1+0x43c] ;  /* 0x00043c00010a7983 */ /* 0x000f280000100800 */
[----:B--2---:R-:W-:Y:S04]  /*20860*/  STL [R1+0xa68], R17 ;  /* 0x000a681101007387 */ /* 0x004fe80000100800 */
[----:B------:R-:W-:Y:S04]  /*20870*/  STL [R1+0xa64], R18 ;  /* 0x000a641201007387 */ /* 0x000fe80000100800 */
[----:B------:R-:W-:Y:S04]  /*20880*/  STL [R1+0xa60], R19 ;  /* 0x000a601301007387 */ /* 0x000fe80000100800 */
[----:B------:R-:W-:Y:S04]  /*20890*/  STL [R1+0xab0], R18 ;  /* 0x000ab01201007387 */ /* 0x000fe80000100800 */
[----:B------:R0:W-:Y:S04]  /*208a0*/  STL.64 [R1+0xaa8], R16 ;  /* 0x000aa81001007387 */ /* 0x0001e80000100a00 */
[----:B0-----:R-:W2:Y:S04]  /*208b0*/  LDL.LU R16, [R1+0x90] ;  /* 0x0000900001107983 */ /* 0x001ea80000300800 */
[----:B------:R-:W2:Y:S04]  /*208c0*/  LDL.LU R17, [R1+0x94] ;  /* 0x0000940001117983 */ /* 0x000ea80000300800 */
[----:B------:R-:W2:Y:S04]  /*208d0*/  LDL.LU R18, [R1+0x98] ;  /* 0x0000980001127983 */ /* 0x000ea80000300800 */
[----:B------:R-:W2:Y:S04]  /*208e0*/  LDL.LU R19, [R1+0x9c] ;  /* 0x00009c0001137983 */ /* 0x000ea80000300800 */
[----:B---3--:R0:W-:Y:S01]  /*208f0*/  STSM.16.M88.4 [R28], R24 ;  /* 0x000000181c007844 */ /* 0x0081e20000000200 */
[C---:B------:R-:W-:Y:S01]  /*20900*/  IMAD R3, R7.reuse, R2, RZ ;  /* 0x0000000207037224 */ /* 0x040fe200078e02ff */
[----:B------:R-:W-:Y:S03]  /*20910*/  BAR.SYNC.DEFER_BLOCKING 0x0 ;  /* 0x0000000000007b1d */ /* 0x000fe60000010000 */
[----:B------:R-:W-:Y:S01]  /*20920*/  IMAD R20, R2, 0x40, R3 ;  /* 0x0000004002147824 */ /* 0x000fe200078e0203 */
[----:B------:R-:W-:-:S02]  /*20930*/  ISETP.GE.AND P3, PT, R7, UR6, PT ;  /* 0x0000000607007c0c */ /* 0x000fc4000bf66270 */
[----:B------:R-:W3:Y:S02]  /*20940*/  LDL.LU R15, [R1] ;  /* 0x00000000010f7983 */ /* 0x000ee40000300800 */
[C---:B0-----:R-:W-:Y:S02]  /*20950*/  LEA R24, P6, R20.reuse, UR10, 0x1 ;  /* 0x0000000a14187c11 */ /* 0x041fe4000f8c08ff */
[----:B------:R-:W3:Y:S02]  /*20960*/  LDL.LU R13, [R1+0x14] ;  /* 0x00001400010d7983 */ /* 0x000ee40000300800 */
[----:B------:R-:W-:Y:S02]  /*20970*/  LEA.HI.X.SX32 R25, R20, UR11, 0x1, P6 ;  /* 0x0000000b14197c11 */ /* 0x000fe4000b0f0eff */
[----:B------:R-:W0:Y:S01]  /*20980*/  LDS.128 R20, [R0] ;  /* 0x0000000000147984 */ /* 0x000e220000000c00 */
[----:B------:R-:W-:Y:S01]  /*20990*/  BAR.SYNC.DEFER_BLOCKING 0x0 ;  /* 0x0000000000007b1d */ /* 0x000fe20000010000 */
[----:B------:R-:W-:-:S04]  /*209a0*/  LEA R2, P4, R3, UR10, 0x1 ;  /* 0x0000000a03027c11 */ /* 0x000fc8000f8808ff */
[----:B------:R-:W-:Y:S01]  /*209b0*/  LEA.HI.X.SX32 R3, R3, UR11, 0x1, P4 ;  /* 0x0000000b03037c11 */ /* 0x000fe2000a0f0eff */
[----:B------:R-:W-:Y:S01]  /*209c0*/  ULDC UR10, c[0x0][0x228] ;  /* 0x00008a00000a7ab9 */ /* 0x000fe20000000800 */
[----:B------:R-:W-:Y:S01]  /*209d0*/  ULDC UR11, c[0x0][0x228] ;  /* 0x00008a00000b7ab9 */ /* 0x000fe20000000800 */
[----:B0-----:R0:W-:Y:S04]  /*209e0*/  STL [R1+0xa5c], R22 ;  /* 0x000a5c1601007387 */ /* 0x0011e80000100800 */
[----:B0-----:R-:W3:Y:S04]  /*209f0*/  LDL.LU R22, [R1+0x38c] ;  /* 0x00038c0001167983 */ /* 0x001ee80000300800 */
[----:B------:R0:W-:Y:S04]  /*20a00*/  STL [R1+0xa58], R23 ;  /* 0x000a581701007387 */ /* 0x0001e80000100800 */
[----:B0-----:R-:W3:Y:S01]  /*20a10*/  LDL.LU R23, [R1+0x43c] ;  /* 0x00043c0001177983 */ /* 0x001ee20000300800 */
[C---:B----4-:R-:W-:Y:S01]  /*20a20*/  ISETP.LT.AND P3, PT, R11.reuse, UR7, !P3 ;  /* 0x000000070b007c0c */ /* 0x050fe2000df61270 */
[C---:B------:R-:W-:Y:S01]  /*20a30*/  IMAD R29, R11.reuse, UR4, RZ ;  /* 0x000000040b1d7c24 */ /* 0x040fe2000f8e02ff */
[----:B------:R-:W-:-:S04]  /*20a40*/  ISETP.GE.AND P4, PT, R11, UR7, PT ;  /* 0x000000070b007c0c */ /* 0x000fc8000bf86270 */
[----:B------:R-:W-:Y:S01]  /*20a50*/  ISETP.LT.AND P6, PT, R10, UR6, !P4 ;  /* 0x000000060a007c0c */ /* 0x000fe2000e7c1270 */
[----:B------:R-:W-:Y:S01]  /*20a60*/  IMAD.WIDE R10, R29, 0x2, R2 ;  /* 0x000000021d0a7825 */ /* 0x000fe200078e0202 */
[----:B--2---:R0:W-:Y:S01]  /*20a70*/  STSM.16.M88.4 [R28], R16 ;  /* 0x000000101c007844 */ /* 0x0041e20000000200 */
[----:B------:R-:W-:Y:S06]  /*20a80*/  BAR.SYNC.DEFER_BLOCKING 0x0 ;  /* 0x0000000000007b1d */ /* 0x000fec0000010000 */
[----:B0-----:R-:W2:Y:S04]  /*20a90*/  LDL.LU R18, [R1+0xab0] ;  /* 0x000ab00001127983 */ /* 0x001ea80000300800 */
[----:B------:R-:W4:Y:S04]  /*20aa0*/  LDL.LU.64 R16, [R1+0xaa8] ;  /* 0x000aa80001107983 */ /* 0x000f280000300a00 */
[----:B------:R0:W-:Y:S04]  /*20ab0*/  @P3 STG.E.U16 desc[UR8][R10.64], R9 ;  /* 0x000000090a003986 */ /* 0x0001e8000c101508 */
[----:B0-----:R-:W2:Y:S01]  /*20ac0*/  LDL.LU R11, [R1+0xaa4] ;  /* 0x000aa400010b7983 */ /* 0x001ea20000300800 */
[----:B------:R-:W-:-:S03]  /*20ad0*/  PRMT R5, R9, 0x7632, R5 ;  /* 0x0000763209057816 */ /* 0x000fc60000000005 */
[----:B------:R-:W4:Y:S01]  /*20ae0*/  LDL.LU R9, [R1+0x4] ;  /* 0x0000040001097983 */ /* 0x000f220000300800 */
[----:B------:R-:W-:Y:S01]  /*20af0*/  ISETP.LT.AND P4, PT, R7, UR6, !P1 ;  /* 0x0000000607007c0c */ /* 0x000fe2000cf81270 */
[C---:B------:R-:W-:Y:S02]  /*20b00*/  IMAD.WIDE R26, R29.reuse, 0x2, R24 ;  /* 0x000000021d1a7825 */ /* 0x040fe400078e0218 */
[----:B------:R-:W4:Y:S02]  /*20b10*/  LDL.LU R10, [R1+0x18] ;  /* 0x00001800010a7983 */ /* 0x000f240000300800 */
[----:B------:R-:W-:Y:S02]  /*20b20*/  VIADD R28, R29, UR4 ;  /* 0x000000041d1c7c36 */ /* 0x000fe40008000000 */
[----:B------:R0:W-:Y:S01]  /*20b30*/  @P6 STG.E.U16 desc[UR8][R26.64], R5 ;  /* 0x000000051a006986 */ /* 0x0001e2000c101508 */
[----:B------:R-:W-:Y:S01]  /*20b40*/  ISETP.LT.AND P6, PT, R7, UR6, !P5 ;  /* 0x0000000607007c0c */ /* 0x000fe2000efc1270 */
[----:B0-----:R-:W-:-:S05]  /*20b50*/  IMAD.WIDE R26, R28, 0x2, R2 ;  /* 0x000000021c1a7825 */ /* 0x001fca00078e0202 */
[----:B---3--:R0:W-:Y:S01]  /*20b60*/  @P4 STG.E.U16 desc[UR8][R26.64], R15 ;  /* 0x0000000f1a004986 */ /* 0x0081e2000c101508 */
[----:B------:R-:W-:Y:S01]  /*20b70*/  VIADD R5, R28, UR4 ;  /* 0x000000041c057c36 */ /* 0x000fe20008000000 */
[----:B------:R-:W-:Y:S01]  /*20b80*/  PRMT R12, R13, 0x7632, R12 ;  /* 0x000076320d0c7816 */ /* 0x000fe2000000000c */
[----:B------:R-:W-:Y:S01]  /*20b90*/  VIADD R29, R22, 0x4 ;  /* 0x00000004161d7836 */ /* 0x000fe20000000000 */
[C---:B------:R-:W-:Y:S02]  /*20ba0*/  ISETP.LT.AND P1, PT, R23.reuse, UR6, !P1 ;  /* 0x0000000617007c0c */ /* 0x040fe4000cf21270 */
[----:B------:R-:W-:Y:S02]  /*20bb0*/  ISETP.LT.AND P5, PT, R23, UR6, !P5 ;  /* 0x0000000617007c0c */ /* 0x000fe4000efa1270 */
[----:B------:R-:W-:Y:S01]  /*20bc0*/  ISETP.GE.AND P3, PT, R29, UR7, PT ;  /* 0x000000071d007c0c */ /* 0x000fe2000bf66270 */
[----:B0-----:R-:W-:Y:S01]  /*20bd0*/  IMAD.WIDE R26, R5, 0x2, R24 ;  /* 0x00000002051a7825 */ /* 0x001fe200078e0218 */
[----:B--2---:R-:W-:-:S03]  /*20be0*/  PRMT R11, R15, 0x7632, R11 ;  /* 0x000076320f0b7816 */ /* 0x004fc6000000000b */
[----:B------:R-:W-:-:S04]  /*20bf0*/  IMAD.WIDE R14, R28, 0x2, R24 ;  /* 0x000000021c0e7825 */ /* 0x000fc800078e0218 */
[----:B------:R-:W-:Y:S01]  /*20c00*/  IMAD.WIDE R28, R5, 0x2, R2 ;  /* 0x00000002051c7825 */ /* 0x000fe200078e0202 */
[----:B------:R0:W-:Y:S01]  /*20c10*/  @P1 STG.E.U16 desc[UR8][R14.64], R11 ;  /* 0x0000000b0e001986 */ /* 0x0001e2000c101508 */
[----:B------:R-:W-:Y:S02]  /*20c20*/  ISETP.LT.AND P1, PT, R7, UR6, !P0 ;  /* 0x0000000607007c0c */ /* 0x000fe4000c721270 */
[----:B------:R-:W-:Y:S01]  /*20c30*/  ISETP.LT.AND P0, PT, R23, UR6, !P0 ;  /* 0x0000000617007c0c */ /* 0x000fe2000c701270 */
[----:B------:R-:W-:Y:S04]  /*20c40*/  @P6 STG.E.U16 desc[UR8][R28.64], R13 ;  /* 0x0000000d1c006986 */ /* 0x000fe8000c101508 */
[----:B0-----:R-:W2:Y:S04]  /*20c50*/  LDL.LU R11, [R1+0x8] ;  /* 0x00000800010b7983 */ /* 0x001ea80000300800 */
[----:B------:R0:W-:Y:S01]  /*20c60*/  @P5 STG.E.U16 desc[UR8][R26.64], R12 ;  /* 0x0000000c1a005986 */ /* 0x0001e2000c101508 */
[----:B----4-:R-:W-:Y:S01]  /*20c70*/  PRMT R8, R9, 0x7632, R8 ;  /* 0x0000763209087816 */ /* 0x010fe20000000008 */
[----:B0-----:R-:W-:-:S02]  /*20c80*/  VIADD R26, R5, UR4 ;  /* 0x00000004051a7c36 */ /* 0x001fc40008000000 */
[----:B------:R-:W3:Y:S02]  /*20c90*/  LDL.LU R5, [R1+0x1c] ;  /* 0x00001c0001057983 */ /* 0x000ee40000300800 */
[----:B------:R-:W-:-:S04]  /*20ca0*/  IMAD.WIDE R14, R26, 0x2, R2 ;  /* 0x000000021a0e7825 */ /* 0x000fc800078e0202 */
[----:B------:R-:W-:Y:S01]  /*20cb0*/  IMAD.WIDE R12, R26, 0x2, R24 ;  /* 0x000000021a0c7825 */ /* 0x000fe200078e0218 */
[----:B------:R0:W-:Y:S04]  /*20cc0*/  @P1 STG.E.U16 desc[UR8][R14.64], R9 ;  /* 0x000000090e001986 */ /* 0x0001e8000c101508 */
[----:B------:R1:W-:Y:S04]  /*20cd0*/  @P0 STG.E.U16 desc[UR8][R12.64], R8 ;  /* 0x000000080c000986 */ /* 0x0003e8000c101508 */
[----:B0-----:R-:W4:Y:S04]  /*20ce0*/  LDL.LU R14, [R1+0xaa0] ;  /* 0x000aa000010e7983 */ /* 0x001f280000300800 */
[----:B-1----:R-:W4:Y:S04]  /*20cf0*/  LDL.LU.64 R12, [R1+0xa98] ;  /* 0x000a9800010c7983 */ /* 0x002f280000300a00 */
[----:B------:R-:W4:Y:S01]  /*20d00*/  LDL.LU R15, [R1+0xc] ;  /* 0x00000c00010f7983 */ /* 0x000f220000300800 */
[----:B------:R-:W-:Y:S01]  /*20d10*/  ISETP.LT.AND P5, PT, R7, UR6, !P3 ;  /* 0x0000000607007c0c */ /* 0x000fe2000dfa1270 */
[----:B------:R-:W-:-:S02]  /*20d20*/  VIADD R19, R22, 0x5 ;  /* 0x0000000516137836 */ /* 0x000fc40000000000 */
[----:B------:R-:W-:Y:S01]  /*20d30*/  VIADD R27, R22, 0x7 ;  /* 0x00000007161b7836 */ /* 0x000fe20000000000 */
[----:B------:R-:W-:Y:S01]  /*20d40*/  ISETP.LT.AND P3, PT, R23, UR6, !P3 ;  /* 0x0000000617007c0c */ /* 0x000fe2000df61270 */
[----:B------:R-:W-:Y:S01]  /*20d50*/  VIADD R28, R26, UR4 ;  /* 0x000000041a1c7c36 */ /* 0x000fe20008000000 */
[----:B------:R-:W-:Y:S01]  /*20d60*/  ISETP.GE.AND P4, PT, R19, UR7, PT ;  /* 0x0000000713007c0c */ /* 0x000fe2000bf86270 */
[----:B------:R-:W-:Y:S01]  /*20d70*/  VIADD R29, R22, 0x6 ;  /* 0x00000006161d7836 */ /* 0x000fe20000000000 */
[----:B------:R-:W-:Y:S01]  /*20d80*/  ISETP.GE.AND P1, PT, R27, UR7, PT ;  /* 0x000000071b007c0c */ /* 0x000fe2000bf26270 */
[C---:B------:R-:W-:Y:S01]  /*20d90*/  IMAD.WIDE R26, R28.reuse, 0x2, R2 ;  /* 0x000000021c1a7825 */ /* 0x040fe200078e0202 */
[----:B------:R-:W-:Y:S02]  /*20da0*/  ISETP.LT.AND P0, PT, R7, UR6, !P4 ;  /* 0x0000000607007c0c */ /* 0x000fe4000e701270 */
[----:B------:R-:W-:Y:S01]  /*20db0*/  ISETP.GE.AND P6, PT, R29, UR7, PT ;  /* 0x000000071d007c0c */ /* 0x000fe2000bfc6270 */
[----:B------:R-:W-:Y:S01]  /*20dc0*/  IMAD.WIDE R8, R28, 0x2, R24 ;  /* 0x000000021c087825 */ /* 0x000fe200078e0218 */
[----:B------:R-:W-:Y:S01]  /*20dd0*/  ISETP.LT.AND P4, PT, R23, UR6, !P4 ;  /* 0x0000000617007c0c */ /* 0x000fe2000e781270 */
[----:B------:R0:W-:Y:S01]  /*20de0*/  @P5 STG.E.U16 desc[UR8][R26.64], R10 ;  /* 0x0000000a1a005986 */ /* 0x0001e2000c101508 */
[----:B------:R-:W-:-:S02]  /*20df0*/  PRMT R29, R10, 0x7632, R29 ;  /* 0x000076320a1d7816 */ /* 0x000fc4000000001d */
[----:B------:R-:W-:-:S03]  /*20e00*/  ISETP.LT.AND P5, PT, R7, UR6, !P6 ;  /* 0x0000000607007c0c */ /* 0x000fc6000f7a1270 */
[----:B------:R1:W-:Y:S01]  /*20e10*/  @P3 STG.E.U16 desc[UR8][R8.64], R29 ;  /* 0x0000001d08003986 */ /* 0x0003e2000c101508 */
[----:B0-----:R-:W-:-:S04]  /*20e20*/  VIADD R26, R28, UR4 ;  /* 0x000000041c1a7c36 */ /* 0x001fc80008000000 */
[----:B-1----:R-:W-:-:S04]  /*20e30*/  IMAD.WIDE R8, R26, 0x2, R2 ;  /* 0x000000021a087825 */ /* 0x002fc800078e0202 */
[----:B------:R-:W-:Y:S01]  /*20e40*/  IMAD.WIDE R28, R26, 0x2, R24 ;  /* 0x000000021a1c7825 */ /* 0x000fe200078e0218 */
[----:B------:R-:W-:-:S03]  /*20e50*/  ISETP.LT.AND P6, PT, R23, UR6, !P6 ;  /* 0x0000000617007c0c */ /* 0x000fc6000f7c1270 */
[----:B------:R-:W-:Y:S02]  /*20e60*/  VIADD R26, R26, UR4 ;  /* 0x000000041a1a7c36 */ /* 0x000fe40008000000 */
[----:B------:R-:W-:-:S05]  /*20e70*/  VIADD R27, R22, 0x8 ;  /* 0x00000008161b7836 */ /* 0x000fca0000000000 */
[----:B------:R-:W-:Y:S01]  /*20e80*/  ISETP.GE.AND P3, PT, R27, UR7, PT ;  /* 0x000000071b007c0c */ /* 0x000fe2000bf66270 */
[----:B------:R-:W-:Y:S01]  /*20e90*/  VIADD R27, R26, UR4 ;  /* 0x000000041a1b7c36 */ /* 0x000fe20008000000 */
[----:B--2---:R-:W-:Y:S01]  /*20ea0*/  PRMT R4, R11, 0x7632, R4 ;  /* 0x000076320b047816 */ /* 0x004fe20000000004 */
[----:B------:R0:W-:Y:S04]  /*20eb0*/  @P0 STG.E.U16 desc[UR8][R8.64], R11 ;  /* 0x0000000b08000986 */ /* 0x0001e8000c101508 */
[----:B------:R1:W-:Y:S01]  /*20ec0*/  @P4 STG.E.U16 desc[UR8][R28.64], R4 ;  /* 0x000000041c004986 */ /* 0x0003e2000c101508 */
[----:B------:R-:W-:-:S03]  /*20ed0*/  ISETP.LT.AND P4, PT, R7, UR6, !P1 ;  /* 0x0000000607007c0c */ /* 0x000fc6000cf81270 */
[----:B0-----:R-:W2:Y:S01]  /*20ee0*/  LDL.LU.64 R8, [R1+0xa90] ;  /* 0x000a900001087983 */ /* 0x001ea20000300a00 */
[----:B-1----:R-:W-:Y:S01]  /*20ef0*/  IMAD.WIDE R28, R26, 0x2, R2 ;  /* 0x000000021a1c7825 */ /* 0x002fe200078e0202 */
[----:B---3--:R-:W-:-:S04]  /*20f00*/  PRMT R6, R5, 0x7632, R6 ;  /* 0x0000763205067816 */ /* 0x008fc80000000006 */
[----:B------:R0:W-:Y:S02]  /*20f10*/  @P5 STG.E.U16 desc[UR8][R28.64], R5 ;  /* 0x000000051c005986 */ /* 0x0001e4000c101508 */
[----:B0-----:R-:W-:-:S04]  /*20f20*/  IMAD.WIDE R28, R26, 0x2, R24 ;  /* 0x000000021a1c7825 */ /* 0x001fc800078e0218 */
[----:B------:R-:W-:Y:S01]  /*20f30*/  IMAD.WIDE R4, R27, 0x2, R2 ;  /* 0x000000021b047825 */ /* 0x000fe200078e0202 */
[----:B------:R0:W-:Y:S04]  /*20f40*/  @P6 STG.E.U16 desc[UR8][R28.64], R6 ;  /* 0x000000061c006986 */ /* 0x0001e8000c101508 */
[----:B----4-:R1:W-:Y:S04]  /*20f50*/  @P4 STG.E.U16 desc[UR8][R4.64], R15 ;  /* 0x0000000f04004986 */ /* 0x0103e8000c101508 */
[----:B0-----:R-:W3:Y:S04]  /*20f60*/  LDL.LU R6, [R1+0xa88] ;  /* 0x000a880001067983 */ /* 0x001ee80000300800 */
[----:B-1----:R-:W4:Y:S01]  /*20f70*/  LDL.LU.64 R4, [R1+0xa80] ;  /* 0x000a800001047983 */ /* 0x002f220000300a00 */
[----:B------:R-:W-:Y:S01]  /*20f80*/  ISETP.LT.AND P1, PT, R23, UR6, !P1 ;  /* 0x0000000617007c0c */ /* 0x000fe2000cf21270 */
[----:B------:R-:W-:Y:S01]  /*20f90*/  VIADD R10, R22, 0x9 ;  /* 0x00000009160a7836 */ /* 0x000fe20000000000 */
[----:B------:R-:W-:-:S02]  /*20fa0*/  ISETP.LT.AND P5, PT, R7, UR6, !P3 ;  /* 0x0000000607007c0c */ /* 0x000fc4000dfa1270 */
[----:B------:R-:W-:Y:S02]  /*20fb0*/  PRMT R26, R15, 0x7632, R26 ;  /* 0x000076320f1a7816 */ /* 0x000fe4000000001a */
[----:B------:R-:W-:Y:S01]  /*20fc0*/  ISETP.GE.AND P0, PT, R10, UR7, PT ;  /* 0x000000070a007c0c */ /* 0x000fe2000bf06270 */
[----:B------:R-:W-:Y:S01]  /*20fd0*/  IMAD.WIDE R10, R27, 0x2, R24 ;  /* 0x000000021b0a7825 */ /* 0x000fe200078e0218 */
[----:B------:R-:W-:-:S03]  /*20fe0*/  ISETP.LT.AND P3, PT, R23, UR6, !P3 ;  /* 0x0000000617007c0c */ /* 0x000fc6000df61270 */
[----:B------:R-:W-:Y:S02]  /*20ff0*/  VIADD R28, R27, UR4 ;  /* 0x000000041b1c7c36 */ /* 0x000fe40008000000 */
[C---:B------:R-:W-:Y:S01]  /*21000*/  VIADD R19, R22.reuse, 0xa ;  /* 0x0000000a16137836 */ /* 0x040fe20000000000 */
[----:B------:R0:W-:Y:S01]  /*21010*/  @P1 STG.E.U16 desc[UR8][R10.64], R26 ;  /* 0x0000001a0a001986 */ /* 0x0001e2000c101508 */
[----:B------:R-:W-:Y:S01]  /*21020*/  ISETP.LT.AND P4, PT, R7, UR6, !P0 ;  /* 0x0000000607007c0c */ /* 0x000fe2000c781270 */
[----:B------:R-:W-:Y:S02]  /*21030*/  VIADD R29, R22, 0xb ;  /* 0x0000000b161d7836 */ /* 0x000fe40000000000 */
[----:B------:R-:W-:Y:S01]  /*21040*/  ISETP.GE.AND P6, PT, R19, UR7, PT ;  /* 0x0000000713007c0c */ /* 0x000fe2000bfc6270 */
[C---:B------:R-:W-:Y:S02]  /*21050*/  VIADD R15, R28.reuse, UR4 ;  /* 0x000000041c0f7c36 */ /* 0x040fe40008000000 */
[----:B0-----:R-:W-:-:S04]  /*21060*/  IMAD.WIDE R26, R28, 0x2, R2 ;  /* 0x000000021c1a7825 */ /* 0x001fc800078e0202 */
[----:B------:R-:W-:Y:S01]  /*21070*/  IMAD.WIDE R10, R28, 0x2, R24 ;  /* 0x000000021c0a7825 */ /* 0x000fe200078e0218 */
[----:B------:R-:W-:Y:S02]  /*21080*/  ISETP.LT.AND P0, PT, R23, UR6, !P0 ;  /* 0x0000000617007c0c */ /* 0x000fe4000c701270 */
[----:B------:R-:W-:Y:S01]  /*21090*/  ISETP.GE.AND P1, PT, R29, UR7, PT ;  /* 0x000000071d007c0c */ /* 0x000fe2000bf26270 */
[----:B------:R-:W-:Y:S01]  /*210a0*/  IMAD.WIDE R28, R15, 0x2, R2 ;  /* 0x000000020f1c7825 */ /* 0x000fe200078e0202 */
[----:B--2---:R-:W-:Y:S02]  /*210b0*/  PRMT R17, R8, 0x7632, R17 ;  /* 0x0000763208117816 */ /* 0x004fe40000000011 */
[----:B----4-:R-:W-:Y:S01]  /*210c0*/  PRMT R18, R4, 0x7632, R18 ;  /* 0x0000763204127816 */ /* 0x010fe20000000012 */
[----:B------:R0:W-:Y:S04]  /*210d0*/  @P5 STG.E.U16 desc[UR8][R26.64], R4 ;  /* 0x000000041a005986 */ /* 0x0001e8000c101508 */
[----:B------:R1:W-:Y:S01]  /*210e0*/  @P3 STG.E.U16 desc[UR8][R10.64], R18 ;  /* 0x000000120a003986 */ /* 0x0003e2000c101508 */
[----:B------:R-:W-:Y:S01]  /*210f0*/  ISETP.LT.AND P3, PT, R7, UR6, !P6 ;  /* 0x0000000607007c0c */ /* 0x000fe2000f761270 */
[----:B0-----:R-:W-:-:S02]  /*21100*/  VIADD R4, R22, 0xc ;  /* 0x0000000c16047836 */ /* 0x001fc40000000000 */
[----:B------:R0:W-:Y:S03]  /*21110*/  @P4 STG.E.U16 desc[UR8][R28.64], R8 ;  /* 0x000000081c004986 */ /* 0x0001e6000c101508 */
[----:B------:R-:W-:Y:S01]  /*21120*/  ISETP.GE.AND P5, PT, R4, UR7, PT ;  /* 0x0000000704007c0c */ /* 0x000fe2000bfa6270 */
[C---:B------:R-:W-:Y:S01]  /*21130*/  VIADD R4, R15.reuse, UR4 ;  /* 0x000000040f047c36 */ /* 0x040fe20008000000 */
[----:B-1----:R-:W2:Y:S01]  /*21140*/  LDL.LU.64 R10, [R1+0xa78] ;  /* 0x000a7800010a7983 */ /* 0x002ea20000300a00 */
[----:B------:R-:W-:Y:S01]  /*21150*/  IMAD.WIDE R26, R15, 0x2, R24 ;  /* 0x000000020f1a7825 */ /* 0x000fe200078e0218 */
[----:B------:R-:W-:Y:S02]  /*21160*/  ISETP.LT.AND P4, PT, R7, UR6, !P1 ;  /* 0x0000000607007c0c */ /* 0x000fe4000cf81270 */
[----:B------:R-:W4:Y:S01]  /*21170*/  LDL.LU R7, [R1+0xa74] ;  /* 0x000a740001077983 */ /* 0x000f220000300800 */
[----:B0-----:R-:W-:-:S03]  /*21180*/  IMAD.WIDE R28, R4, 0x2, R2 ;  /* 0x00000002041c7825 */ /* 0x001fc600078e0202 */
[----:B------:R-:W-:Y:S04]  /*21190*/  @P0 STG.E.U16 desc[UR8][R26.64], R17 ;  /* 0x000000111a000986 */ /* 0x000fe8000c101508 */
[----:B------:R0:W-:Y:S04]  /*211a0*/  @P3 STG.E.U16 desc[UR8][R28.64], R5 ;  /* 0x000000051c003986 */ /* 0x0001e8000c101508 */
[----:B0-----:R-:W4:Y:S01]  /*211b0*/  LDL.LU R29, [R1+0x438] ;  /* 0x00043800011d7983 */ /* 0x001f220000300800 */
[C---:B------:R-:W-:Y:S01]  /*211c0*/  ISETP.LT.AND P6, PT, R23.reuse, UR6, !P6 ;  /* 0x0000000617007c0c */ /* 0x040fe2000f7c1270 */
[----:B------:R-:W-:Y:S01]  /*211d0*/  IMAD.WIDE R26, R4, 0x2, R24 ;  /* 0x00000002041a7825 */ /* 0x000fe200078e0218 */
[----:B------:R-:W-:-:S02]  /*211e0*/  ISETP.LT.AND P1, PT, R23, UR6, !P1 ;  /* 0x0000000617007c0c */ /* 0x000fc4000cf21270 */
[----:B------:R-:W-:Y:S01]  /*211f0*/  PRMT R14, R5, 0x7632, R14 ;  /* 0x00007632050e7816 */ /* 0x000fe2000000000e */
[----:B------:R-:W-:Y:S01]  /*21200*/  VIADD R8, R4, UR4 ;  /* 0x0000000404087c36 */ /* 0x000fe20008000000 */
[----:B------:R-:W-:Y:S01]  /*21210*/  PRMT R28, R9, 0x7632, R28 ;  /* 0x00007632091c7816 */ /* 0x000fe2000000001c */
[----:B------:R-:W-:Y:S02]  /*21220*/  VIADD R17, R22, 0xd ;  /* 0x0000000d16117836 */ /* 0x000fe40000000000 */
[----:B------:R-:W-:-:S04]  /*21230*/  IMAD.WIDE R4, R8, 0x2, R2 ;  /* 0x0000000208047825 */ /* 0x000fc800078e0202 */
[----:B------:R0:W-:Y:S01]  /*21240*/  @P6 STG.E.U16 desc[UR8][R26.64], R14 ;  /* 0x0000000e1a006986 */ /* 0x0001e2000c101508 */
[----:B------:R-:W-:Y:S01]  /*21250*/  ISETP.GE.AND P0, PT, R17, UR7, PT ;  /* 0x0000000711007c0c */ /* 0x000fe2000bf06270 */
[----:B------:R-:W-:Y:S02]  /*21260*/  VIADD R15, R22, 0xe ;  /* 0x0000000e160f7836 */ /* 0x000fe40000000000 */
[----:B------:R1:W-:Y:S01]  /*21270*/  @P4 STG.E.U16 desc[UR8][R4.64], R9 ;  /* 0x0000000904004986 */ /* 0x0003e2000c101508 */
[----:B0-----:R-:W-:-:S03]  /*21280*/  IMAD.WIDE R26, R8, 0x2, R24 ;  /* 0x00000002081a7825 */ /* 0x001fc600078e0218 */
[----:B------:R-:W4:Y:S01]  /*21290*/  LDL.LU R14, [R1+0x40] ;  /* 0x00004000010e7983 */ /* 0x000f220000300800 */
[----:B------:R-:W-:-:S03]  /*212a0*/  VIADD R8, R8, UR4 ;  /* 0x0000000408087c36 */ /* 0x000fc60008000000 */
[----:B------:R0:W-:Y:S01]  /*212b0*/  @P1 STG.E.U16 desc[UR8][R26.64], R28 ;  /* 0x0000001c1a001986 */ /* 0x0001e2000c101508 */
[----:B------:R-:W-:Y:S01]  /*212c0*/  ISETP.GE.AND P3, PT, R15, UR7, PT ;  /* 0x000000070f007c0c */ /* 0x000fe2000bf66270 */
[----:B-1----:R-:W-:Y:S02]  /*212d0*/  IMAD.WIDE R4, R8, 0x2, R24 ;  /* 0x0000000208047825 */ /* 0x002fe400078e0218 */
[----:B------:R-:W4:Y:S02]  /*212e0*/  LDL.LU R15, [R1+0x44] ;  /* 0x00004400010f7983 */ /* 0x000f240000300800 */
[----:B------:R-:W-:Y:S02]  /*212f0*/  VIADD R9, R22, 0xf ;  /* 0x0000000f16097836 */ /* 0x000fe40000000000 */
[----:B------:R-:W4:Y:S01]  /*21300*/  LDL.LU R19, [R1+0x38] ;  /* 0x0000380001137983 */ /* 0x000f220000300800 */
[----:B0-----:R-:W-:Y:S01]  /*21310*/  IMAD.WIDE R26, R8, 0x2, R2 ;  /* 0x00000002081a7825 */ /* 0x001fe200078e0202 */
[----:B---3--:R-:W-:-:S02]  /*21320*/  PRMT R28, R6, 0x7632, R28 ;  /* 0x00007632061c7816 */ /* 0x008fc4000000001c */
[----:B------:R-:W3:Y:S01]  /*21330*/  LDL.LU R18, [R1+0x4c] ;  /* 0x00004c0001127983 */ /* 0x000ee20000300800 */
[----:B------:R-:W-:Y:S01]  /*21340*/  VIADD R8, R8, UR4 ;  /* 0x0000000408087c36 */ /* 0x000fe20008000000 */
[----:B------:R-:W-:Y:S02]  /*21350*/  ISETP.GE.AND P1, PT, R9, UR7, PT ;  /* 0x0000000709007c0c */ /* 0x000fe4000bf26270 */
[----:B------:R-:W3:Y:S01]  /*21360*/  LDL.LU R17, [R1+0x3c] ;  /* 0x00003c0001117983 */ /* 0x000ee20000300800 */
[----:B--2---:R-:W-:Y:S02]  /*21370*/  PRMT R9, R10, 0x7632, R9 ;  /* 0x000076320a097816 */ /* 0x004fe40000000009 */
[----:B----4-:R-:W-:Y:S02]  /*21380*/  ISETP.LT.AND P6, PT, R29, UR6, !P5 ;  /* 0x000000061d007c0c */ /* 0x010fe4000efc1270 */
[----:B------:R-:W-:Y:S02]  /*21390*/  ISETP.LT.AND P5, PT, R23, UR6, !P5 ;  /* 0x0000000617007c0c */ /* 0x000fe4000efa1270 */
[----:B------:R-:W-:-:S02]  /*213a0*/  ISETP.LT.AND P4, PT, R29, UR6, !P0 ;  /* 0x000000061d007c0c */ /* 0x000fc4000c781270 */
[----:B------:R-:W-:-:S07]  /*213b0*/  ISETP.LT.AND P0, PT, R23, UR6, !P0 ;  /* 0x0000000617007c0c */ /* 0x000fce000c701270 */
[----:B------:R0:W-:Y:S01]  /*213c0*/  @P6 STG.E.U16 desc[UR8][R26.64], R6 ;  /* 0x000000061a006986 */ /* 0x0001e2000c101508 */
[----:B------:R-:W-:-:S03]  /*213d0*/  ISETP.LT.AND P6, PT, R29, UR6, !P3 ;  /* 0x000000061d007c0c */ /* 0x000fc6000dfc1270 */
[----:B------:R1:W-:Y:S01]  /*213e0*/  @P5 STG.E.U16 desc[UR8][R4.64], R28 ;  /* 0x0000001c04005986 */ /* 0x0003e2000c101508 */
[----:B0-----:R-:W-:Y:S02]  /*213f0*/  VIADD R6, R22, 0x10 ;  /* 0x0000001016067836 */ /* 0x001fe40000000000 */
[----:B-1----:R-:W-:-:S03]  /*21400*/  IMAD.WIDE R4, R8, 0x2, R2 ;  /* 0x0000000208047825 */ /* 0x002fc600078e0202 */
[----:B------:R-:W-:Y:S01]  /*21410*/  ISETP.GE.AND P5, PT, R6, UR7, PT ;  /* 0x0000000706007c0c */ /* 0x000fe2000bfa6270 */
[C---:B------:R-:W-:Y:S01]  /*21420*/  VIADD R6, R8.reuse, UR4 ;  /* 0x0000000408067c36 */ /* 0x040fe20008000000 */
[----:B------:R-:W-:Y:S01]  /*21430*/  ISETP.LT.AND P3, PT, R23, UR6, !P3 ;  /* 0x0000000617007c0c */ /* 0x000fe2000df61270 */
[----:B------:R-:W-:Y:S01]  /*21440*/  IMAD.WIDE R26, R8, 0x2, R24 ;  /* 0x00000002081a7825 */ /* 0x000fe200078e0218 */
[----:B------:R0:W-:Y:S01]  /*21450*/  @P4 STG.E.U16 desc[UR8][R4.64], R10 ;  /* 0x0000000a04004986 */ /* 0x0001e2000c101508 */
[----:B------:R-:W-:Y:S02]  /*21460*/  ISETP.LT.AND P4, PT, R29, UR6, !P1 ;  /* 0x000000061d007c0c */ /* 0x000fe4000cf81270 */
[----:B------:R-:W-:Y:S01]  /*21470*/  ISETP.LT.AND P1, PT, R23, UR6, !P1 ;  /* 0x0000000617007c0c */ /* 0x000fe2000cf21270 */
[----:B------:R1:W-:Y:S01]  /*21480*/  @P0 STG.E.U16 desc[UR8][R26.64], R9 ;  /* 0x000000091a000986 */ /* 0x0003e2000c101508 */
[----:B------:R-:W-:Y:S01]  /*21490*/  VIADD R8, R22, 0x11 ;  /* 0x0000001116087836 */ /* 0x000fe20000000000 */
[----:B------:R-:W-:Y:S01]  /*214a0*/  PRMT R28, R7, 0x7632, R28 ;  /* 0x00007632071c7816 */ /* 0x000fe2000000001c */
[----:B0-----:R-:W-:-:S05]  /*214b0*/  IMAD.WIDE R4, R6, 0x2, R2 ;  /* 0x0000000206047825 */ /* 0x001fca00078e0202 */
[----:B------:R0:W-:Y:S01]  /*214c0*/  @P6 STG.E.U16 desc[UR8][R4.64], R7 ;  /* 0x0000000704006986 */ /* 0x0001e2000c101508 */
[----:B------:R-:W-:Y:S01]  /*214d0*/  VIADD R10, R6, UR4 ;  /* 0x00000004060a7c36 */ /* 0x000fe20008000000 */
[----:B------:R-:W-:Y:S02]  /*214e0*/  ISETP.GE.AND P0, PT, R8, UR7, PT ;  /* 0x0000000708007c0c */ /* 0x000fe4000bf06270 */
[----:B-1----:R-:W-:Y:S01]  /*214f0*/  PRMT R27, R11, 0x7632, R27 ;  /* 0x000076320b1b7816 */ /* 0x002fe2000000001b */
[----:B------:R-:W-:-:S04]  /*21500*/  IMAD.WIDE R8, R10, 0x2, R24 ;  /* 0x000000020a087825 */ /* 0x000fc800078e0218 */
[----:B0-----:R-:W-:-:S04]  /*21510*/  IMAD.WIDE R4, R6, 0x2, R24 ;  /* 0x0000000206047825 */ /* 0x001fc800078e0218 */
[C---:B------:R-:W-:Y:S01]  /*21520*/  IMAD.WIDE R6, R10.reuse, 0x2, R2 ;  /* 0x000000020a067825 */ /* 0x040fe200078e0202 */
[----:B------:R0:W-:Y:S04]  /*21530*/  @P3 STG.E.U16 desc[UR8][R4.64], R28 ;  /* 0x0000001c04003986 */ /* 0x0001e8000c101508 */
[----:B------:R1:W-:Y:S01]  /*21540*/  @P4 STG.E.U16 desc[UR8][R6.64], R11 ;  /* 0x0000000b06004986 */ /* 0x0003e2000c101508 */
[----:B0-----:R-:W-:-:S03]  /*21550*/  VIADD R4, R10, UR4 ;  /* 0x000000040a047c36 */ /* 0x001fc60008000000 */
[----:B------:R-:W2:Y:S01]  /*21560*/  LDL.LU R28, [R1+0x48] ;  /* 0x00004800011c7983 */ /* 0x000ea20000300800 */
[----:B------:R-:W-:-:S03]  /*21570*/  VIADD R10, R22, 0x13 ;  /* 0x00000013160a7836 */ /* 0x000fc60000000000 */
[----:B------:R0:W-:Y:S02]  /*21580*/  @P1 STG.E.U16 desc[UR8][R8.64], R27 ;  /* 0x0000001b08001986 */ /* 0x0001e4000c101508 */
[----:B------:R-:W-:Y:S02]  /*21590*/  ISETP.GE.AND P1, PT, R10, UR7, PT ;  /* 0x000000070a007c0c */ /* 0x000fe4000bf26270 */
[----:B------:R-:W4:Y:S01]  /*215a0*/  LDL.LU R10, [R1+0x30] ;  /* 0x00003000010a7983 */ /* 0x000f220000300800 */
[----:B------:R-:W-:Y:S02]  /*215b0*/  ISETP.LT.AND P4, PT, R29, UR6, !P5 ;  /* 0x000000061d007c0c */ /* 0x000fe4000ef81270 */
[----:B------:R-:W-:Y:S01]  /*215c0*/  ISETP.LT.AND P5, PT, R23, UR6, !P5 ;  /* 0x0000000617007c0c */ /* 0x000fe2000efa1270 */
[----:B------:R-:W-:Y:S01]  /*215d0*/  VIADD R26, R22, 0x12 ;  /* 0x00000012161a7836 */ /* 0x000fe20000000000 */
[----:B------:R-:W-:Y:S01]  /*215e0*/  ISETP.LT.AND P3, PT, R29, UR6, !P0 ;  /* 0x000000061d007c0c */ /* 0x000fe2000c761270 */
[----:B-1----:R-:W-:Y:S01]  /*215f0*/  IMAD.WIDE R6, R4, 0x2, R2 ;  /* 0x0000000204067825 */ /* 0x002fe200078e0202 */
[----:B------:R-:W-:-:S02]  /*21600*/  ISETP.LT.AND P0, PT, R23, UR6, !P0 ;  /* 0x0000000617007c0c */ /* 0x000fc4000c701270 */
[----:B------:R-:W-:Y:S01]  /*21610*/  PRMT R11, R14, 0x7632, R11 ;  /* 0x000076320e0b7816 */ /* 0x000fe2000000000b */
[----:B0-----:R-:W-:Y:S01]  /*21620*/  IMAD.WIDE R8, R4, 0x2, R24 ;  /* 0x0000000204087825 */ /* 0x001fe200078e0218 */
[----:B------:R-:W-:-:S03]  /*21630*/  ISETP.GE.AND P6, PT, R26, UR7, PT ;  /* 0x000000071a007c0c */ /* 0x000fc6000bfc6270 */
[----:B------:R-:W-:Y:S01]  /*21640*/  VIADD R4, R4, UR4 ;  /* 0x0000000404047c36 */ /* 0x000fe20008000000 */
[----:B------:R0:W-:Y:S01]  /*21650*/  @P4 STG.E.U16 desc[UR8][R6.64], R14 ;  /* 0x0000000e06004986 */ /* 0x0001e2000c101508 */
[----:B------:R-:W-:-:S03]  /*21660*/  VIADD R5, R22, 0x14 ;  /* 0x0000001416057836 */ /* 0x000fc60000000000 */
[----:B------:R1:W-:Y:S01]  /*21670*/  @P5 STG.E.U16 desc[UR8][R8.64], R11 ;  /* 0x0000000b08005986 */ /* 0x0003e2000c101508 */
[----:B------:R-:W-:Y:S01]  /*21680*/  ISETP.LT.AND P5, PT, R29, UR6, !P6 ;  /* 0x000000061d007c0c */ /* 0x000fe2000f7a1270 */
[----:B------:R-:W-:Y:S01]  /*21690*/  ULDC UR6, c[0x0][0x228] ;  /* 0x00008a0000067ab9 */ /* 0x000fe20000000800 */
[----:B------:R-:W-:Y:S01]  /*216a0*/  ISETP.GE.AND P4, PT, R5, UR7, PT ;  /* 0x0000000705007c0c */ /* 0x000fe2000bf86270 */
[C---:B0-----:R-:W-:Y:S01]  /*216b0*/  IMAD.WIDE R6, R4.reuse, 0x2, R2 ;  /* 0x0000000204067825 */ /* 0x041fe200078e0202 */
[----:B------:R-:W3:Y:S03]  /*216c0*/  LDL.LU R14, [R1+0xa70] ;  /* 0x000a7000010e7983 */ /* 0x000ee60000300800 */
[----:B-1----:R-:W-:Y:S01]  /*216d0*/  IMAD.WIDE R8, R4, 0x2, R24 ;  /* 0x0000000204087825 */ /* 0x002fe200078e0218 */
[----:B------:R-:W-:Y:S02]  /*216e0*/  PRMT R11, R15, 0x7632, R11 ;  /* 0x000076320f0b7816 */ /* 0x000fe4000000000b */
[----:B----4-:R-:W-:Y:S01]  /*216f0*/  PRMT R5, R10, 0x7632, R5 ;  /* 0x000076320a057816 */ /* 0x010fe20000000005 */
[----:B------:R0:W-:Y:S04]  /*21700*/  @P3 STG.E.U16 desc[UR8][R6.64], R10 ;  /* 0x0000000a06003986 */ /* 0x0001e8000c101508 */
[----:B------:R1:W-:Y:S01]  /*21710*/  @P0 STG.E.U16 desc[UR8][R8.64], R5 ;  /* 0x0000000508000986 */ /* 0x0003e2000c101508 */
[----:B0-----:R-:W-:-:S04]  /*21720*/  VIADD R10, R4, UR4 ;  /* 0x00000004040a7c36 */ /* 0x001fc80008000000 */
[----:B-1----:R-:W-:-:S04]  /*21730*/  IMAD.WIDE R4, R10, 0x2, R2 ;  /* 0x000000020a047825 */ /* 0x002fc800078e0202 */
[C---:B------:R-:W-:Y:S01]  /*21740*/  VIADD R9, R22.reuse, 0x16 ;  /* 0x0000001616097836 */ /* 0x040fe20000000000 */
[----:B------:R0:W-:Y:S04]  /*21750*/  @P5 STG.E.U16 desc[UR8][R4.64], R15 ;  /* 0x0000000f04005986 */ /* 0x0001e8000c101508 */
[----:B------:R-:W-:Y:S01]  /*21760*/  ISETP.GE.AND P5, PT, R9, UR7, PT ;  /* 0x0000000709007c0c */ /* 0x000fe2000bfa6270 */
[----:B0-----:R-:W4:Y:S04]  /*21770*/  LDL.LU R15, [R1+0xa6c] ;  /* 0x000a6c00010f7983 */ /* 0x001f280000300800 */
[----:B------:R-:W3:Y:S01]  /*21780*/  LDL.LU R9, [R1+0x34] ;  /* 0x0000340001097983 */ /* 0x000ee20000300800 */
[----:B------:R-:W-:Y:S01]  /*21790*/  ISETP.LT.AND P6, PT, R23, UR5, !P6 ;  /* 0x0000000517007c0c */ /* 0x000fe2000f7c1270 */
[----:B------:R-:W-:Y:S01]  /*217a0*/  ULDC UR5, c[0x0][0x228] ;  /* 0x00008a0000057ab9 */ /* 0x000fe20000000800 */
[----:B------:R-:W-:Y:S01]  /*217b0*/  VIADD R8, R22, 0x15 ;  /* 0x0000001516087836 */ /* 0x000fe20000000000 */
[----:B------:R-:W-:Y:S01]  /*217c0*/  ISETP.LT.AND P3, PT, R29, UR5, !P1 ;  /* 0x000000051d007c0c */ /* 0x000fe2000cf61270 */
[----:B------:R-:W-:-:S03]  /*217d0*/  ULDC UR5, c[0x0][0x228] ;  /* 0x00008a0000057ab9 */ /* 0x000fc60000000800 */
[----:B------:R-:W-:Y:S01]  /*217e0*/  ISETP.GE.AND P0, PT, R8, UR7, PT ;  /* 0x0000000708007c0c */ /* 0x000fe2000bf06270 */
[C---:B------:R-:W-:Y:S01]  /*217f0*/  VIADD R8, R10.reuse, UR4 ;  /* 0x000000040a087c36 */ /* 0x040fe20008000000 */
[----:B------:R-:W-:Y:S01]  /*21800*/  ISETP.LT.AND P1, PT, R23, UR5, !P1 ;  /* 0x0000000517007c0c */ /* 0x000fe2000cf21270 */
[----:B------:R-:W-:Y:S01]  /*21810*/  IMAD.WIDE R6, R10, 0x2, R24 ;  /* 0x000000020a067825 */ /* 0x000fe200078e0218 */
[----:B--2---:R-:W-:Y:S01]  /*21820*/  PRMT R26, R28, 0x7632, R26 ;  /* 0x000076321c1a7816 */ /* 0x004fe2000000001a */
[----:B------:R-:W-:Y:S02]  /*21830*/  ULDC UR5, c[0x0][0x228] ;  /* 0x00008a0000057ab9 */ /* 0x000fe40000000800 */
[C---:B------:R-:W-:Y:S01]  /*21840*/  IMAD.WIDE R4, R8.reuse, 0x2, R2 ;  /* 0x0000000208047825 */ /* 0x040fe200078e0202 */
[----:B------:R0:W-:Y:S01]  /*21850*/  @P6 STG.E.U16 desc[UR8][R6.64], R11 ;  /* 0x0000000b06006986 */ /* 0x0001e2000c101508 */
[----:B------:R-:W-:Y:S01]  /*21860*/  ISETP.LT.AND P6, PT, R29, UR6, !P4 ;  /* 0x000000061d007c0c */ /* 0x000fe2000e7c1270 */
[----:B------:R-:W-:Y:S01]  /*21870*/  ULDC UR6, c[0x0][0x228] ;  /* 0x00008a0000067ab9 */ /* 0x000fe20000000800 */
[----:B------:R-:W-:-:S02]  /*21880*/  VIADD R10, R8, UR4 ;  /* 0x00000004080a7c36 */ /* 0x000fc40008000000 */
[C---:B0-----:R-:W-:Y:S01]  /*21890*/  VIADD R6, R22.reuse, 0x17 ;  /* 0x0000001716067836 */ /* 0x041fe20000000000 */
[----:B------:R-:W-:Y:S01]  /*218a0*/  ISETP.LT.AND P4, PT, R23, UR10, !P4 ;  /* 0x0000000a17007c0c */ /* 0x000fe2000e781270 */
[----:B------:R-:W-:Y:S01]  /*218b0*/  VIADD R11, R22, 0x18 ;  /* 0x00000018160b7836 */ /* 0x000fe20000000000 */
[----:B------:R-:W-:Y:S01]  /*218c0*/  ULDC UR10, c[0x0][0x228] ;  /* 0x00008a00000a7ab9 */ /* 0x000fe20000000800 */
[----:B---3--:R0:W-:Y:S01]  /*218d0*/  @P3 STG.E.U16 desc[UR8][R4.64], R9 ;  /* 0x0000000904003986 */ /* 0x0081e2000c101508 */
[----:B------:R-:W-:Y:S01]  /*218e0*/  PRMT R27, R9, 0x7632, R27 ;  /* 0x00007632091b7816 */ /* 0x000fe2000000001b */
[----:B0-----:R-:W-:-:S05]  /*218f0*/  IMAD.WIDE R4, R8, 0x2, R24 ;  /* 0x0000000208047825 */ /* 0x001fca00078e0218 */
[----:B------:R0:W-:Y:S04]  /*21900*/  @P1 STG.E.U16 desc[UR8][R4.64], R27 ;  /* 0x0000001b04001986 */ /* 0x0001e8000c101508 */
[----:B0-----:R-:W2:Y:S01]  /*21910*/  LDL.LU R27, [R1+0xa0] ;  /* 0x0000a000011b7983 */ /* 0x001ea20000300800 */
[----:B------:R-:W-:Y:S01]  /*21920*/  ISETP.GE.AND P3, PT, R6, UR7, PT ;  /* 0x0000000706007c0c */ /* 0x000fe2000bf66270 */
[----:B------:R-:W-:-:S05]  /*21930*/  IMAD.WIDE R6, R10, 0x2, R2 ;  /* 0x000000020a067825 */ /* 0x000fca00078e0202 */
[----:B------:R0:W-:Y:S01]  /*21940*/  @P6 STG.E.U16 desc[UR8][R6.64], R28 ;  /* 0x0000001c06006986 */ /* 0x0001e2000c101508 */
[----:B------:R-:W-:Y:S01]  /*21950*/  ISETP.LT.AND P6, PT, R29, UR5, !P0 ;  /* 0x000000051d007c0c */ /* 0x000fe2000c7c1270 */
[C---:B------:R-:W-:Y:S01]  /*21960*/  IMAD.WIDE R8, R10.reuse, 0x2, R24 ;  /* 0x000000020a087825 */ /* 0x040fe200078e0218 */
[----:B------:R-:W-:Y:S01]  /*21970*/  ISETP.GE.AND P1, PT, R11, UR7, PT ;  /* 0x000000070b007c0c */ /* 0x000fe2000bf26270 */
[----:B------:R-:W-:Y:S01]  /*21980*/  ULDC UR5, c[0x0][0x228] ;  /* 0x00008a0000057ab9 */ /* 0x000fe20000000800 */
[----:B0-----:R-:W3:Y:S01]  /*21990*/  LDL.LU R28, [R1+0xa4] ;  /* 0x0000a400011c7983 */ /* 0x001ee20000300800 */
[----:B------:R-:W-:-:S03]  /*219a0*/  VIADD R6, R10, UR4 ;  /* 0x000000040a067c36 */ /* 0x000fc60008000000 */
[----:B------:R0:W-:Y:S01]  /*219b0*/  @P4 STG.E.U16 desc[UR8][R8.64], R26 ;  /* 0x0000001a08004986 */ /* 0x0001e2000c101508 */
[----:B------:R-:W-:Y:S01]  /*219c0*/  PRMT R11, R19, 0x7632, R11 ;  /* 0x00007632130b7816 */ /* 0x000fe2000000000b */
[----:B0-----:R-:W-:-:S05]  /*219d0*/  IMAD.WIDE R8, R6, 0x2, R2 ;  /* 0x0000000206087825 */ /* 0x001fca00078e0202 */
[----:B------:R0:W-:Y:S01]  /*219e0*/  @P6 STG.E.U16 desc[UR8][R8.64], R19 ;  /* 0x0000001308006986 */ /* 0x0001e2000c101508 */
[----:B------:R-:W-:Y:S01]  /*219f0*/  ISETP.LT.AND P0, PT, R23, UR5, !P0 ;  /* 0x0000000517007c0c */ /* 0x000fe2000c701270 */
[----:B------:R-:W-:Y:S01]  /*21a00*/  VIADD R4, R6, UR4 ;  /* 0x0000000406047c36 */ /* 0x000fe20008000000 */
[----:B------:R-:W-:Y:S01]  /*21a10*/  ISETP.LT.AND P4, PT, R29, UR6, !P5 ;  /* 0x000000061d007c0c */ /* 0x000fe2000ef81270 */
[----:B0-----:R-:W4:Y:S01]  /*21a20*/  LDL.LU R19, [R1+0xa8] ;  /* 0x0000a80001137983 */ /* 0x001f220000300800 */
[----:B------:R-:W-:Y:S01]  /*21a30*/  VIADD R5, R22, 0x19 ;  /* 0x0000001916057836 */ /* 0x000fe20000000000 */
[----:B------:R-:W-:Y:S01]  /*21a40*/  ULDC UR5, c[0x0][0x228] ;  /* 0x00008a0000057ab9 */ /* 0x000fe20000000800 */
[----:B------:R-:W-:Y:S01]  /*21a50*/  IMAD.WIDE R6, R6, 0x2, R24 ;  /* 0x0000000206067825 */ /* 0x000fe200078e0218 */
[----:B------:R-:W-:-:S03]  /*21a60*/  ULDC UR6, c[0x0][0x228] ;  /* 0x00008a0000067ab9 */ /* 0x000fc60000000800 */
[----:B------:R-:W-:Y:S01]  /*21a70*/  IMAD.WIDE R8, R4, 0x2, R2 ;  /* 0x0000000204087825 */ /* 0x000fe200078e0202 */
[----:B------:R-:W-:Y:S02]  /*21a80*/  ISETP.GE.AND P6, PT, R5, UR7, PT ;  /* 0x0000000705007c0c */ /* 0x000fe4000bfc6270 */
[----:B------:R-:W-:Y:S01]  /*21a90*/  @P0 STG.E.U16 desc[UR8][R6.64], R11 ;  /* 0x0000000b06000986 */ /* 0x000fe2000c101508 */
[----:B------:R-:W-:-:S03]  /*21aa0*/  PRMT R5, R18, 0x7632, R5 ;  /* 0x0000763212057816 */ /* 0x000fc60000000005 */
[----:B------:R0:W-:Y:S04]  /*21ab0*/  @P4 STG.E.U16 desc[UR8][R8.64], R18 ;  /* 0x0000001208004986 */ /* 0x0001e8000c101508 */
[----:B0-----:R-:W4:Y:S01]  /*21ac0*/  LDL.LU R18, [R1+0xac] ;  /* 0x0000ac0001127983 */ /* 0x001f220000300800 */
[----:B------:R-:W-:Y:S01]  /*21ad0*/  ISETP.LT.AND P5, PT, R23, UR5, !P5 ;  /* 0x0000000517007c0c */ /* 0x000fe2000efa1270 */
[----:B------:R-:W-:Y:S02]  /*21ae0*/  ULDC UR5, c[0x0][0x228] ;  /* 0x00008a0000057ab9 */ /* 0x000fe40000000800 */
[----:B------:R-:W-:Y:S01]  /*21af0*/  ISETP.LT.AND P4, PT, R29, UR5, !P3 ;  /* 0x000000051d007c0c */ /* 0x000fe2000df81270 */
[----:B------:R-:W-:Y:S01]  /*21b00*/  IMAD.WIDE R6, R4, 0x2, R24 ;  /* 0x0000000204067825 */ /* 0x000fe200078e0218 */
[----:B------:R-:W-:Y:S01]  /*21b10*/  ISETP.LT.AND P3, PT, R23, UR6, !P3 ;  /* 0x0000000617007c0c */ /* 0x000fe2000df61270 */
[----:B------:R-:W-:Y:S01]  /*21b20*/  ULDC UR5, c[0x0][0x228] ;  /* 0x00008a0000057ab9 */ /* 0x000fe20000000800 */
[----:B------:R-:W-:Y:S01]  /*21b30*/  ULDC UR6, c[0x0][0x228] ;  /* 0x00008a0000067ab9 */ /* 0x000fe20000000800 */
[----:B------:R-:W-:-:S02]  /*21b40*/  VIADD R10, R22, 0x1a ;  /* 0x0000001a160a7836 */ /* 0x000fc40000000000 */
[----:B------:R-:W-:-:S03]  /*21b50*/  VIADD R4, R4, UR4 ;  /* 0x0000000404047c36 */ /* 0x000fc60008000000 */
[----:B------:R0:W-:Y:S01]  /*21b60*/  @P5 STG.E.U16 desc[UR8][R6.64], R5 ;  /* 0x0000000506005986 */ /* 0x0001e2000c101508 */
[----:B------:R-:W-:Y:S01]  /*21b70*/  ISETP.GE.AND P0, PT, R10, UR7, PT ;  /* 0x000000070a007c0c */ /* 0x000fe2000bf06270 */
[C---:B------:R-:W-:Y:S01]  /*21b80*/  IMAD.WIDE R8, R4.reuse, 0x2, R24 ;  /* 0x0000000204087825 */ /* 0x040fe200078e0218 */
[----:B------:R-:W-:Y:S01]  /*21b90*/  ISETP.LT.AND P5, PT, R29, UR5, !P1 ;  /* 0x000000051d007c0c */ /* 0x000fe2000cfa1270 */
[----:B------:R-:W-:Y:S01]  /*21ba0*/  ULDC UR5, c[0x0][0x228] ;  /* 0x00008a0000057ab9 */ /* 0x000fe20000000800 */
[----:B------:R-:W-:Y:S02]  /*21bb0*/  PRMT R10, R17, 0x7632, R10 ;  /* 0x00007632110a7816 */ /* 0x000fe4000000000a */
[----:B------:R-:W-:Y:S01]  /*21bc0*/  ISETP.LT.AND P1, PT, R23, UR6, !P1 ;  /* 0x0000000617007c0c */ /* 0x000fe2000cf21270 */
[----:B------:R-:W-:Y:S01]  /*21bd0*/  ULDC UR6, c[0x0][0x228] ;  /* 0x00008a0000067ab9 */ /* 0x000fe20000000800 */
[----:B0-----:R-:W-:-:S04]  /*21be0*/  IMAD.WIDE R6, R4, 0x2, R2 ;  /* 0x0000000204067825 */ /* 0x001fc800078e0202 */
[----:B------:R-:W-:Y:S01]  /*21bf0*/  VIADD R5, R22, 0x1b ;  /* 0x0000001b16057836 */ /* 0x000fe20000000000 */
[----:B------:R0:W-:Y:S01]  /*21c00*/  @P4 STG.E.U16 desc[UR8][R6.64], R17 ;  /* 0x0000001106004986 */ /* 0x0001e2000c101508 */
[----:B------:R-:W-:-:S03]  /*21c10*/  VIADD R4, R4, UR4 ;  /* 0x0000000404047c36 */ /* 0x000fc60008000000 */
[----:B------:R1:W-:Y:S01]  /*21c20*/  @P3 STG.E.U16 desc[UR8][R8.64], R10 ;  /* 0x0000000a08003986 */ /* 0x0003e2000c101508 */
[----:B------:R-:W-:Y:S01]  /*21c30*/  ISETP.LT.AND P3, PT, R29, UR5, !P6 ;  /* 0x000000051d007c0c */ /* 0x000fe2000f761270 */
[----:B------:R-:W-:Y:S01]  /*21c40*/  ULDC UR5, c[0x0][0x228] ;  /* 0x00008a0000057ab9 */ /* 0x000fe20000000800 */
[----:B------:R-:W-:Y:S02]  /*21c50*/  ISETP.GE.AND P4, PT, R5, UR7, PT ;  /* 0x0000000705007c0c */ /* 0x000fe4000bf86270 */
[----:B------:R-:W-:Y:S01]  /*21c60*/  ISETP.LT.AND P6, PT, R23, UR6, !P6 ;  /* 0x0000000617007c0c */ /* 0x000fe2000f7c1270 */
[----:B------:R-:W-:Y:S01]  /*21c70*/  ULDC UR6, c[0x0][0x228] ;  /* 0x00008a0000067ab9 */ /* 0x000fe20000000800 */
[C---:B0-----:R-:W-:Y:S01]  /*21c80*/  IMAD.WIDE R6, R4.reuse, 0x2, R2 ;  /* 0x0000000204067825 */ /* 0x041fe200078e0202 */
[----:B------:R-:W-:Y:S01]  /*21c90*/  PRMT R26, R13, 0x7632, R26 ;  /* 0x000076320d1a7816 */ /* 0x000fe2000000001a */
[----:B------:R-:W4:Y:S02]  /*21ca0*/  LDL.LU R17, [R1+0xc0] ;  /* 0x0000c00001117983 */ /* 0x000f240000300800 */
[----:B-1----:R-:W-:-:S04]  /*21cb0*/  IMAD.WIDE R8, R4, 0x2, R24 ;  /* 0x0000000204087825 */ /* 0x002fc800078e0218 */
[----:B------:R-:W-:Y:S02]  /*21cc0*/  VIADD R10, R4, UR4 ;  /* 0x00000004040a7c36 */ /* 0x000fe40008000000 */
[----:B------:R-:W-:Y:S01]  /*21cd0*/  VIADD R11, R22, 0x1c ;  /* 0x0000001c160b7836 */ /* 0x000fe20000000000 */
[----:B--2---:R-:W-:Y:S01]  /*21ce0*/  PRMT R5, R27, 0x7632, R5 ;  /* 0x000076321b057816 */ /* 0x004fe20000000005 */
[----:B------:R0:W-:Y:S04]  /*21cf0*/  @P5 STG.E.U16 desc[UR8][R6.64], R27 ;  /* 0x0000001b06005986 */ /* 0x0001e8000c101508 */
[----:B------:R1:W-:Y:S01]  /*21d00*/  @P1 STG.E.U16 desc[UR8][R8.64], R5 ;  /* 0x0000000508001986 */ /* 0x0003e2000c101508 */
[----:B------:R-:W-:Y:S01]  /*21d10*/  ISETP.LT.AND P1, PT, R29, UR5, !P0 ;  /* 0x000000051d007c0c */ /* 0x000fe2000c721270 */
[----:B------:R-:W-:Y:S01]  /*21d20*/  ULDC UR5, c[0x0][0x228] ;  /* 0x00008a0000057ab9 */ /* 0x000fe20000000800 */
[----:B0-----:R-:W-:-:S04]  /*21d30*/  IMAD.WIDE R6, R10, 0x2, R24 ;  /* 0x000000020a067825 */ /* 0x001fc800078e0218 */
[----:B-1----:R-:W-:Y:S01]  /*21d40*/  IMAD.WIDE R4, R10, 0x2, R2 ;  /* 0x000000020a047825 */ /* 0x002fe200078e0202 */
[----:B------:R-:W-:-:S04]  /*21d50*/  PRMT R8, R12, 0x7632, R8 ;  /* 0x000076320c087816 */ /* 0x000fc80000000008 */
[----:B------:R0:W-:Y:S01]  /*21d60*/  @P3 STG.E.U16 desc[UR8][R4.64], R12 ;  /* 0x0000000c04003986 */ /* 0x0001e2000c101508 */
[----:B------:R-:W-:Y:S02]  /*21d70*/  ISETP.LT.AND P0, PT, R23, UR5, !P0 ;  /* 0x0000000517007c0c */ /* 0x000fe4000c701270 */
[----:B------:R-:W-:Y:S01]  /*21d80*/  ISETP.GE.AND P5, PT, R11, UR7, PT ;  /* 0x000000070b007c0c */ /* 0x000fe2000bfa6270 */
[----:B------:R1:W-:Y:S01]  /*21d90*/  @P6 STG.E.U16 desc[UR8][R6.64], R8 ;  /* 0x0000000806006986 */ /* 0x0003e2000c101508 */
[----:B------:R-:W-:Y:S01]  /*21da0*/  ISETP.LT.AND P6, PT, R29, UR6, !P4 ;  /* 0x000000061d007c0c */ /* 0x000fe2000e7c1270 */
[----:B------:R-:W-:Y:S02]  /*21db0*/  VIADD R9, R22, 0x1d ;  /* 0x0000001d16097836 */ /* 0x000fe40000000000 */
[----:B0-----:R-:W-:Y:S02]  /*21dc0*/  VIADD R4, R10, UR4 ;  /* 0x000000040a047c36 */ /* 0x001fe40008000000 */
[----:B------:R-:W-:Y:S01]  /*21dd0*/  VIADD R5, R22, 0x1e ;  /* 0x0000001e16057836 */ /* 0x000fe20000000000 */
[----:B---3--:R-:W-:Y:S01]  /*21de0*/  PRMT R11, R28, 0x7632, R11 ;  /* 0x000076321c0b7816 */ /* 0x008fe2000000000b */
[C---:B-1----:R-:W-:Y:S01]  /*21df0*/  IMAD.WIDE R6, R4.reuse, 0x2, R2 ;  /* 0x0000000204067825 */ /* 0x042fe200078e0202 */
[----:B------:R-:W-:Y:S01]  /*21e00*/  ISETP.LT.AND P4, PT, R23, UR10, !P4 ;  /* 0x0000000a17007c0c */ /* 0x000fe2000e781270 */
[----:B------:R-:W-:Y:S01]  /*21e10*/  ULDC UR5, c[0x0][0x228] ;  /* 0x00008a0000057ab9 */ /* 0x000fe20000000800 */
[----:B------:R-:W-:Y:S01]  /*21e20*/  ISETP.GE.AND P3, PT, R9, UR7, PT ;  /* 0x0000000709007c0c */ /* 0x000fe2000bf66270 */
[C---:B------:R-:W-:Y:S01]  /*21e30*/  VIADD R10, R4.reuse, UR4 ;  /* 0x00000004040a7c36 */ /* 0x040fe20008000000 */
[----:B------:R0:W-:Y:S01]  /*21e40*/  @P1 STG.E.U16 desc[UR8][R6.64], R28 ;  /* 0x0000001c06001986 */ /* 0x0001e2000c101508 */
[----:B------:R-:W-:Y:S01]  /*21e50*/  ISETP.GE.AND P1, PT, R5, UR7, PT ;  /* 0x0000000705007c0c */ /* 0x000fe2000bf26270 */
[----:B------:R-:W-:Y:S01]  /*21e60*/  IMAD.WIDE R4, R4, 0x2, R24 ;  /* 0x0000000204047825 */ /* 0x000fe200078e0218 */
[----:B------:R-:W-:Y:S01]  /*21e70*/  ULDC UR6, c[0x0][0x228] ;  /* 0x00008a0000067ab9 */ /* 0x000fe20000000800 */
[----:B------:R-:W-:-:S03]  /*21e80*/  ULDC UR10, c[0x0][0x228] ;  /* 0x00008a00000a7ab9 */ /* 0x000fc60000000800 */
[----:B------:R1:W-:Y:S01]  /*21e90*/  @P0 STG.E.U16 desc[UR8][R4.64], R11 ;  /* 0x0000000b04000986 */ /* 0x0003e2000c101508 */
[----:B0-----:R-:W-:-:S04]  /*21ea0*/  IMAD.WIDE R6, R10, 0x2, R2 ;  /* 0x000000020a067825 */ /* 0x001fc800078e0202 */
[C---:B------:R-:W-:Y:S01]  /*21eb0*/  IMAD.WIDE R8, R10.reuse, 0x2, R24 ;  /* 0x000000020a087825 */ /* 0x040fe200078e0218 */
[----:B------:R0:W-:Y:S01]  /*21ec0*/  @P6 STG.E.U16 desc[UR8][R6.64], R13 ;  /* 0x0000000d06006986 */ /* 0x0001e2000c101508 */
[----:B------:R-:W-:Y:S01]  /*21ed0*/  ISETP.LT.AND P6, PT, R29, UR5, !P5 ;  /* 0x000000051d007c0c */ /* 0x000fe2000efc1270 */
[----:B------:R-:W-:Y:S01]  /*21ee0*/  ULDC UR5, c[0x0][0x228] ;  /* 0x00008a0000057ab9 */ /* 0x000fe20000000800 */
[----:B-1----:R-:W-:Y:S01]  /*21ef0*/  VIADD R4, R10, UR4 ;  /* 0x000000040a047c36 */ /* 0x002fe20008000000 */
[----:B------:R1:W-:Y:S01]  /*21f00*/  @P4 STG.E.U16 desc[UR8][R8.64], R26 ;  /* 0x0000001a08004986 */ /* 0x0003e2000c101508 */
[----:B------:R-:W-:Y:S01]  /*21f10*/  ISETP.LT.AND P5, PT, R23, UR5, !P5 ;  /* 0x0000000517007c0c */ /* 0x000fe2000efa1270 */
[----:B------:R-:W-:Y:S01]  /*21f20*/  ULDC UR5, c[0x0][0x228] ;  /* 0x00008a0000057ab9 */ /* 0x000fe20000000800 */
[----:B------:R-:W-:Y:S01]  /*21f30*/  ISETP.LT.AND P4, PT, R29, UR6, !P3 ;  /* 0x000000061d007c0c */ /* 0x000fe2000df81270 */
[----:B------:R-:W-:Y:S02]  /*21f40*/  VIADD R12, R22, 0x1f ;  /* 0x0000001f160c7836 */ /* 0x000fe40000000000 */
[----:B0-----:R-:W-:-:S04]  /*21f50*/  IMAD.WIDE R6, R4, 0x2, R2 ;  /* 0x0000000204067825 */ /* 0x001fc800078e0202 */
[C---:B-1----:R-:W-:Y:S01]  /*21f60*/  VIADD R8, R4.reuse, UR4 ;  /* 0x0000000404087c36 */ /* 0x042fe20008000000 */
[----:B----4-:R-:W-:Y:S01]  /*21f70*/  PRMT R9, R19, 0x7632, R9 ;  /* 0x0000763213097816 */ /* 0x010fe20000000009 */
[----:B------:R-:W-:Y:S01]  /*21f80*/  IMAD.WIDE R4, R4, 0x2, R24 ;  /* 0x0000000204047825 */ /* 0x000fe200078e0218 */
[----:B------:R0:W-:Y:S01]  /*21f90*/  @P6 STG.E.U16 desc[UR8][R6.64], R19 ;  /* 0x0000001306006986 */ /* 0x0001e2000c101508 */
[----:B------:R-:W-:Y:S01]  /*21fa0*/  ISETP.LT.AND P3, PT, R23, UR5, !P3 ;  /* 0x0000000517007c0c */ /* 0x000fe2000df61270 */
[----:B------:R-:W-:Y:S01]  /*21fb0*/  ULDC UR5, c[0x0][0x228] ;  /* 0x00008a0000057ab9 */ /* 0x000fe20000000800 */
[----:B------:R-:W-:Y:S01]  /*21fc0*/  VIADD R10, R22, 0x20 ;  /* 0x00000020160a7836 */ /* 0x000fe20000000000 */
[----:B------:R1:W-:Y:S01]  /*21fd0*/  @P5 STG.E.U16 desc[UR8][R4.64], R9 ;  /* 0x0000000904005986 */ /* 0x0003e2000c101508 */
[----:B------:R-:W-:Y:S01]  /*21fe0*/  ULDC UR6, c[0x0][0x228] ;  /* 0x00008a0000067ab9 */ /* 0x000fe20000000800 */
[----:B0-----:R-:W-:-:S05]  /*21ff0*/  IMAD.WIDE R6, R8, 0x2, R2 ;  /* 0x0000000208067825 */ /* 0x001fca00078e0202 */
[----:B------:R0:W-:Y:S01]  /*22000*/  @P4 STG.E.U16 desc[UR8][R6.64], R14 ;  /* 0x0000000e06004986 */ /* 0x0001e2000c101508 */
[----:B------:R-:W-:Y:S01]  /*22010*/  ISETP.LT.AND P4, PT, R29, UR5, !P1 ;  /* 0x000000051d007c0c */ /* 0x000fe2000cf81270 */
[----:B-1----:R-:W-:Y:S01]  /*22020*/  IMAD.WIDE R4, R8, 0x2, R24 ;  /* 0x0000000208047825 */ /* 0x002fe200078e0218 */
[----:B------:R-:W-:Y:S01]  /*22030*/  PRMT R9, R14, 0x7632, R9 ;  /* 0x000076320e097816 */ /* 0x000fe20000000009 */
[----:B------:R-:W-:Y:S02]  /*22040*/  ULDC UR5, c[0x0][0x228] ;  /* 0x00008a0000057ab9 */ /* 0x000fe40000000800 */
[----:B------:R-:W-:Y:S01]  /*22050*/  VIADD R8, R8, UR4 ;  /* 0x0000000408087c36 */ /* 0x000fe20008000000 */
[----:B------:R-:W-:Y:S02]  /*22060*/  ISETP.GE.AND P0, PT, R12, UR7, PT ;  /* 0x000000070c007c0c */ /* 0x000fe4000bf06270 */
[----:B------:R-:W2:Y:S01]  /*22070*/  LDL.LU R12, [R1+0xb0] ;  /* 0x0000b000010c7983 */ /* 0x000ea20000300800 */
[----:B0-----:R-:W-:Y:S01]  /*22080*/  IMAD.WIDE R6, R8, 0x2, R2 ;  /* 0x0000000208067825 */ /* 0x001fe200078e0202 */
[----:B------:R-:W-:-:S02]  /*22090*/  ISETP.GE.AND P6, PT, R10, UR7, PT ;  /* 0x000000070a007c0c */ /* 0x000fc4000bfc6270 */
[----:B------:R-:W-:Y:S01]  /*220a0*/  @P3 STG.E.U16 desc[UR8][R4.64], R9 ;  /* 0x0000000904003986 */ /* 0x000fe2000c101508 */
[----:B------:R-:W-:Y:S01]  /*220b0*/  ISETP.LT.AND P1, PT, R23, UR6, !P1 ;  /* 0x0000000617007c0c */ /* 0x000fe2000cf21270 */
[----:B------:R-:W-:Y:S01]  /*220c0*/  ULDC UR6, c[0x0][0x228] ;  /* 0x00008a0000067ab9 */ /* 0x000fe20000000800 */
[----:B------:R-:W-:Y:S01]  /*220d0*/  PRMT R10, R18, 0x7632, R10 ;  /* 0x00007632120a7816 */ /* 0x000fe2000000000a */
[----:B------:R0:W-:Y:S01]  /*220e0*/  @P4 STG.E.U16 desc[UR8][R6.64], R18 ;  /* 0x0000001206004986 */ /* 0x0001e2000c101508 */
[----:B------:R-:W-:Y:S01]  /*220f0*/  ISETP.LT.AND P3, PT, R29, UR5, !P0 ;  /* 0x000000051d007c0c */ /* 0x000fe2000c761270 */
[----:B------:R-:W-:Y:S02]  /*22100*/  ULDC UR5, c[0x0][0x228] ;  /* 0x00008a0000057ab9 */ /* 0x000fe40000000800 */
[----:B0-----:R-:W3:Y:S01]  /*22110*/  LDL.LU R18, [R1+0xc4] ;  /* 0x0000c40001127983 */ /* 0x001ee20000300800 */
[----:B------:R-:W-:-:S03]  /*22120*/  IMAD.WIDE R4, R8, 0x2, R24 ;  /* 0x0000000208047825 */ /* 0x000fc600078e0218 */
[----:B------:R-:W4:Y:S01]  /*22130*/  LDL.LU R14, [R1+0xc8] ;  /* 0x0000c800010e7983 */ /* 0x000f220000300800 */
[----:B------:R-:W-:Y:S02]  /*22140*/  VIADD R8, R8, UR4 ;  /* 0x0000000408087c36 */ /* 0x000fe40008000000 */
[----:B------:R-:W-:Y:S01]  /*22150*/  VIADD R9, R22, 0x22 ;  /* 0x0000002216097836 */ /* 0x000fe20000000000 */
[----:B------:R0:W-:Y:S04]  /*22160*/  @P1 STG.E.U16 desc[UR8][R4.64], R10 ;  /* 0x0000000a04001986 */ /* 0x0001e8000c101508 */
[----:B------:R-:W4:Y:S01]  /*22170*/  LDL.LU R27, [R1+0xb8] ;  /* 0x0000b800011b7983 */ /* 0x000f220000300800 */
[----:B------:R-:W-:Y:S02]  /*22180*/  ISETP.GE.AND P4, PT, R9, UR7, PT ;  /* 0x0000000709007c0c */ /* 0x000fe4000bf86270 */
[----:B------:R-:W-:Y:S01]  /*22190*/  PRMT R9, R15, 0x7632, R9 ;  /* 0x000076320f097816 */ /* 0x000fe20000000009 */
[----:B------:R-:W4:Y:S01]  /*221a0*/  LDL.LU R19, [R1+0xcc] ;  /* 0x0000cc0001137983 */ /* 0x000f220000300800 */
[----:B0-----:R-:W-:-:S03]  /*221b0*/  IMAD.WIDE R4, R8, 0x2, R2 ;  /* 0x0000000208047825 */ /* 0x001fc600078e0202 */
[----:B------:R-:W4:Y:S04]  /*221c0*/  LDL.LU R28, [R1+0xbc] ;  /* 0x0000bc00011c7983 */ /* 0x000f280000300800 */
[----:B------:R0:W-:Y:S04]  /*221d0*/  @P3 STG.E.U16 desc[UR8][R4.64], R15 ;  /* 0x0000000f04003986 */ /* 0x0001e8000c101508 */
[----:B0-----:R-:W4:Y:S01]  /*221e0*/  LDL.LU R15, [R1+0xb4] ;  /* 0x0000b400010f7983 */ /* 0x001f220000300800 */
[----:B------:R-:W-:Y:S01]  /*221f0*/  ISETP.LT.AND P0, PT, R23, UR6, !P0 ;  /* 0x0000000617007c0c */ /* 0x000fe2000c701270 */
[----:B------:R-:W-:Y:S01]  /*22200*/  VIADD R11, R22, 0x21 ;  /* 0x00000021160b7836 */ /* 0x000fe20000000000 */
[----:B------:R-:W-:Y:S01]  /*22210*/  ISETP.LT.AND P1, PT, R29, UR5, !P6 ;  /* 0x000000051d007c0c */ /* 0x000fe2000f721270 */
[----:B------:R-:W-:Y:S01]  /*22220*/  ULDC UR6, c[0x0][0x228] ;  /* 0x00008a0000067ab9 */ /* 0x000fe20000000800 */
[C---:B------:R-:W-:Y:S01]  /*22230*/  IMAD.WIDE R6, R8.reuse, 0x2, R24 ;  /* 0x0000000208067825 */ /* 0x040fe200078e0218 */
[----:B------:R-:W-:Y:S01]  /*22240*/  ISETP.LT.AND P6, PT, R23, UR6, !P6 ;  /* 0x0000000617007c0c */ /* 0x000fe2000f7c1270 */
[----:B------:R-:W-:Y:S01]  /*22250*/  ULDC UR5, c[0x0][0x228] ;  /* 0x00008a0000057ab9 */ /* 0x000fe20000000800 */
[----:B------:R-:W-:Y:S01]  /*22260*/  ISETP.GE.AND P5, PT, R11, UR7, PT ;  /* 0x000000070b007c0c */ /* 0x000fe2000bfa6270 */
[----:B------:R-:W-:Y:S01]  /*22270*/  VIADD R8, R8, UR4 ;  /* 0x0000000408087c36 */ /* 0x000fe20008000000 */
[----:B------:R-:W-:Y:S01]  /*22280*/  PRMT R10, R17, 0x7632, R10 ;  /* 0x00007632110a7816 */ /* 0x000fe2000000000a */
[----:B------:R-:W-:-:S02]  /*22290*/  ULDC UR6, c[0x0][0x228] ;  /* 0x00008a0000067ab9 */ /* 0x000fc40000000800 */
[----:B------:R-:W-:Y:S01]  /*222a0*/  IMAD.WIDE R4, R8, 0x2, R2 ;  /* 0x0000000208047825 */ /* 0x000fe200078e0202 */
[----:B------:R0:W-:Y:S01]  /*222b0*/  @P0 STG.E.U16 desc[UR8][R6.64], R9 ;  /* 0x0000000906000986 */ /* 0x0001e2000c101508 */
[----:B------:R-:W-:Y:S01]  /*222c0*/  ISETP.LT.AND P0, PT, R29, UR5, !P5 ;  /* 0x000000051d007c0c */ /* 0x000fe2000ef01270 */
[----:B------:R-:W-:Y:S02]  /*222d0*/  ULDC UR5, c[0x0][0x228] ;  /* 0x00008a0000057ab9 */ /* 0x000fe40000000800 */
[----:B------:R1:W-:Y:S01]  /*222e0*/  @P1 STG.E.U16 desc[UR8][R4.64], R17 ;  /* 0x0000001104001986 */ /* 0x0003e2000c101508 */
[----:B------:R-:W-:Y:S01]  /*222f0*/  ISETP.LT.AND P5, PT, R23, UR5, !P5 ;  /* 0x0000000517007c0c */ /* 0x000fe2000efa1270 */
[----:B------:R-:W-:Y:S01]  /*22300*/  VIADD R11, R22, 0x23 ;  /* 0x00000023160b7836 */ /* 0x000fe20000000000 */
[----:B------:R-:W-:Y:S01]  /*22310*/  ULDC UR5, c[0x0][0x228] ;  /* 0x00008a0000057ab9 */ /* 0x000fe20000000800 */
[----:B0-----:R-:W-:-:S04]  /*22320*/  IMAD.WIDE R6, R8, 0x2, R24 ;  /* 0x0000000208067825 */ /* 0x001fc800078e0218 */
[----:B-1----:R-:W-:Y:S01]  /*22330*/  VIADD R4, R8, UR4 ;  /* 0x0000000408047c36 */ /* 0x002fe20008000000 */
[----:B------:R0:W-:Y:S01]  /*22340*/  @P6 STG.E.U16 desc[UR8][R6.64], R10 ;  /* 0x0000000a06006986 */ /* 0x0001e2000c101508 */
[----:B------:R-:W-:Y:S01]  /*22350*/  ISETP.LT.AND P6, PT, R29, UR6, !P4 ;  /* 0x000000061d007c0c */ /* 0x000fe2000e7c1270 */
[C---:B------:R-:W-:Y:S01]  /*22360*/  VIADD R5, R22.reuse, 0x25 ;  /* 0x0000002516057836 */ /* 0x040fe20000000000 */
[----:B------:R-:W-:Y:S01]  /*22370*/  ISETP.LT.AND P4, PT, R23, UR10, !P4 ;  /* 0x0000000a17007c0c */ /* 0x000fe2000e781270 */
[----:B------:R-:W-:Y:S01]  /*22380*/  VIADD R9, R22, 0x24 ;  /* 0x0000002416097836 */ /* 0x000fe20000000000 */
[----:B------:R-:W-:Y:S01]  /*22390*/  ISETP.GE.AND P3, PT, R11, UR7, PT ;  /* 0x000000070b007c0c */ /* 0x000fe2000bf66270 */
[----:B------:R-:W-:Y:S01]  /*223a0*/  ULDC UR6, c[0x0][0x228] ;  /* 0x00008a0000067ab9 */ /* 0x000fe20000000800 */
[----:B------:R-:W4:Y:S01]  /*223b0*/  LDL.LU R17, [R1+0xa68] ;  /* 0x000a680001117983 */ /* 0x000f220000300800 */
[----:B------:R-:W-:Y:S01]  /*223c0*/  ULDC UR10, c[0x0][0x228] ;  /* 0x00008a00000a7ab9 */ /* 0x000fe20000000800 */
[----:B0-----:R-:W-:-:S04]  /*223d0*/  IMAD.WIDE R6, R4, 0x2, R2 ;  /* 0x0000000204067825 */ /* 0x001fc800078e0202 */
[----:B------:R-:W-:Y:S01]  /*223e0*/  VIADD R10, R4, UR4 ;  /* 0x00000004040a7c36 */ /* 0x000fe20008000000 */
[----:B------:R-:W-:-:S03]  /*223f0*/  ISETP.GE.AND P1, PT, R9, UR7, PT ;  /* 0x0000000709007c0c */ /* 0x000fc6000bf26270 */
[--C-:B------:R-:W-:Y:S01]  /*22400*/  IMAD.WIDE R8, R10, 0x2, R24.reuse ;  /* 0x000000020a087825 */ /* 0x100fe200078e0218 */
[----:B--2---:R0:W-:Y:S01]  /*22410*/  @P0 STG.E.U16 desc[UR8][R6.64], R12 ;  /* 0x0000000c06000986 */ /* 0x0041e2000c101508 */
[----:B------:R-:W-:Y:S02]  /*22420*/  ISETP.GE.AND P0, PT, R5, UR7, PT ;  /* 0x0000000705007c0c */ /* 0x000fe4000bf06270 */
[----:B------:R-:W-:Y:S01]  /*22430*/  IMAD.WIDE R4, R4, 0x2, R24 ;  /* 0x0000000204047825 */ /* 0x000fe200078e0218 */
[----:B------:R-:W-:-:S05]  /*22440*/  PRMT R11, R12, 0x7632, R11 ;  /* 0x000076320c0b7816 */ /* 0x000fca000000000b */
[----:B------:R-:W-:Y:S01]  /*22450*/  @P5 STG.E.U16 desc[UR8][R4.64], R11 ;  /* 0x0000000b04005986 */ /* 0x000fe2000c101508 */
[----:B0-----:R-:W-:Y:S01]  /*22460*/  IMAD.WIDE R6, R10, 0x2, R2 ;  /* 0x000000020a067825 */ /* 0x001fe200078e0202 */
[----:B---3--:R-:W-:-:S04]  /*22470*/  PRMT R13, R18, 0x7632, R13 ;  /* 0x00007632120d7816 */ /* 0x008fc8000000000d */
[----:B------:R0:W-:Y:S04]  /*22480*/  @P6 STG.E.U16 desc[UR8][R6.64], R18 ;  /* 0x0000001206006986 */ /* 0x0001e8000c101508 */
[----:B------:R1:W-:Y:S01]  /*22490*/  @P4 STG.E.U16 desc[UR8][R8.64], R13 ;  /* 0x0000000d08004986 */ /* 0x0003e2000c101508 */
[C---:B------:R-:W-:Y:S01]  /*224a0*/  ISETP.LT.AND P4, PT, R29.reuse, UR5, !P3 ;  /* 0x000000051d007c0c */ /* 0x040fe2000df81270 */
[----:B------:R-:W-:Y:S01]  /*224b0*/  ULDC UR5, c[0x0][0x228] ;  /* 0x00008a0000057ab9 */ /* 0x000fe20000000800 */
[----:B------:R-:W-:Y:S01]  /*224c0*/  ISETP.LT.AND P6, PT, R29, UR6, !P1 ;  /* 0x000000061d007c0c */ /* 0x000fe2000cfc1270 */
[----:B------:R-:W-:Y:S01]  /*224d0*/  VIADD R12, R22, 0x26 ;  /* 0x00000026160c7836 */ /* 0x000fe20000000000 */
[----:B------:R-:W-:Y:S01]  /*224e0*/  ISETP.LT.AND P3, PT, R23, UR5, !P3 ;  /* 0x0000000517007c0c */ /* 0x000fe2000df61270 */
[----:B------:R-:W-:Y:S01]  /*224f0*/  ULDC UR5, c[0x0][0x228] ;  /* 0x00008a0000057ab9 */ /* 0x000fe20000000800 */
[----:B------:R-:W-:Y:S01]  /*22500*/  ULDC UR6, c[0x0][0x228] ;  /* 0x00008a0000067ab9 */ /* 0x000fe20000000800 */
[----:B0-----:R-:W-:-:S04]  /*22510*/  VIADD R6, R10, UR4 ;  /* 0x000000040a067c36 */ /* 0x001fc80008000000 */
[C---:B------:R-:W-:Y:S01]  /*22520*/  IMAD.WIDE R4, R6.reuse, 0x2, R2 ;  /* 0x0000000206047825 */ /* 0x040fe200078e0202 */
[----:B------:R-:W-:Y:S01]  /*22530*/  ISETP.LT.AND P1, PT, R23, UR5, !P1 ;  /* 0x0000000517007c0c */ /* 0x000fe2000cf21270 */
[----:B------:R-:W-:Y:S02]  /*22540*/  ULDC UR5, c[0x0][0x228] ;  /* 0x00008a0000057ab9 */ /* 0x000fe40000000800 */
[C---:B-1----:R-:W-:Y:S02]  /*22550*/  VIADD R8, R6.reuse, UR4 ;  /* 0x0000000406087c36 */ /* 0x042fe40008000000 */
[----:B------:R-:W-:Y:S01]  /*22560*/  IMAD.WIDE R6, R6, 0x2, R24 ;  /* 0x0000000206067825 */ /* 0x000fe200078e0218 */
[----:B------:R-:W-:Y:S02]  /*22570*/  ISETP.GE.AND P5, PT, R12, UR7, PT ;  /* 0x000000070c007c0c */ /* 0x000fe4000bfa6270 */
[----:B------:R-:W2:Y:S01]  /*22580*/  LDL.LU R12, [R1+0xd0] ;  /* 0x0000d000010c7983 */ /* 0x000ea20000300800 */
[----:B------:R-:W-:-:S03]  /*22590*/  VIADD R10, R22, 0x27 ;  /* 0x00000027160a7836 */ /* 0x000fc60000000000 */
[----:B------:R-:W3:Y:S01]  /*225a0*/  LDL.LU R18, [R1+0xa64] ;  /* 0x000a640001127983 */ /* 0x000ee20000300800 */
[----:B----4-:R-:W-:-:S03]  /*225b0*/  PRMT R9, R15, 0x7632, R9 ;  /* 0x000076320f097816 */ /* 0x010fc60000000009 */
[----:B------:R0:W-:Y:S04]  /*225c0*/  @P4 STG.E.U16 desc[UR8][R4.64], R15 ;  /* 0x0000000f04004986 */ /* 0x0001e8000c101508 */
[----:B------:R1:W-:Y:S01]  /*225d0*/  @P3 STG.E.U16 desc[UR8][R6.64], R9 ;  /* 0x0000000906003986 */ /* 0x0003e2000c101508 */
[----:B0-----:R-:W-:-:S05]  /*225e0*/  IMAD.WIDE R4, R8, 0x2, R2 ;  /* 0x0000000208047825 */ /* 0x001fca00078e0202 */
[----:B------:R0:W-:Y:S01]  /*225f0*/  @P6 STG.E.U16 desc[UR8][R4.64], R14 ;  /* 0x0000000e04006986 */ /* 0x0001e2000c101508 */
[----:B------:R-:W-:Y:S01]  /*22600*/  ISETP.LT.AND P6, PT, R29, UR5, !P0 ;  /* 0x000000051d007c0c */ /* 0x000fe2000c7c1270 */
[----:B-1----:R-:W-:Y:S01]  /*22610*/  IMAD.WIDE R6, R8, 0x2, R24 ;  /* 0x0000000208067825 */ /* 0x002fe200078e0218 */
[----:B------:R-:W-:Y:S01]  /*22620*/  PRMT R9, R14, 0x7632, R9 ;  /* 0x000076320e097816 */ /* 0x000fe20000000009 */
[----:B------:R-:W-:Y:S01]  /*22630*/  ULDC UR5, c[0x0][0x228] ;  /* 0x00008a0000057ab9 */ /* 0x000fe20000000800 */
[----:B------:R-:W-:Y:S01]  /*22640*/  ISETP.LT.AND P0, PT, R23, UR6, !P0 ;  /* 0x0000000617007c0c */ /* 0x000fe2000c701270 */
[----:B------:R-:W-:Y:S01]  /*22650*/  VIADD R8, R8, UR4 ;  /* 0x0000000408087c36 */ /* 0x000fe20008000000 */
[----:B------:R-:W-:Y:S01]  /*22660*/  ISETP.GE.AND P4, PT, R10, UR7, PT ;  /* 0x000000070a007c0c */ /* 0x000fe2000bf86270 */
[----:B------:R1:W-:Y:S01]  /*22670*/  @P1 STG.E.U16 desc[UR8][R6.64], R9 ;  /* 0x0000000906001986 */ /* 0x0003e2000c101508 */
[----:B------:R-:W-:Y:S01]  /*22680*/  ISETP.LT.AND P1, PT, R29, UR5, !P5 ;  /* 0x000000051d007c0c */ /* 0x000fe2000ef21270 */
[----:B------:R-:W-:Y:S01]  /*22690*/  ULDC UR6, c[0x0][0x228] ;  /* 0x00008a0000067ab9 */ /* 0x000fe20000000800 */
[----:B------:R-:W-:Y:S01]  /*226a0*/  PRMT R10, R27, 0x7632, R10 ;  /* 0x000076321b0a7816 */ /* 0x000fe2000000000a */
[----:B0-----:R-:W-:-:S04]  /*226b0*/  IMAD.WIDE R4, R8, 0x2, R24 ;  /* 0x0000000208047825 */ /* 0x001fc800078e0218 */
[----:B-1----:R-:W-:Y:S01]  /*226c0*/  IMAD.WIDE R6, R8, 0x2, R2 ;  /* 0x0000000208067825 */ /* 0x002fe200078e0202 */
[----:B------:R-:W-:-:S03]  /*226d0*/  ULDC UR5, c[0x0][0x228] ;  /* 0x00008a0000057ab9 */ /* 0x000fc60000000800 */
[----:B------:R-:W-:Y:S01]  /*226e0*/  VIADD R8, R8, UR4 ;  /* 0x0000000408087c36 */ /* 0x000fe20008000000 */
[----:B------:R-:W-:Y:S01]  /*226f0*/  @P6 STG.E.U16 desc[UR8][R6.64], R27 ;  /* 0x0000001b06006986 */ /* 0x000fe2000c101508 */
[----:B------:R-:W-:-:S03]  /*22700*/  VIADD R9, R22, 0x29 ;  /* 0x0000002916097836 */ /* 0x000fc60000000000 */
[----:B------:R0:W-:Y:S02]  /*22710*/  @P0 STG.E.U16 desc[UR8][R4.64], R10 ;  /* 0x0000000a04000986 */ /* 0x0001e4000c101508 */
[----:B------:R-:W-:Y:S02]  /*22720*/  ISETP.GE.AND P6, PT, R9, UR7, PT ;  /* 0x0000000709007c0c */ /* 0x000fe4000bfc6270 */
[----:B------:R-:W-:Y:S01]  /*22730*/  PRMT R9, R19, 0x7632, R9 ;  /* 0x0000763213097816 */ /* 0x000fe20000000009 */
[----:B0-----:R-:W-:-:S05]  /*22740*/  IMAD.WIDE R4, R8, 0x2, R2 ;  /* 0x0000000208047825 */ /* 0x001fca00078e0202 */
[----:B------:R0:W-:Y:S04]  /*22750*/  @P1 STG.E.U16 desc[UR8][R4.64], R19 ;  /* 0x0000001304001986 */ /* 0x0001e8000c101508 */
[----:B0-----:R-:W4:Y:S01]  /*22760*/  LDL.LU R19, [R1+0x50] ;  /* 0x0000500001137983 */ /* 0x001f220000300800 */
[----:B------:R-:W-:Y:S01]  /*22770*/  ISETP.LT.AND P5, PT, R23, UR6, !P5 ;  /* 0x0000000617007c0c */ /* 0x000fe2000efa1270 */
[----:B------:R-:W-:Y:S01]  /*22780*/  VIADD R11, R22, 0x28 ;  /* 0x00000028160b7836 */ /* 0x000fe20000000000 */
[----:B------:R-:W-:Y:S01]  /*22790*/  ULDC UR6, c[0x0][0x228] ;  /* 0x00008a0000067ab9 */ /* 0x000fe20000000800 */
[----:B------:R-:W-:Y:S01]  /*227a0*/  IMAD.WIDE R6, R8, 0x2, R24 ;  /* 0x0000000208067825 */ /* 0x000fe200078e0218 */
[----:B------:R-:W-:Y:S01]  /*227b0*/  ISETP.LT.AND P0, PT, R29, UR5, !P4 ;  /* 0x000000051d007c0c */ /* 0x000fe2000e701270 */
[----:B------:R-:W-:Y:S01]  /*227c0*/  ULDC UR5, c[0x0][0x228] ;  /* 0x00008a0000057ab9 */ /* 0x000fe20000000800 */
[----:B------:R-:W-:Y:S01]  /*227d0*/  ISETP.GE.AND P3, PT, R11, UR7, PT ;  /* 0x000000070b007c0c */ /* 0x000fe2000bf66270 */
[----:B------:R-:W-:Y:S01]  /*227e0*/  VIADD R10, R22, 0x2b ;  /* 0x0000002b160a7836 */ /* 0x000fe20000000000 */
[----:B------:R-:W-:Y:S01]  /*227f0*/  ISETP.LT.AND P4, PT, R23, UR6, !P4 ;  /* 0x0000000617007c0c */ /* 0x000fe2000e781270 */
[----:B------:R-:W-:Y:S01]  /*22800*/  VIADD R8, R8, UR4 ;  /* 0x0000000408087c36 */ /* 0x000fe20008000000 */
[----:B------:R-:W-:Y:S01]  /*22810*/  ULDC UR6, c[0x0][0x228] ;  /* 0x00008a0000067ab9 */ /* 0x000fe20000000800 */
[----:B------:R-:W3:Y:S04]  /*22820*/  LDL.LU R14, [R1+0x58] ;  /* 0x00005800010e7983 */ /* 0x000ee80000300800 */
[----:B------:R0:W-:Y:S01]  /*22830*/  @P5 STG.E.U16 desc[UR8][R6.64], R9 ;  /* 0x0000000906005986 */ /* 0x0001e2000c101508 */
[----:B------:R-:W-:Y:S01]  /*22840*/  ISETP.LT.AND P5, PT, R29, UR5, !P3 ;  /* 0x000000051d007c0c */ /* 0x000fe2000dfa1270 */
[----:B------:R-:W-:Y:S01]  /*22850*/  IMAD.WIDE R4, R8, 0x2, R2 ;  /* 0x0000000208047825 */ /* 0x000fe200078e0202 */
[----:B------:R-:W-:Y:S01]  /*22860*/  ULDC UR5, c[0x0][0x228] ;  /* 0x00008a0000057ab9 */ /* 0x000fe20000000800 */
[----:B------:R-:W3:Y:S01]  /*22870*/  LDL.LU R27, [R1+0xdc] ;  /* 0x0000dc00011b7983 */ /* 0x000ee20000300800 */
[----:B------:R-:W-:Y:S01]  /*22880*/  ISETP.LT.AND P3, PT, R23, UR5, !P3 ;  /* 0x0000000517007c0c */ /* 0x000fe2000df61270 */
[----:B------:R-:W-:Y:S01]  /*22890*/  VIADD R11, R22, 0x2a ;  /* 0x0000002a160b7836 */ /* 0x000fe20000000000 */
[----:B------:R-:W-:Y:S01]  /*228a0*/  ULDC UR5, c[0x0][0x228] ;  /* 0x00008a0000057ab9 */ /* 0x000fe20000000800 */
[----:B------:R1:W-:Y:S01]  /*228b0*/  @P0 STG.E.U16 desc[UR8][R4.64], R28 ;  /* 0x0000001c04000986 */ /* 0x0003e2000c101508 */
[----:B0-----:R-:W-:Y:S01]  /*228c0*/  IMAD.WIDE R6, R8, 0x2, R24 ;  /* 0x0000000208067825 */ /* 0x001fe200078e0218 */
[----:B------:R-:W-:-:S03]  /*228d0*/  PRMT R9, R28, 0x7632, R9 ;  /* 0x000076321c097816 */ /* 0x000fc60000000009 */
[----:B------:R-:W-:Y:S02]  /*228e0*/  VIADD R8, R8, UR4 ;  /* 0x0000000408087c36 */ /* 0x000fe40008000000 */
[----:B------:R0:W-:Y:S02]  /*228f0*/  @P4 STG.E.U16 desc[UR8][R6.64], R9 ;  /* 0x0000000906004986 */ /* 0x0001e4000c101508 */
[----:B-1----:R-:W-:Y:S01]  /*22900*/  IMAD.WIDE R4, R8, 0x2, R2 ;  /* 0x0000000208047825 */ /* 0x002fe200078e0202 */
[----:B------:R-:W-:Y:S01]  /*22910*/  ISETP.LT.AND P4, PT, R29, UR6, !P6 ;  /* 0x000000061d007c0c */ /* 0x000fe2000f781270 */
[----:B------:R-:W3:Y:S01]  /*22920*/  LDL.LU R28, [R1+0x5c] ;  /* 0x00005c00011c7983 */ /* 0x000ee20000300800 */
[----:B------:R-:W-:Y:S01]  /*22930*/  ISETP.LT.AND P6, PT, R23, UR10, !P6 ;  /* 0x0000000a17007c0c */ /* 0x000fe2000f7c1270 */
[----:B------:R-:W-:Y:S01]  /*22940*/  ULDC UR6, c[0x0][0x228] ;  /* 0x00008a0000067ab9 */ /* 0x000fe20000000800 */
[----:B------:R-:W-:Y:S01]  /*22950*/  ISETP.GE.AND P1, PT, R11, UR7, PT ;  /* 0x000000070b007c0c */ /* 0x000fe2000bf26270 */
[----:B------:R-:W3:Y:S01]  /*22960*/  LDL.LU R15, [R1+0x60] ;  /* 0x00006000010f7983 */ /* 0x000ee20000300800 */
[----:B------:R-:W-:Y:S01]  /*22970*/  ISETP.GE.AND P0, PT, R10, UR7, PT ;  /* 0x000000070a007c0c */ /* 0x000fe2000bf06270 */
[----:B------:R-:W-:Y:S01]  /*22980*/  ULDC UR10, c[0x0][0x228] ;  /* 0x00008a00000a7ab9 */ /* 0x000fe20000000800 */
[----:B0-----:R-:W-:Y:S01]  /*22990*/  VIADD R6, R22, 0x2c ;  /* 0x0000002c16067836 */ /* 0x001fe20000000000 */
[----:B--2---:R0:W-:Y:S04]  /*229a0*/  @P5 STG.E.U16 desc[UR8][R4.64], R12 ;  /* 0x0000000c04005986 */ /* 0x0041e8000c101508 */
[----:B------:R-:W-:Y:S01]  /*229b0*/  ISETP.GE.AND P5, PT, R6, UR7, PT ;  /* 0x0000000706007c0c */ /* 0x000fe2000bfa6270 */
[----:B------:R-:W-:-:S04]  /*229c0*/  IMAD.WIDE R6, R8, 0x2, R24 ;  /* 0x0000000208067825 */ /* 0x000fc800078e0218 */
[----:B0-----:R-:W-:Y:S01]  /*229d0*/  VIADD R4, R8, UR4 ;  /* 0x0000000408047c36 */ /* 0x001fe20008000000 */
[----:B------:R-:W-:Y:S01]  /*229e0*/  PRMT R5, R12, 0x7632, R5 ;  /* 0x000076320c057816 */ /* 0x000fe20000000005 */
[----:B------:R-:W-:Y:S02]  /*229f0*/  VIADD R12, R22, 0x2d ;  /* 0x0000002d160c7836 */ /* 0x000fe40000000000 */
[C---:B------:R-:W-:Y:S02]  /*22a00*/  IMAD.WIDE R8, R4.reuse, 0x2, R2 ;  /* 0x0000000204087825 */ /* 0x040fe400078e0202 */
[----:B------:R-:W-:Y:S02]  /*22a10*/  @P3 STG.E.U16 desc[UR8][R6.64], R5 ;  /* 0x0000000506003986 */ /* 0x000fe4000c101508 */
[----:B------:R-:W-:Y:S01]  /*22a20*/  IMAD.WIDE R10, R4, 0x2, R24 ;  /* 0x00000002040a7825 */ /* 0x000fe200078e0218 */
[----:B------:R-:W-:Y:S02]  /*22a30*/  ISETP.GE.AND P3, PT, R12, UR7, PT ;  /* 0x000000070c007c0c */ /* 0x000fe4000bf66270 */
[----:B------:R-:W2:Y:S01]  /*22a40*/  LDL.LU R12, [R1+0xd8] ;  /* 0x0000d800010c7983 */ /* 0x000ea20000300800 */
[----:B----4-:R-:W-:-:S03]  /*22a50*/  PRMT R13, R19, 0x7632, R13 ;  /* 0x00007632130d7816 */ /* 0x010fc6000000000d */
[----:B------:R0:W-:Y:S04]  /*22a60*/  @P4 STG.E.U16 desc[UR8][R8.64], R19 ;  /* 0x0000001308004986 */ /* 0x0001e8000c101508 */
[----:B------:R1:W-:Y:S04]  /*22a70*/  @P6 STG.E.U16 desc[UR8][R10.64], R13 ;  /* 0x0000000d0a006986 */ /* 0x0003e8000c101508 */
[----:B0-----:R-:W4:Y:S04]  /*22a80*/  LDL.LU R19, [R1+0xa60] ;  /* 0x000a600001137983 */ /* 0x001f280000300800 */
[----:B-1----:R-:W3:Y:S01]  /*22a90*/  LDL.LU R11, [R1+0xd4] ;  /* 0x0000d400010b7983 */ /* 0x002ee20000300800 */
[----:B------:R-:W-:Y:S01]  /*22aa0*/  ISETP.LT.AND P4, PT, R29, UR5, !P1 ;  /* 0x000000051d007c0c */ /* 0x000fe2000cf81270 */
[----:B------:R-:W-:Y:S01]  /*22ab0*/  ULDC UR5, c[0x0][0x228] ;  /* 0x00008a0000057ab9 */ /* 0x000fe20000000800 */
[----:B------:R-:W-:Y:S01]  /*22ac0*/  VIADD R4, R4, UR4 ;  /* 0x0000000404047c36 */ /* 0x000fe20008000000 */
[----:B------:R-:W-:Y:S01]  /*22ad0*/  ISETP.LT.AND P1, PT, R23, UR5, !P1 ;  /* 0x0000000517007c0c */ /* 0x000fe2000cf21270 */
[----:B------:R-:W-:-:S02]  /*22ae0*/  ULDC UR5, c[0x0][0x228] ;  /* 0x00008a0000057ab9 */ /* 0x000fc40000000800 */
[----:B------:R-:W-:-:S04]  /*22af0*/  IMAD.WIDE R6, R4, 0x2, R2 ;  /* 0x0000000204067825 */ /* 0x000fc800078e0202 */
[C---:B------:R-:W-:Y:S02]  /*22b00*/  VIADD R8, R4.reuse, UR4 ;  /* 0x0000000404087c36 */ /* 0x040fe40008000000 */
[----:B------:R-:W-:Y:S01]  /*22b10*/  IMAD.WIDE R4, R4, 0x2, R24 ;  /* 0x0000000204047825 */ /* 0x000fe200078e0218 */
[----:B---3--:R-:W-:Y:S01]  /*22b20*/  PRMT R9, R11, 0x7632, R9 ;  /* 0x000076320b097816 */ /* 0x008fe20000000009 */
[----:B------:R0:W-:Y:S04]  /*22b30*/  @P4 STG.E.U16 desc[UR8][R6.64], R11 ;  /* 0x0000000b06004986 */ /* 0x0001e8000c101508 */
[----:B------:R1:W-:Y:S01]  /*22b40*/  @P1 STG.E.U16 desc[UR8][R4.64], R9 ;  /* 0x0000000904001986 */ /* 0x0003e2000c101508 */
[----:B0-----:R-:W-:-:S05]  /*22b50*/  VIADD R11, R22, 0x2f ;  /* 0x0000002f160b7836 */ /* 0x001fca0000000000 */
[----:B------:R-:W-:Y:S02]  /*22b60*/  ISETP.GE.AND P1, PT, R11, UR7, PT ;  /* 0x000000070b007c0c */ /* 0x000fe4000bf26270 */
[----:B------:R-:W3:Y:S01]  /*22b70*/  LDL.LU R11, [R1+0x54] ;  /* 0x00005400010b7983 */ /* 0x000ee20000300800 */
[----:B------:R-:W-:Y:S01]  /*22b80*/  ISETP.LT.AND P6, PT, R29, UR6, !P0 ;  /* 0x000000061d007c0c */ /* 0x000fe2000c7c1270 */
[C---:B------:R-:W-:Y:S01]  /*22b90*/  IMAD.WIDE R6, R8.reuse, 0x2, R2 ;  /* 0x0000000208067825 */ /* 0x040fe200078e0202 */
[----:B------:R-:W-:Y:S01]  /*22ba0*/  ISETP.LT.AND P0, PT, R23, UR5, !P0 ;  /* 0x0000000517007c0c */ /* 0x000fe2000c701270 */
[----:B------:R-:W-:Y:S01]  /*22bb0*/  ULDC UR5, c[0x0][0x228] ;  /* 0x00008a0000057ab9 */ /* 0x000fe20000000800 */
[----:B------:R-:W-:Y:S01]  /*22bc0*/  ULDC UR6, c[0x0][0x228] ;  /* 0x00008a0000067ab9 */ /* 0x000fe20000000800 */
[----:B-1----:R-:W-:-:S04]  /*22bd0*/  IMAD.WIDE R4, R8, 0x2, R24 ;  /* 0x0000000208047825 */ /* 0x002fc800078e0218 */
[----:B------:R-:W-:Y:S02]  /*22be0*/  VIADD R10, R22, 0x2e ;  /* 0x0000002e160a7836 */ /* 0x000fe40000000000 */
[----:B------:R-:W-:-:S03]  /*22bf0*/  VIADD R8, R8, UR4 ;  /* 0x0000000408087c36 */ /* 0x000fc60008000000 */
[----:B------:R-:W-:Y:S02]  /*22c00*/  ISETP.GE.AND P4, PT, R10, UR7, PT ;  /* 0x000000070a007c0c */ /* 0x000fe4000bf86270 */
[----:B--2---:R-:W-:Y:S01]  /*22c10*/  PRMT R10, R12, 0x7632, R10 ;  /* 0x000076320c0a7816 */ /* 0x004fe2000000000a */
[----:B---3--:R0:W-:Y:S01]  /*22c20*/  @P6 STG.E.U16 desc[UR8][R6.64], R11 ;  /* 0x0000000b06006986 */ /* 0x0081e2000c101508 */
[----:B------:R-:W-:Y:S01]  /*22c30*/  ISETP.LT.AND P6, PT, R29, UR5, !P5 ;  /* 0x000000051d007c0c */ /* 0x000fe2000efc1270 */
[----:B------:R-:W-:Y:S01]  /*22c40*/  ULDC UR5, c[0x0][0x228] ;  /* 0x00008a0000057ab9 */ /* 0x000fe20000000800 */
[----:B------:R-:W-:Y:S02]  /*22c50*/  PRMT R9, R11, 0x7632, R9 ;  /* 0x000076320b097816 */ /* 0x000fe40000000009 */
[----:B------:R-:W-:Y:S01]  /*22c60*/  ISETP.LT.AND P5, PT, R23, UR6, !P5 ;  /* 0x0000000617007c0c */ /* 0x000fe2000efa1270 */
[----:B------:R-:W-:Y:S02]  /*22c70*/  ULDC UR6, c[0x0][0x228] ;  /* 0x00008a0000067ab9 */ /* 0x000fe40000000800 */
[----:B------:R1:W-:Y:S01]  /*22c80*/  @P0 STG.E.U16 desc[UR8][R4.64], R9 ;  /* 0x0000000904000986 */ /* 0x0003e2000c101508 */
[----:B------:R-:W-:Y:S01]  /*22c90*/  ISETP.LT.AND P0, PT, R29, UR5, !P3 ;  /* 0x000000051d007c0c */ /* 0x000fe2000df01270 */
[----:B------:R-:W-:Y:S01]  /*22ca0*/  ULDC UR5, c[0x0][0x228] ;  /* 0x00008a0000057ab9 */ /* 0x000fe20000000800 */
[----:B0-----:R-:W-:-:S04]  /*22cb0*/  IMAD.WIDE R6, R8, 0x2, R2 ;  /* 0x0000000208067825 */ /* 0x001fc800078e0202 */
[C---:B-1----:R-:W-:Y:S01]  /*22cc0*/  IMAD.WIDE R4, R8.reuse, 0x2, R24 ;  /* 0x0000000208047825 */ /* 0x042fe200078e0218 */
[----:B------:R-:W-:Y:S03]  /*22cd0*/  @P6 STG.E.U16 desc[UR8][R6.64], R12 ;  /* 0x0000000c06006986 */ /* 0x000fe6000c101508 */
[----:B------:R-:W-:Y:S01]  /*22ce0*/  VIADD R8, R8, UR4 ;  /* 0x0000000408087c36 */ /* 0x000fe20008000000 */
[----:B------:R0:W-:Y:S01]  /*22cf0*/  @P5 STG.E.U16 desc[UR8][R4.64], R10 ;  /* 0x0000000a04005986 */ /* 0x0001e2000c101508 */
[----:B------:R-:W-:Y:S01]  /*22d00*/  VIADD R9, R22, 0x30 ;  /* 0x0000003016097836 */ /* 0x000fe20000000000 */
[----:B------:R-:W-:Y:S01]  /*22d10*/  ISETP.LT.AND P3, PT, R23, UR6, !P3 ;  /* 0x0000000617007c0c */ /* 0x000fe2000df61270 */
[----:B------:R-:W-:-:S03]  /*22d20*/  ULDC UR6, c[0x0][0x228] ;  /* 0x00008a0000067ab9 */ /* 0x000fc60000000800 */
[----:B------:R-:W-:Y:S01]  /*22d30*/  ISETP.GE.AND P6, PT, R9, UR7, PT ;  /* 0x0000000709007c0c */ /* 0x000fe2000bfc6270 */
[----:B0-----:R-:W-:Y:S01]  /*22d40*/  IMAD.WIDE R4, R8, 0x2, R2 ;  /* 0x0000000208047825 */ /* 0x001fe200078e0202 */
[----:B------:R-:W-:-:S04]  /*22d50*/  PRMT R9, R14, 0x7632, R9 ;  /* 0x000076320e097816 */ /* 0x000fc80000000009 */
[----:B------:R0:W-:Y:S01]  /*22d60*/  @P0 STG.E.U16 desc[UR8][R4.64], R14 ;  /* 0x0000000e04000986 */ /* 0x0001e2000c101508 */
[----:B------:R-:W-:Y:S01]  /*22d70*/  ISETP.LT.AND P5, PT, R29, UR5, !P4 ;  /* 0x000000051d007c0c */ /* 0x000fe2000e7a1270 */
[C---:B------:R-:W-:Y:S01]  /*22d80*/  IMAD.WIDE R6, R8.reuse, 0x2, R24 ;  /* 0x0000000208067825 */ /* 0x040fe200078e0218 */
[----:B------:R-:W-:Y:S01]  /*22d90*/  PRMT R10, R27, 0x7632, R10 ;  /* 0x000076321b0a7816 */ /* 0x000fe2000000000a */
[----:B------:R-:W-:Y:S01]  /*22da0*/  ULDC UR5, c[0x0][0x228] ;  /* 0x00008a0000057ab9 */ /* 0x000fe20000000800 */
[----:B0-----:R-:W2:Y:S01]  /*22db0*/  LDL.LU R14, [R1+0x64] ;  /* 0x00006400010e7983 */ /* 0x001ea20000300800 */
[----:B------:R-:W-:-:S04]  /*22dc0*/  VIADD R8, R8, UR4 ;  /* 0x0000000408087c36 */ /* 0x000fc80008000000 */
[C---:B------:R-:W-:Y:S01]  /*22dd0*/  IMAD.WIDE R4, R8.reuse, 0x2, R2 ;  /* 0x0000000208047825 */ /* 0x040fe200078e0202 */
[----:B------:R-:W-:Y:S04]  /*22de0*/  @P3 STG.E.U16 desc[UR8][R6.64], R9 ;  /* 0x0000000906003986 */ /* 0x000fe8000c101508 */
[----:B------:R0:W-:Y:S01]  /*22df0*/  @P5 STG.E.U16 desc[UR8][R4.64], R27 ;  /* 0x0000001b04005986 */ /* 0x0001e2000c101508 */
[----:B------:R-:W-:Y:S01]  /*22e00*/  ISETP.LT.AND P4, PT, R23, UR6, !P4 ;  /* 0x0000000617007c0c */ /* 0x000fe2000e781270 */
[----:B------:R-:W-:Y:S01]  /*22e10*/  ULDC UR6, c[0x0][0x228] ;  /* 0x00008a0000067ab9 */ /* 0x000fe20000000800 */
[----:B------:R-:W-:Y:S01]  /*22e20*/  ISETP.LT.AND P3, PT, R29, UR5, !P1 ;  /* 0x000000051d007c0c */ /* 0x000fe2000cf61270 */
[----:B------:R-:W-:Y:S01]  /*22e30*/  ULDC UR5, c[0x0][0x228] ;  /* 0x00008a0000057ab9 */ /* 0x000fe20000000800 */
[----:B0-----:R-:W3:Y:S01]  /*22e40*/  LDL.LU R27, [R1+0x68] ;  /* 0x00006800011b7983 */ /* 0x001ee20000300800 */
[----:B------:R-:W-:-:S04]  /*22e50*/  IMAD.WIDE R6, R8, 0x2, R24 ;  /* 0x0000000208067825 */ /* 0x000fc800078e0218 */
[----:B------:R-:W-:-:S04]  /*22e60*/  VIADD R8, R8, UR4 ;  /* 0x0000000408087c36 */ /* 0x000fc80008000000 */
[----:B------:R-:W-:Y:S01]  /*22e70*/  IMAD.WIDE R4, R8, 0x2, R2 ;  /* 0x0000000208047825 */ /* 0x000fe200078e0202 */
[----:B------:R-:W-:Y:S04]  /*22e80*/  @P4 STG.E.U16 desc[UR8][R6.64], R10 ;  /* 0x0000000a06004986 */ /* 0x000fe8000c101508 */
[----:B------:R0:W-:Y:S02]  /*22e90*/  @P3 STG.E.U16 desc[UR8][R4.64], R28 ;  /* 0x0000001c04003986 */ /* 0x0001e4000c101508 */
[----:B0-----:R-:W-:Y:S02]  /*22ea0*/  PRMT R5, R28, 0x7632, R5 ;  /* 0x000076321c057816 */ /* 0x001fe40000000005 */
[----:B------:R-:W4:Y:S01]  /*22eb0*/  LDL.LU R28, [R1+0x6c] ;  /* 0x00006c00011c7983 */ /* 0x000f220000300800 */
[----:B------:R-:W-:Y:S01]  /*22ec0*/  VIADD R9, R22, 0x32 ;  /* 0x0000003216097836 */ /* 0x000fe20000000000 */
[----:B------:R-:W-:-:S02]  /*22ed0*/  ISETP.LT.AND P1, PT, R23, UR5, !P1 ;  /* 0x0000000517007c0c */ /* 0x000fc4000cf21270 */
[----:B------:R-:W-:Y:S01]  /*22ee0*/  ISETP.LT.AND P4, PT, R29, UR6, !P6 ;  /* 0x000000061d007c0c */ /* 0x000fe2000f781270 */
[----:B------:R-:W-:Y:S01]  /*22ef0*/  VIADD R4, R8, UR4 ;  /* 0x0000000408047c36 */ /* 0x000fe20008000000 */
[----:B------:R-:W-:Y:S01]  /*22f00*/  ISETP.GE.AND P5, PT, R9, UR7, PT ;  /* 0x0000000709007c0c */ /* 0x000fe2000bfa6270 */
[C---:B------:R-:W-:Y:S02]  /*22f10*/  VIADD R9, R22.reuse, 0x33 ;  /* 0x0000003316097836 */ /* 0x040fe40000000000 */
[----:B------:R-:W-:Y:S01]  /*22f20*/  VIADD R11, R22, 0x31 ;  /* 0x00000031160b7836 */ /* 0x000fe20000000000 */
[----:B------:R-:W-:Y:S01]  /*22f30*/  ISETP.LT.AND P6, PT, R23, UR10, !P6 ;  /* 0x0000000a17007c0c */ /* 0x000fe2000f7c1270 */
[----:B------:R-:W-:Y:S01]  /*22f40*/  IMAD.WIDE R6, R8, 0x2, R24 ;  /* 0x0000000208067825 */ /* 0x000fe200078e0218 */
[----:B------:R-:W-:Y:S01]  /*22f50*/  ISETP.GE.AND P3, PT, R9, UR7, PT ;  /* 0x0000000709007c0c */ /* 0x000fe2000bf66270 */
[----:B------:R-:W-:Y:S01]  /*22f60*/  ULDC UR5, c[0x0][0x228] ;  /* 0x00008a0000057ab9 */ /* 0x000fe20000000800 */
[----:B------:R-:W-:Y:S01]  /*22f70*/  ISETP.GE.AND P0, PT, R11, UR7, PT ;  /* 0x000000070b007c0c */ /* 0x000fe2000bf06270 */
[----:B------:R-:W-:Y:S01]  /*22f80*/  IMAD.WIDE R8, R4, 0x2, R2 ;  /* 0x0000000204087825 */ /* 0x000fe200078e0202 */
[----:B------:R0:W-:Y:S01]  /*22f90*/  @P1 STG.E.U16 desc[UR8][R6.64], R5 ;  /* 0x0000000506001986 */ /* 0x0001e2000c101508 */
[----:B------:R-:W-:Y:S01]  /*22fa0*/  PRMT R13, R15, 0x7632, R13 ;  /* 0x000076320f0d7816 */ /* 0x000fe2000000000d */
[----:B------:R-:W-:Y:S01]  /*22fb0*/  ULDC UR6, c[0x0][0x228] ;  /* 0x00008a0000067ab9 */ /* 0x000fe20000000800 */
[----:B------:R-:W-:Y:S01]  /*22fc0*/  VIADD R12, R22, 0x34 ;  /* 0x00000034160c7836 */ /* 0x000fe20000000000 */
[----:B------:R1:W-:Y:S01]  /*22fd0*/  @P4 STG.E.U16 desc[UR8][R8.64], R15 ;  /* 0x0000000f08004986 */ /* 0x0003e2000c101508 */
[----:B------:R-:W-:Y:S01]  /*22fe0*/  ISETP.LT.AND P4, PT, R29, UR5, !P0 ;  /* 0x000000051d007c0c */ /* 0x000fe2000c781270 */
[----:B------:R-:W-:Y:S01]  /*22ff0*/  IMAD.WIDE R10, R4, 0x2, R24 ;  /* 0x00000002040a7825 */ /* 0x000fe200078e0218 */
[----:B------:R-:W-:Y:S01]  /*23000*/  ULDC UR5, c[0x0][0x228] ;  /* 0x00008a0000057ab9 */ /* 0x000fe20000000800 */
[----:B------:R-:W-:Y:S01]  /*23010*/  ULDC UR10, c[0x0][0x228] ;  /* 0x00008a00000a7ab9 */ /* 0x000fe20000000800 */
[----:B------:R-:W-:Y:S01]  /*23020*/  ISETP.LT.AND P0, PT, R23, UR5, !P0 ;  /* 0x0000000517007c0c */ /* 0x000fe2000c701270 */
[----:B------:R-:W-:Y:S01]  /*23030*/  ULDC UR5, c[0x0][0x228] ;  /* 0x00008a0000057ab9 */ /* 0x000fe20000000800 */
[----:B------:R1:W-:Y:S01]  /*23040*/  @P6 STG.E.U16 desc[UR8][R10.64], R13 ;  /* 0x0000000d0a006986 */ /* 0x0003e2000c101508 */
[----:B------:R-:W-:Y:S01]  /*23050*/  ISETP.LT.AND P6, PT, R29, UR6, !P5 ;  /* 0x000000061d007c0c */ /* 0x000fe2000efc1270 */
[----:B0-----:R-:W-:-:S02]  /*23060*/  VIADD R6, R22, 0x35 ;  /* 0x0000003516067836 */ /* 0x001fc40000000000 */
[----:B-1----:R-:W-:Y:S01]  /*23070*/  VIADD R15, R4, UR4 ;  /* 0x00000004040f7c36 */ /* 0x002fe20008000000 */
[----:B------:R-:W-:-:S03]  /*23080*/  ULDC UR6, c[0x0][0x228] ;  /* 0x00008a0000067ab9 */ /* 0x000fc60000000800 */
[----:B------:R-:W-:Y:S01]  /*23090*/  IMAD.WIDE R8, R15, 0x2, R2 ;  /* 0x000000020f087825 */ /* 0x000fe200078e0202 */
[----:B------:R-:W-:Y:S01]  /*230a0*/  ISETP.LT.AND P5, PT, R23, UR5, !P5 ;  /* 0x0000000517007c0c */ /* 0x000fe2000efa1270 */
[----:B------:R-:W-:Y:S02]  /*230b0*/  ULDC UR5, c[0x0][0x228] ;  /* 0x00008a0000057ab9 */ /* 0x000fe40000000800 */
[C---:B------:R-:W-:Y:S01]  /*230c0*/  VIADD R13, R15.reuse, UR4 ;  /* 0x000000040f0d7c36 */ /* 0x040fe20008000000 */
[----:B------:R-:W-:Y:S01]  /*230d0*/  @P4 STG.E.U16 desc[UR8][R8.64], R16 ;  /* 0x0000001008004986 */ /* 0x000fe2000c101508 */
[----:B------:R-:W-:Y:S01]  /*230e0*/  IMAD.WIDE R4, R15, 0x2, R24 ;  /* 0x000000020f047825 */ /* 0x000fe200078e0218 */
[----:B------:R-:W-:Y:S02]  /*230f0*/  PRMT R11, R16, 0x7632, R11 ;  /* 0x00007632100b7816 */ /* 0x000fe4000000000b */
[----:B------:R-:W-:Y:S01]  /*23100*/  ISETP.GE.AND P4, PT, R6, UR7, PT ;  /* 0x0000000706007c0c */ /* 0x000fe2000bf86270 */
[----:B------:R-:W-:-:S04]  /*23110*/  IMAD.WIDE R6, R13, 0x2, R2 ;  /* 0x000000020d067825 */ /* 0x000fc800078e0202 */
[----:B------:R-:W-:Y:S01]  /*23120*/  VIADD R10, R22, 0x36 ;  /* 0x00000036160a7836 */ /* 0x000fe20000000000 */
[----:B------:R0:W-:Y:S01]  /*23130*/  @P0 STG.E.U16 desc[UR8][R4.64], R11 ;  /* 0x0000000b04000986 */ /* 0x0001e2000c101508 */
[----:B------:R-:W-:-:S03]  /*23140*/  ISETP.GE.AND P1, PT, R12, UR7, PT ;  /* 0x000000070c007c0c */ /* 0x000fc6000bf26270 */
[----:B------:R-:W-:Y:S01]  /*23150*/  ISETP.GE.AND P0, PT, R10, UR7, PT ;  /* 0x000000070a007c0c */ /* 0x000fe2000bf06270 */
[----:B0-----:R-:W-:-:S04]  /*23160*/  IMAD.WIDE R10, R13, 0x2, R24 ;  /* 0x000000020d0a7825 */ /* 0x001fc800078e0218 */
[----:B------:R-:W-:Y:S01]  /*23170*/  VIADD R13, R13, UR4 ;  /* 0x000000040d0d7c36 */ /* 0x000fe20008000000 */
[----:B------:R-:W-:Y:S01]  /*23180*/  PRMT R9, R17, 0x7632, R9 ;  /* 0x0000763211097816 */ /* 0x000fe20000000009 */
[----:B------:R-:W-:Y:S01]  /*23190*/  VIADD R8, R22, 0x37 ;  /* 0x0000003716087836 */ /* 0x000fe20000000000 */
[----:B--2---:R0:W-:Y:S01]  /*231a0*/  @P6 STG.E.U16 desc[UR8][R6.64], R14 ;  /* 0x0000000e06006986 */ /* 0x0041e2000c101508 */
        /* <DEDUP_REMOVED lines=8> */
[----:B------:R-:W-:Y:S01]  /*23230*/  ISETP.LT.AND P1, PT, R23, UR6, !P1 ;  /* 0x0000000617007c0c */ /* 0x000fe2000cf21270 */
[----:B0-----:R-:W-:Y:S01]  /*23240*/  IMAD.WIDE R6, R13, 0x2, R24 ;  /* 0x000000020d067825 */ /* 0x001fe200078e0218 */
[----:B------:R-:W-:-:S03]  /*23250*/  ULDC UR6, c[0x0][0x228] ;  /* 0x00008a0000067ab9 */ /* 0x000fc60000000800 */
[----:B-1----:R-:W-:-:S04]  /*23260*/  IMAD.WIDE R4, R13, 0x2, R2 ;  /* 0x000000020d047825 */ /* 0x002fc800078e0202 */
[----:B------:R-:W-:Y:S01]  /*23270*/  VIADD R11, R13, UR4 ;  /* 0x000000040d0b7c36 */ /* 0x000fe20008000000 */
[----:B------:R0:W-:Y:S01]  /*23280*/  @P6 STG.E.U16 desc[UR8][R4.64], R17 ;  /* 0x0000001104006986 */ /* 0x0001e2000c101508 */
[----:B------:R-:W-:Y:S02]  /*23290*/  ISETP.GE.AND P6, PT, R8, UR7, PT ;  /* 0x0000000708007c0c */ /* 0x000fe4000bfc6270 */
[----:B------:R-:W-:Y:S01]  /*232a0*/  IMAD.WIDE R12, R11, 0x2, R2 ;  /* 0x000000020b0c7825 */ /* 0x000fe200078e0202 */
[----:B------:R1:W-:Y:S01]  /*232b0*/  @P3 STG.E.U16 desc[UR8][R6.64], R9 ;  /* 0x0000000906003986 */ /* 0x0003e2000c101508 */
[----:B------:R-:W-:Y:S01]  /*232c0*/  ISETP.LT.AND P3, PT, R29, UR5, !P4 ;  /* 0x000000051d007c0c */ /* 0x000fe2000e761270 */
[----:B------:R-:W-:Y:S02]  /*232d0*/  ULDC UR5, c[0x0][0x228] ;  /* 0x00008a0000057ab9 */ /* 0x000fe40000000800 */
[----:B---3--:R-:W-:Y:S01]  /*232e0*/  @P5 STG.E.U16 desc[UR8][R12.64], R27 ;  /* 0x0000001b0c005986 */ /* 0x008fe2000c101508 */
[----:B0-----:R-:W-:Y:S01]  /*232f0*/  PRMT R5, R27, 0x7632, R5 ;  /* 0x000076321b057816 */ /* 0x001fe20000000005 */
[----:B-1----:R-:W-:Y:S01]  /*23300*/  IMAD.WIDE R8, R11, 0x2, R24 ;  /* 0x000000020b087825 */ /* 0x002fe200078e0218 */
[----:B------:R-:W-:Y:S01]  /*23310*/  ISETP.LT.AND P4, PT, R23, UR5, !P4 ;  /* 0x0000000517007c0c */ /* 0x000fe2000e781270 */
[----:B------:R-:W-:-:S02]  /*23320*/  ULDC UR5, c[0x0][0x228] ;  /* 0x00008a0000057ab9 */ /* 0x000fc40000000800 */
[----:B------:R-:W-:Y:S01]  /*23330*/  VIADD R11, R11, UR4 ;  /* 0x000000040b0b7c36 */ /* 0x000fe20008000000 */
[----:B------:R0:W-:Y:S01]  /*23340*/  @P1 STG.E.U16 desc[UR8][R8.64], R5 ;  /* 0x0000000508001986 */ /* 0x0001e2000c101508 */
[----:B------:R-:W-:Y:S01]  /*23350*/  ISETP.LT.AND P1, PT, R29, UR6, !P0 ;  /* 0x000000061d007c0c */ /* 0x000fe2000c721270 */
[----:B------:R-:W-:Y:S02]  /*23360*/  VIADD R10, R22, 0x38 ;  /* 0x00000038160a7836 */ /* 0x000fe40000000000 */
[----:B------:R-:W-:-:S04]  /*23370*/  IMAD.WIDE R16, R11, 0x2, R2 ;  /* 0x000000020b107825 */ /* 0x000fc800078e0202 */
[C---:B------:R-:W-:Y:S01]  /*23380*/  VIADD R15, R11.reuse, UR4 ;  /* 0x000000040b0f7c36 */ /* 0x040fe20008000000 */
[----:B------:R1:W-:Y:S01]  /*23390*/  @P3 STG.E.U16 desc[UR8][R16.64], R18 ;  /* 0x0000001210003986 */ /* 0x0003e2000c101508 */
[----:B------:R-:W-:Y:S01]  /*233a0*/  ISETP.GE.AND P5, PT, R10, UR7, PT ;  /* 0x000000070a007c0c */ /* 0x000fe2000bfa6270 */
[----:B------:R-:W-:Y:S01]  /*233b0*/  ULDC UR6, c[0x0][0x228] ;  /* 0x00008a0000067ab9 */ /* 0x000fe20000000800 */
[----:B0-----:R-:W-:Y:S01]  /*233c0*/  IMAD.WIDE R8, R11, 0x2, R24 ;  /* 0x000000020b087825 */ /* 0x001fe200078e0218 */
[----:B------:R-:W-:Y:S01]  /*233d0*/  ISETP.LT.AND P0, PT, R23, UR10, !P0 ;  /* 0x0000000a17007c0c */ /* 0x000fe2000c701270 */
[----:B------:R-:W-:Y:S02]  /*233e0*/  ULDC UR10, c[0x0][0x228] ;  /* 0x00008a00000a7ab9 */ /* 0x000fe40000000800 */
[----:B------:R-:W-:Y:S01]  /*233f0*/  IMAD.WIDE R10, R15, 0x2, R2 ;  /* 0x000000020f0a7825 */ /* 0x000fe200078e0202 */
[----:B-1----:R-:W-:-:S03]  /*23400*/  PRMT R17, R18, 0x7632, R17 ;  /* 0x0000763212117816 */ /* 0x002fc60000000011 */
[----:B------:R-:W-:Y:S02]  /*23410*/  IMAD.WIDE R12, R15, 0x2, R24 ;  /* 0x000000020f0c7825 */ /* 0x000fe400078e0218 */
[----:B------:R0:W-:Y:S01]  /*23420*/  @P4 STG.E.U16 desc[UR8][R8.64], R17 ;  /* 0x0000001108004986 */ /* 0x0001e2000c101508 */
[----:B----4-:R-:W-:-:S03]  /*23430*/  PRMT R26, R28, 0x7632, R26 ;  /* 0x000076321c1a7816 */ /* 0x010fc6000000001a */
[----:B------:R1:W-:Y:S01]  /*23440*/  @P1 STG.E.U16 desc[UR8][R10.64], R28 ;  /* 0x0000001c0a001986 */ /* 0x0003e2000c101508 */
[----:B------:R-:W-:Y:S01]  /*23450*/  ISETP.LT.AND P1, PT, R29, UR5, !P6 ;  /* 0x000000051d007c0c */ /* 0x000fe2000f721270 */
[C---:B------:R-:W-:Y:S01]  /*23460*/  VIADD R4, R22.reuse, 0x39 ;  /* 0x0000003916047836 */ /* 0x040fe20000000000 */
[----:B------:R-:W-:Y:S01]  /*23470*/  ISETP.LT.AND P6, PT, R23, UR6, !P6 ;  /* 0x0000000617007c0c */ /* 0x000fe2000f7c1270 */
[----:B------:R-:W-:Y:S01]  /*23480*/  VIADD R14, R22, 0x3a ;  /* 0x0000003a160e7836 */ /* 0x000fe20000000000 */
[----:B------:R-:W-:Y:S01]  /*23490*/  ULDC UR5, c[0x0][0x228] ;  /* 0x00008a0000057ab9 */ /* 0x000fe20000000800 */
[----:B------:R-:W-:Y:S01]  /*234a0*/  VIADD R15, R15, UR4 ;  /* 0x000000040f0f7c36 */ /* 0x000fe20008000000 */
[----:B------:R-:W-:Y:S01]  /*234b0*/  ISETP.LT.AND P4, PT, R29, UR10, !P5 ;  /* 0x0000000a1d007c0c */ /* 0x000fe2000ef81270 */
[----:B------:R-:W-:Y:S01]  /*234c0*/  @P0 STG.E.U16 desc[UR8][R12.64], R26 ;  /* 0x0000001a0c000986 */ /* 0x000fe2000c101508 */
[----:B------:R-:W-:Y:S01]  /*234d0*/  ISETP.LT.AND P5, PT, R23, UR5, !P5 ;  /* 0x0000000517007c0c */ /* 0x000fe2000efa1270 */
[C---:B0-----:R-:W-:Y:S01]  /*234e0*/  IMAD.WIDE R8, R15.reuse, 0x2, R2 ;  /* 0x000000020f087825 */ /* 0x041fe200078e0202 */
[----:B------:R-:W-:Y:S01]  /*234f0*/  ISETP.GE.AND P3, PT, R4, UR7, PT ;  /* 0x0000000704007c0c */ /* 0x000fe2000bf66270 */
[----:B------:R-:W-:Y:S01]  /*23500*/  ULDC UR5, c[0x0][0x228] ;  /* 0x00008a0000057ab9 */ /* 0x000fe20000000800 */
[----:B------:R-:W-:Y:S01]  /*23510*/  ISETP.GE.AND P0, PT, R14, UR7, PT ;  /* 0x000000070e007c0c */ /* 0x000fe2000bf06270 */
[----:B------:R0:W2:Y:S01]  /*23520*/  LDS.128 R4, [R0] ;  /* 0x0000000000047984 */ /* 0x0000a20000000c00 */
[----:B------:R-:W-:Y:S01]  /*23530*/  VIADD R14, R22, 0x3b ;  /* 0x0000003b160e7836 */ /* 0x000fe20000000000 */
[----:B------:R-:W-:Y:S01]  /*23540*/  ULDC UR6, c[0x0][0x228] ;  /* 0x00008a0000067ab9 */ /* 0x000fe20000000800 */
[----:B------:R-:W-:-:S02]  /*23550*/  VIADD R17, R15, UR4 ;  /* 0x000000040f117c36 */ /* 0x000fc40008000000 */
[----:B-1----:R-:W-:Y:S01]  /*23560*/  IMAD.WIDE R10, R15, 0x2, R24 ;  /* 0x000000020f0a7825 */ /* 0x002fe200078e0218 */
[----:B------:R-:W-:Y:S01]  /*23570*/  ULDC UR10, c[0x0][0x228] ;  /* 0x00008a00000a7ab9 */ /* 0x000fe20000000800 */
[----:B0-----:R-:W-:Y:S01]  /*23580*/  PRMT R0, R19, 0x7632, R0 ;  /* 0x0000763213007816 */ /* 0x001fe20000000000 */
[----:B------:R0:W-:Y:S01]  /*23590*/  @P1 STG.E.U16 desc[UR8][R8.64], R19 ;  /* 0x0000001308001986 */ /* 0x0001e2000c101508 */
[C---:B------:R-:W-:Y:S01]  /*235a0*/  IMAD.WIDE R12, R17.reuse, 0x2, R2 ;  /* 0x00000002110c7825 */ /* 0x040fe200078e0202 */
[----:B------:R-:W-:Y:S02]  /*235b0*/  ISETP.GE.AND P1, PT, R14, UR7, PT ;  /* 0x000000070e007c0c */ /* 0x000fe4000bf26270 */
[----:B------:R1:W-:Y:S01]  /*235c0*/  @P6 STG.E.U16 desc[UR8][R10.64], R0 ;  /* 0x000000000a006986 */ /* 0x0003e2000c101508 */
[----:B------:R-:W-:-:S03]  /*235d0*/  IMAD.WIDE R14, R17, 0x2, R24 ;  /* 0x00000002110e7825 */ /* 0x000fc600078e0218 */
[----:B------:R-:W-:Y:S01]  /*235e0*/  @P4 STG.E.U16 desc[UR8][R12.64], R20 ;  /* 0x000000140c004986 */ /* 0x000fe2000c101508 */
[----:B0-----:R-:W-:Y:S01]  /*235f0*/  PRMT R9, R20, 0x7632, R9 ;  /* 0x0000763214097816 */ /* 0x001fe20000000009 */
[----:B-1----:R-:W-:-:S04]  /*23600*/  VIADD R0, R22, 0x3c ;  /* 0x0000003c16007836 */ /* 0x002fc80000000000 */
[----:B------:R0:W-:Y:S01]  /*23610*/  @P5 STG.E.U16 desc[UR8][R14.64], R9 ;  /* 0x000000090e005986 */ /* 0x0001e2000c101508 */
[----:B------:R-:W-:Y:S01]  /*23620*/  VIADD R16, R22, 0x3d ;  /* 0x0000003d16107836 */ /* 0x000fe20000000000 */
[----:B------:R-:W-:Y:S01]  /*23630*/  ISETP.GE.AND P5, PT, R0, UR7, PT ;  /* 0x0000000700007c0c */ /* 0x000fe2000bfa6270 */
[----:B------:R-:W-:Y:S02]  /*23640*/  VIADD R0, R22, 0x3e ;  /* 0x0000003e16007836 */ /* 0x000fe40000000000 */
[----:B------:R-:W3:Y:S01]  /*23650*/  LDL.LU R22, [R1+0xa5c] ;  /* 0x000a5c0001167983 */ /* 0x000ee20000300800 */
[----:B------:R-:W-:Y:S01]  /*23660*/  ISETP.LT.AND P4, PT, R29, UR5, !P3 ;  /* 0x000000051d007c0c */ /* 0x000fe2000df81270 */
[----:B------:R-:W-:Y:S01]  /*23670*/  VIADD R17, R17, UR4 ;  /* 0x0000000411117c36 */ /* 0x000fe20008000000 */
[----:B------:R-:W-:Y:S01]  /*23680*/  ISETP.LT.AND P3, PT, R23, UR6, !P3 ;  /* 0x0000000617007c0c */ /* 0x000fe2000df61270 */
[----:B------:R-:W-:Y:S01]  /*23690*/  ULDC UR5, c[0x0][0x228] ;  /* 0x00008a0000057ab9 */ /* 0x000fe20000000800 */
[----:B------:R-:W-:Y:S01]  /*236a0*/  ISETP.LT.AND P6, PT, R29, UR10, !P0 ;  /* 0x0000000a1d007c0c */ /* 0x000fe2000c7c1270 */
[C---:B------:R-:W-:Y:S01]  /*236b0*/  VIADD R19, R17.reuse, UR4 ;  /* 0x0000000411137c36 */ /* 0x040fe20008000000 */
[----:B------:R-:W-:Y:S01]  /*236c0*/  ULDC UR6, c[0x0][0x228] ;  /* 0x00008a0000067ab9 */ /* 0x000fe20000000800 */
[----:B0-----:R-:W-:-:S04]  /*236d0*/  IMAD.WIDE R8, R17, 0x2, R2 ;  /* 0x0000000211087825 */ /* 0x001fc800078e0202 */
[----:B------:R-:W-:Y:S01]  /*236e0*/  IMAD.WIDE R10, R17, 0x2, R24 ;  /* 0x00000002110a7825 */ /* 0x000fe200078e0218 */
[----:B--2---:R-:W-:Y:S01]  /*236f0*/  PRMT R17, R4, 0x7632, R17 ;  /* 0x0000763204117816 */ /* 0x004fe20000000011 */
[----:B------:R0:W-:Y:S01]  /*23700*/  @P4 STG.E.U16 desc[UR8][R8.64], R4 ;  /* 0x0000000408004986 */ /* 0x0001e2000c101508 */
[----:B------:R-:W-:Y:S01]  /*23710*/  ULDC UR10, c[0x0][0x228] ;  /* 0x00008a00000a7ab9 */ /* 0x000fe20000000800 */
[----:B------:R-:W-:Y:S01]  /*23720*/  IMAD.WIDE R12, R19, 0x2, R2 ;  /* 0x00000002130c7825 */ /* 0x000fe200078e0202 */
[----:B------:R-:W-:Y:S01]  /*23730*/  ISETP.LT.AND P0, PT, R23, UR5, !P0 ;  /* 0x0000000517007c0c */ /* 0x000fe2000c701270 */
[----:B------:R1:W-:Y:S01]  /*23740*/  @P3 STG.E.U16 desc[UR8][R10.64], R17 ;  /* 0x000000110a003986 */ /* 0x0003e2000c101508 */
[----:B------:R-:W-:Y:S01]  /*23750*/  ISETP.LT.AND P3, PT, R29, UR6, !P1 ;  /* 0x000000061d007c0c */ /* 0x000fe2000cf61270 */
[----:B------:R-:W-:Y:S01]  /*23760*/  VIADD R15, R19, UR4 ;  /* 0x00000004130f7c36 */ /* 0x000fe20008000000 */
[----:B------:R-:W-:Y:S01]  /*23770*/  ISETP.LT.AND P1, PT, R23, UR10, !P1 ;  /* 0x0000000a17007c0c */ /* 0x000fe2000cf21270 */
[----:B------:R2:W-:Y:S01]  /*23780*/  @P6 STG.E.U16 desc[UR8][R12.64], R21 ;  /* 0x000000150c006986 */ /* 0x0005e2000c101508 */
[----:B------:R-:W-:Y:S01]  /*23790*/  ISETP.LT.AND P6, PT, R29, UR11, !P5 ;  /* 0x0000000b1d007c0c */ /* 0x000fe2000efc1270 */
[----:B------:R-:W-:Y:S01]  /*237a0*/  ULDC UR5, c[0x0][0x228] ;  /* 0x00008a0000057ab9 */ /* 0x000fe20000000800 */
[----:B0-----:R-:W-:Y:S01]  /*237b0*/  PRMT R4, R21, 0x7632, R4 ;  /* 0x0000763215047816 */ /* 0x001fe20000000004 */
[----:B------:R-:W-:Y:S01]  /*237c0*/  IMAD.WIDE R8, R19, 0x2, R24 ;  /* 0x0000000213087825 */ /* 0x000fe200078e0218 */
[----:B------:R-:W-:Y:S01]  /*237d0*/  ISETP.GE.AND P4, PT, R16, UR7, PT ;  /* 0x0000000710007c0c */ /* 0x000fe2000bf86270 */
[----:B------:R-:W-:-:S02]  /*237e0*/  ULDC UR6, c[0x0][0x228] ;  /* 0x00008a0000067ab9 */ /* 0x000fc40000000800 */
[----:B-1----:R-:W-:Y:S01]  /*237f0*/  VIADD R17, R15, UR4 ;  /* 0x000000040f117c36 */ /* 0x002fe20008000000 */
[----:B------:R-:W-:Y:S01]  /*23800*/  PRMT R16, R5, 0x7632, R16 ;  /* 0x0000763205107816 */ /* 0x000fe20000000010 */
[C---:B------:R-:W-:Y:S01]  /*23810*/  IMAD.WIDE R10, R15.reuse, 0x2, R2 ;  /* 0x000000020f0a7825 */ /* 0x040fe200078e0202 */
[----:B------:R-:W-:Y:S01]  /*23820*/  @P0 STG.E.U16 desc[UR8][R8.64], R4 ;  /* 0x0000000408000986 */ /* 0x000fe2000c101508 */
[----:B------:R-:W-:Y:S02]  /*23830*/  ULDC UR10, c[0x0][0x228] ;  /* 0x00008a00000a7ab9 */ /* 0x000fe40000000800 */
[----:B--2---:R-:W-:Y:S01]  /*23840*/  IMAD.WIDE R12, R15, 0x2, R24 ;  /* 0x000000020f0c7825 */ /* 0x004fe200078e0218 */
[----:B------:R-:W-:Y:S01]  /*23850*/  ISETP.GE.AND P0, PT, R0, UR7, PT ;  /* 0x0000000700007c0c */ /* 0x000fe2000bf06270 */
[----:B------:R-:W-:Y:S01]  /*23860*/  @P3 STG.E.U16 desc[UR8][R10.64], R5 ;  /* 0x000000050a003986 */ /* 0x000fe2000c101508 */
[----:B------:R-:W-:Y:S01]  /*23870*/  ULDC UR7, c[0x0][0x228] ;  /* 0x00008a0000077ab9 */ /* 0x000fe20000000800 */
[----:B------:R-:W-:-:S02]  /*23880*/  IMAD.WIDE R14, R17, 0x2, R2 ;  /* 0x00000002110e7825 */ /* 0x000fc400078e0202 */
[----:B------:R0:W-:Y:S01]  /*23890*/  @P1 STG.E.U16 desc[UR8][R12.64], R16 ;  /* 0x000000100c001986 */ /* 0x0001e2000c101508 */
[C---:B------:R-:W-:Y:S01]  /*238a0*/  ISETP.LT.AND P1, PT, R29.reuse, UR7, !P2 ;  /* 0x000000071d007c0c */ /* 0x040fe2000d721270 */
[----:B------:R-:W-:Y:S01]  /*238b0*/  ULDC UR7, c[0x0][0x228] ;  /* 0x00008a0000077ab9 */ /* 0x000fe20000000800 */
[----:B------:R-:W-:Y:S01]  /*238c0*/  ISETP.LT.AND P3, PT, R29, UR6, !P0 ;  /* 0x000000061d007c0c */ /* 0x000fe2000c761270 */
[----:B------:R-:W-:Y:S01]  /*238d0*/  ULDC UR6, c[0x0][0x228] ;  /* 0x00008a0000067ab9 */ /* 0x000fe20000000800 */
[C---:B------:R-:W-:Y:S02]  /*238e0*/  ISETP.LT.AND P2, PT, R23.reuse, UR10, !P2 ;  /* 0x0000000a17007c0c */ /* 0x040fe4000d741270 */
[----:B------:R-:W-:Y:S01]  /*238f0*/  ISETP.LT.AND P0, PT, R23, UR7, !P0 ;  /* 0x0000000717007c0c */ /* 0x000fe2000c701270 */
[----:B---3--:R1:W-:Y:S01]  /*23900*/  @P6 STG.E.U16 desc[UR8][R14.64], R22 ;  /* 0x000000160e006986 */ /* 0x0083e2000c101508 */
[----:B------:R-:W-:Y:S01]  /*23910*/  ISETP.LT.AND P6, PT, R29, UR5, !P4 ;  /* 0x000000051d007c0c */ /* 0x000fe2000e7c1270 */
[----:B------:R-:W-:Y:S01]  /*23920*/  ULDC UR5, c[0x0][0x228] ;  /* 0x00008a0000057ab9 */ /* 0x000fe20000000800 */
[----:B------:R-:W-:-:S02]  /*23930*/  ISETP.LT.AND P4, PT, R23, UR6, !P4 ;  /* 0x0000000617007c0c */ /* 0x000fc4000e781270 */
[----:B------:R-:W-:Y:S02]  /*23940*/  ISETP.LT.AND P5, PT, R23, UR5, !P5 ;  /* 0x0000000517007c0c */ /* 0x000fe4000efa1270 */
[----:B------:R-:W2:Y:S01]  /*23950*/  LDL.LU R23, [R1+0xa58] ;  /* 0x000a580001177983 */ /* 0x000ea20000300800 */
[----:B0-----:R-:W-:-:S04]  /*23960*/  VIADD R13, R17, UR4 ;  /* 0x00000004110d7c36 */ /* 0x001fc80008000000 */
[----:B-1----:R-:W-:Y:S01]  /*23970*/  VIADD R15, R13, UR4 ;  /* 0x000000040d0f7c36 */ /* 0x002fe20008000000 */
[----:B------:R-:W-:Y:S01]  /*23980*/  PRMT R22, R22, 0x7632, R22 ;  /* 0x0000763216167816 */ /* 0x000fe20000000016 */
[----:B------:R-:W-:Y:S01]  /*23990*/  IMAD.WIDE R4, R17, 0x2, R24 ;  /* 0x0000000211047825 */ /* 0x000fe200078e0218 */
[----:B------:R-:W-:-:S03]  /*239a0*/  PRMT R0, R6, 0x7632, R0 ;  /* 0x0000763206007816 */ /* 0x000fc60000000000 */
[----:B------:R-:W-:Y:S02]  /*239b0*/  VIADD R17, R15, UR4 ;  /* 0x000000040f117c36 */ /* 0x000fe40008000000 */
[C---:B------:R-:W-:Y:S01]  /*239c0*/  IMAD.WIDE R8, R13.reuse, 0x2, R2 ;  /* 0x000000020d087825 */ /* 0x040fe200078e0202 */
[----:B------:R0:W-:Y:S03]  /*239d0*/  @P5 STG.E.U16 desc[UR8][R4.64], R22 ;  /* 0x0000001604005986 */ /* 0x0001e6000c101508 */
[----:B------:R-:W-:Y:S01]  /*239e0*/  IMAD.WIDE R12, R13, 0x2, R24 ;  /* 0x000000020d0c7825 */ /* 0x000fe200078e0218 */
[----:B------:R0:W-:Y:S03]  /*239f0*/  @P6 STG.E.U16 desc[UR8][R8.64], R6 ;  /* 0x0000000608006986 */ /* 0x0001e6000c101508 */
[C---:B------:R-:W-:Y:S01]  /*23a00*/  IMAD.WIDE R10, R15.reuse, 0x2, R2 ;  /* 0x000000020f0a7825 */ /* 0x040fe200078e0202 */
[----:B------:R0:W-:Y:S03]  /*23a10*/  @P4 STG.E.U16 desc[UR8][R12.64], R0 ;  /* 0x000000000c004986 */ /* 0x0001e6000c101508 */
[----:B------:R-:W-:-:S04]  /*23a20*/  IMAD.WIDE R14, R15, 0x2, R24 ;  /* 0x000000020f0e7825 */ /* 0x000fc800078e0218 */
[----:B------:R-:W-:-:S04]  /*23a30*/  IMAD.WIDE R2, R17, 0x2, R2 ;  /* 0x0000000211027825 */ /* 0x000fc800078e0202 */
[----:B------:R-:W-:Y:S01]  /*23a40*/  IMAD.WIDE R24, R17, 0x2, R24 ;  /* 0x0000000211187825 */ /* 0x000fe200078e0218 */
[----:B--2---:R-:W-:Y:S01]  /*23a50*/  PRMT R16, R23, 0x7632, R16 ;  /* 0x0000763217107816 */ /* 0x004fe20000000010 */
[----:B------:R0:W-:Y:S04]  /*23a60*/  @P3 STG.E.U16 desc[UR8][R10.64], R23 ;  /* 0x000000170a003986 */ /* 0x0001e8000c101508 */
[----:B------:R0:W-:Y:S04]  /*23a70*/  @P0 STG.E.U16 desc[UR8][R14.64], R16 ;  /* 0x000000100e000986 */ /* 0x0001e8000c101508 */
[----:B------:R0:W-:Y:S01]  /*23a80*/  @P1 STG.E.U16 desc[UR8][R2.64], R7 ;  /* 0x0000000702001986 */ /* 0x0001e2000c101508 */
[----:B------:R-:W-:Y:S05]  /*23a90*/  @!P2 EXIT ;  /* 0x000000000000a94d */ /* 0x000fea0003800000 */
[----:B0-----:R-:W-:-:S05]  /*23aa0*/  PRMT R12, R7, 0x7632, R12 ;  /* 0x00007632070c7816 */ /* 0x001fca000000000c */
[----:B------:R-:W-:Y:S01]  /*23ab0*/  STG.E.U16 desc[UR8][R24.64], R12 ;  /* 0x0000000c18007986 */ /* 0x000fe2000c101508 */
[----:B------:R-:W-:Y:S05]  /*23ac0*/  EXIT ;  /* 0x000000000000794d */ /* 0x000fea0003800000 */
.L_x_2:
[----:B------:R-:W-:-:S00]  /*23ad0*/  BRA `(.L_x_2) ;  /* 0xfffffffc00fc7947 */ /* 0x000fc0000383ffff */
[----:B------:R-:W-:-:S00]  /*23ae0*/  NOP ;  /* 0x0000000000007918 */ /* 0x000fc00000000000 */
        /* <DEDUP_REMOVED lines=9> */
.L_x_3:


//--------------------- .nv.shared.matmul_kernel  --------------------------
	.section	.nv.shared.matmul_kernel,"aw",@nobits
	.sectionflags	@""
	.align	16
	.zero		1024


//--------------------- .nv.shared.reserved.0     --------------------------
	.section	.nv.shared.reserved.0,"aw",@nobits
	.weak		__nv_reservedSMEM_offset_0_alias
	.size		__nv_reservedSMEM_offset_0_alias, 0, 0
	.other		__nv_reservedSMEM_offset_0_alias,@"STO_CUDA_RESERVED_SHARED STV_DEFAULT"
__nv_reservedSMEM_offset_0_alias:
	.zero		0


//--------------------- .nv.constant0.matmul_kernel --------------------------
	.section	.nv.constant0.matmul_kernel,"a",@progbits
	.sectionflags	@""
	.align	4
.nv.constant0.matmul_kernel:
	.zero		608


//--------------------- SYMBOLS --------------------------

	.type		.nv.reservedSmem.offset0,@object
	.size		.nv.reservedSmem.offset0,0x4
